	.target	sm_100a

	.elftype	@"ET_EXEC"


//--------------------- .note.nv.tkinfo           --------------------------
	.section	.note.nv.tkinfo,"",@"SHT_NOTE"
	.sectionflags	@"SHF_NOTE_NV_TKINFO"
	.tkinfo
        /*0018*/ 	.word	0x00000002
        /*0030*/ 	.string	""
        /*0030*/ 	.string	"ptxas"
        /*0030*/ 	.string	"Cuda compilation tools, release 13.0, V13.0.88"
        /*0030*/ 	.string	"Build cuda_13.0.r13.0/compiler.36424714_0"
        /*0030*/ 	.string	"-arch sm_100a -m 64 "



//--------------------- .note.nv.cuinfo           --------------------------
	.section	.note.nv.cuinfo,"",@"SHT_NOTE"
	.sectionflags	@"SHF_NOTE_NV_CUINFO"
        /*0018*/ 	.short	0x0002
        /*001a*/ 	.short	0x0064
        /*001c*/ 	.short	0x0082
	.zero		2


//--------------------- .nv.info                  --------------------------
	.section	.nv.info,"",@"SHT_CUDA_INFO"
	.align	4


	//----- nvinfo : EIATTR_REGCOUNT
	.align		4
        /*0000*/ 	.byte	0x04, 0x2f
        /*0002*/ 	.short	(.L_19 - .L_18)
	.align		4
.L_18:
        /*0004*/ 	.word	index@(_ZN7cutlass13device_kernelINS_4conv6kernel13ConvUniversalINS1_16ConvProblemShapeILNS1_8OperatorE2ELi2EEENS1_10collective14CollectiveConvINS1_47MainloopSm100TmaUmmaWarpSpecializedImplicitGemmILS5_2ELi32ELi2ELi1ELi2EN4cute5tupleIJNSA_1CILi2EEENSC_ILi1EEESE_EEEEENSB_IJNSC_ILi256EEENSB_IJNSC_ILi128EEEEEENSB_IJNSC_ILi32EEEEEEEEENS_12float_e4m3_tESN_NSA_8TiledMMAINSA_8MMA_AtomIJNSA_10MMA_TraitsINSA_25SM100_MMA_F8F6F4_2x1SM_SSEJSN_SN_fSH_SI_NSA_17integral_constantINSA_4UMMA5MajorELSU_1EEESV_NSS_INST_7ScaleInELSW_0EEESX_EEEEEENSA_6LayoutINSB_IJSE_SE_SE_EEENSB_IJNSC_ILi0EEES12_S12_EEEEENSB_IJNSA_10UnderscoreES15_S15_EEEEENS7_6detail27Sm100ImplicitGemmTileTraitsINSA_18SM100_TMA_2SM_LOADENSA_14ComposedLayoutINSA_7SwizzleILi3ELi4ELi3EEENSA_18smem_ptr_flag_bitsILi8EEENS10_INSB_IJSI_NSC_ILi8EEEEEENSB_IJSE_SI_EEEEEEEvEENS19_INSA_25SM100_TMA_2SM_LOAD_IM2COLENS1B_INS1C_ILi2ELi4ELi3EEES1F_NS10_INSB_IJNSC_ILi64EEES1G_EEENSB_IJSE_S1O_EEEEEEEvEEEENS_8epilogue10collective18CollectiveEpilogueINS1V_23Sm100TmaWarpSpecializedILi2ELi2ELi64ELb0ELb0EEEJNSB_IJSI_SJ_SL_EEENSB_IJNS10_ISI_SE_EENS10_IS1O_SE_EEEEESN_NSB_IJlNSB_IJSE_llEEES12_EEESN_S25_NS1V_6fusion15FusionCallbacksIS1Z_NS26_17LinearCombinationISN_fSN_fLNS_15FloatRoundStyleE2EEES20_S23_JEEENSA_5SM1004TMEM4LOAD26SM100_TMEM_LOAD_32dp32b64xENSA_13SM90_TMA_LOADENS1B_IS1N_S1F_NS10_INSB_IJS1G_S1O_EEENSB_IJS1O_SE_EEEEEEENSA_39AutoVectorizingCopyWithAssumedAlignmentILi128EEENSA_14SM90_TMA_STOREES2K_S2M_S2M_EEEvvEEEEvNT_6ParamsE)
        /*0008*/ 	.word	0x000000cb


	//----- nvinfo : EIATTR_FRAME_SIZE
	.align		4
.L_19:
        /*000c*/ 	.byte	0x04, 0x11
        /*000e*/ 	.short	(.L_21 - .L_20)
	.align		4
.L_20:
        /*0010*/ 	.word	index@($__internal_2_$__cuda_sm10x_tcgen05_guardrail_trap_unallocated_columns_being_dealloced)
        /*0014*/ 	.word	0x00000008


	//----- nvinfo : EIATTR_FRAME_SIZE
	.align		4
.L_21:
        /*0018*/ 	.byte	0x04, 0x11
        /*001a*/ 	.short	(.L_23 - .L_22)
	.align		4
.L_22:
        /*001c*/ 	.word	index@($__internal_1_$__cuda_sm10x_tcgen05_guardrail_trap_phase_invalid_during_alloc)
        /*0020*/ 	.word	0x00000008


	//----- nvinfo : EIATTR_FRAME_SIZE
	.align		4
.L_23:
        /*0024*/ 	.byte	0x04, 0x11
        /*0026*/ 	.short	(.L_25 - .L_24)
	.align		4
.L_24:
        /*0028*/ 	.word	index@($__internal_0_$__cuda_sm10x_tcgen05_guardrail_trap_col_being_dealloced_not_returned_by_alloc)
        /*002c*/ 	.word	0x00000008


	//----- nvinfo : EIATTR_FRAME_SIZE
	.align		4
.L_25:
        /*0030*/ 	.byte	0x04, 0x11
        /*0032*/ 	.short	(.L_27 - .L_26)
	.align		4
.L_26:
        /*0034*/ 	.word	index@(_ZN7cutlass13device_kernelINS_4conv6kernel13ConvUniversalINS1_16ConvProblemShapeILNS1_8OperatorE2ELi2EEENS1_10collective14CollectiveConvINS1_47MainloopSm100TmaUmmaWarpSpecializedImplicitGemmILS5_2ELi32ELi2ELi1ELi2EN4cute5tupleIJNSA_1CILi2EEENSC_ILi1EEESE_EEEEENSB_IJNSC_ILi256EEENSB_IJNSC_ILi128EEEEEENSB_IJNSC_ILi32EEEEEEEEENS_12float_e4m3_tESN_NSA_8TiledMMAINSA_8MMA_AtomIJNSA_10MMA_TraitsINSA_25SM100_MMA_F8F6F4_2x1SM_SSEJSN_SN_fSH_SI_NSA_17integral_constantINSA_4UMMA5MajorELSU_1EEESV_NSS_INST_7ScaleInELSW_0EEESX_EEEEEENSA_6LayoutINSB_IJSE_SE_SE_EEENSB_IJNSC_ILi0EEES12_S12_EEEEENSB_IJNSA_10UnderscoreES15_S15_EEEEENS7_6detail27Sm100ImplicitGemmTileTraitsINSA_18SM100_TMA_2SM_LOADENSA_14ComposedLayoutINSA_7SwizzleILi3ELi4ELi3EEENSA_18smem_ptr_flag_bitsILi8EEENS10_INSB_IJSI_NSC_ILi8EEEEEENSB_IJSE_SI_EEEEEEEvEENS19_INSA_25SM100_TMA_2SM_LOAD_IM2COLENS1B_INS1C_ILi2ELi4ELi3EEES1F_NS10_INSB_IJNSC_ILi64EEES1G_EEENSB_IJSE_S1O_EEEEEEEvEEEENS_8epilogue10collective18CollectiveEpilogueINS1V_23Sm100TmaWarpSpecializedILi2ELi2ELi64ELb0ELb0EEEJNSB_IJSI_SJ_SL_EEENSB_IJNS10_ISI_SE_EENS10_IS1O_SE_EEEEESN_NSB_IJlNSB_IJSE_llEEES12_EEESN_S25_NS1V_6fusion15FusionCallbacksIS1Z_NS26_17LinearCombinationISN_fSN_fLNS_15FloatRoundStyleE2EEES20_S23_JEEENSA_5SM1004TMEM4LOAD26SM100_TMEM_LOAD_32dp32b64xENSA_13SM90_TMA_LOADENS1B_IS1N_S1F_NS10_INSB_IJS1G_S1O_EEENSB_IJS1O_SE_EEEEEEENSA_39AutoVectorizingCopyWithAssumedAlignmentILi128EEENSA_14SM90_TMA_STOREES2K_S2M_S2M_EEEvvEEEEvNT_6ParamsE)
        /*0038*/ 	.word	0x00000008


	//----- nvinfo : EIATTR_MIN_STACK_SIZE
	.align		4
.L_27:
        /*003c*/ 	.byte	0x04, 0x12
        /*003e*/ 	.short	(.L_29 - .L_28)
	.align		4
.L_28:
        /*0040*/ 	.word	index@(_ZN7cutlass13device_kernelINS_4conv6kernel13ConvUniversalINS1_16ConvProblemShapeILNS1_8OperatorE2ELi2EEENS1_10collective14CollectiveConvINS1_47MainloopSm100TmaUmmaWarpSpecializedImplicitGemmILS5_2ELi32ELi2ELi1ELi2EN4cute5tupleIJNSA_1CILi2EEENSC_ILi1EEESE_EEEEENSB_IJNSC_ILi256EEENSB_IJNSC_ILi128EEEEEENSB_IJNSC_ILi32EEEEEEEEENS_12float_e4m3_tESN_NSA_8TiledMMAINSA_8MMA_AtomIJNSA_10MMA_TraitsINSA_25SM100_MMA_F8F6F4_2x1SM_SSEJSN_SN_fSH_SI_NSA_17integral_constantINSA_4UMMA5MajorELSU_1EEESV_NSS_INST_7ScaleInELSW_0EEESX_EEEEEENSA_6LayoutINSB_IJSE_SE_SE_EEENSB_IJNSC_ILi0EEES12_S12_EEEEENSB_IJNSA_10UnderscoreES15_S15_EEEEENS7_6detail27Sm100ImplicitGemmTileTraitsINSA_18SM100_TMA_2SM_LOADENSA_14ComposedLayoutINSA_7SwizzleILi3ELi4ELi3EEENSA_18smem_ptr_flag_bitsILi8EEENS10_INSB_IJSI_NSC_ILi8EEEEEENSB_IJSE_SI_EEEEEEEvEENS19_INSA_25SM100_TMA_2SM_LOAD_IM2COLENS1B_INS1C_ILi2ELi4ELi3EEES1F_NS10_INSB_IJNSC_ILi64EEES1G_EEENSB_IJSE_S1O_EEEEEEEvEEEENS_8epilogue10collective18CollectiveEpilogueINS1V_23Sm100TmaWarpSpecializedILi2ELi2ELi64ELb0ELb0EEEJNSB_IJSI_SJ_SL_EEENSB_IJNS10_ISI_SE_EENS10_IS1O_SE_EEEEESN_NSB_IJlNSB_IJSE_llEEES12_EEESN_S25_NS1V_6fusion15FusionCallbacksIS1Z_NS26_17LinearCombinationISN_fSN_fLNS_15FloatRoundStyleE2EEES20_S23_JEEENSA_5SM1004TMEM4LOAD26SM100_TMEM_LOAD_32dp32b64xENSA_13SM90_TMA_LOADENS1B_IS1N_S1F_NS10_INSB_IJS1G_S1O_EEENSB_IJS1O_SE_EEEEEEENSA_39AutoVectorizingCopyWithAssumedAlignmentILi128EEENSA_14SM90_TMA_STOREES2K_S2M_S2M_EEEvvEEEEvNT_6ParamsE)
        /*0044*/ 	.word	0x00000008
.L_29:


//--------------------- .nv.compat                --------------------------
	.section	.nv.compat,"",@"SHT_CUDA_COMPAT_INFO"
	.align	4
        /*0000*/ 	.byte	0x02, 0x09, 0x01, 0x00, 0x02, 0x02, 0x02, 0x00, 0x02, 0x05, 0x05, 0x00, 0x03, 0x07, 0x01, 0x01
        /*0010*/ 	.byte	0x02, 0x03, 0x01, 0x00, 0x02, 0x06, 0x01, 0x00, 0x04, 0x0b, 0x08, 0x00, 0x09, 0x00, 0x00, 0x00
        /*0020*/ 	.byte	0x00, 0x00, 0x00, 0x00


//--------------------- .nv.info._ZN7cutlass13device_kernelINS_4conv6kernel13ConvUniversalINS1_16ConvProblemShapeILNS1_8OperatorE2ELi2EEENS1_10collective14CollectiveConvINS1_47MainloopSm100TmaUmmaWarpSpecializedImplicitGemmILS5_2ELi32ELi2ELi1ELi2EN4cute5tupleIJNSA_1CILi2EEENSC_ILi1EEESE_EEEEENSB_IJNSC_ILi256EEENSB_IJNSC_ILi128EEEEEENSB_IJNSC_ILi32EEEEEEEEENS_12float_e4m3_tESN_NSA_8TiledMMAINSA_8MMA_AtomIJNSA_10MMA_TraitsINSA_25SM100_MMA_F8F6F4_2x1SM_SSEJSN_SN_fSH_SI_NSA_17integral_constantINSA_4UMMA5MajorELSU_1EEESV_NSS_INST_7ScaleInELSW_0EEESX_EEEEEENSA_6LayoutINSB_IJSE_SE_SE_EEENSB_IJNSC_ILi0EEES12_S12_EEEEENSB_IJNSA_10UnderscoreES15_S15_EEEEENS7_6detail27Sm100ImplicitGemmTileTraitsINSA_18SM100_TMA_2SM_LOADENSA_14ComposedLayoutINSA_7SwizzleILi3ELi4ELi3EEENSA_18smem_ptr_flag_bitsILi8EEENS10_INSB_IJSI_NSC_ILi8EEEEEENSB_IJSE_SI_EEEEEEEvEENS19_INSA_25SM100_TMA_2SM_LOAD_IM2COLENS1B_INS1C_ILi2ELi4ELi3EEES1F_NS10_INSB_IJNSC_ILi64EEES1G_EEENSB_IJSE_S1O_EEEEEEEvEEEENS_8epilogue10collective18CollectiveEpilogueINS1V_23Sm100TmaWarpSpecializedILi2ELi2ELi64ELb0ELb0EEEJNSB_IJSI_SJ_SL_EEENSB_IJNS10_ISI_SE_EENS10_IS1O_SE_EEEEESN_NSB_IJlNSB_IJSE_llEEES12_EEESN_S25_NS1V_6fusion15FusionCallbacksIS1Z_NS26_17LinearCombinationISN_fSN_fLNS_15FloatRoundStyleE2EEES20_S23_JEEENSA_5SM1004TMEM4LOAD26SM100_TMEM_LOAD_32dp32b64xENSA_13SM90_TMA_LOADENS1B_IS1N_S1F_NS10_INSB_IJS1G_S1O_EEENSB_IJS1O_SE_EEEEEEENSA_39AutoVectorizingCopyWithAssumedAlignmentILi128EEENSA_14SM90_TMA_STOREES2K_S2M_S2M_EEEvvEEEEvNT_6ParamsE --------------------------
	.section	.nv.info._ZN7cutlass13device_kernelINS_4conv6kernel13ConvUniversalINS1_16ConvProblemShapeILNS1_8OperatorE2ELi2EEENS1_10collective14CollectiveConvINS1_47MainloopSm100TmaUmmaWarpSpecializedImplicitGemmILS5_2ELi32ELi2ELi1ELi2EN4cute5tupleIJNSA_1CILi2EEENSC_ILi1EEESE_EEEEENSB_IJNSC_ILi256EEENSB_IJNSC_ILi128EEEEEENSB_IJNSC_ILi32EEEEEEEEENS_12float_e4m3_tESN_NSA_8TiledMMAINSA_8MMA_AtomIJNSA_10MMA_TraitsINSA_25SM100_MMA_F8F6F4_2x1SM_SSEJSN_SN_fSH_SI_NSA_17integral_constantINSA_4UMMA5MajorELSU_1EEESV_NSS_INST_7ScaleInELSW_0EEESX_EEEEEENSA_6LayoutINSB_IJSE_SE_SE_EEENSB_IJNSC_ILi0EEES12_S12_EEEEENSB_IJNSA_10UnderscoreES15_S15_EEEEENS7_6detail27Sm100ImplicitGemmTileTraitsINSA_18SM100_TMA_2SM_LOADENSA_14ComposedLayoutINSA_7SwizzleILi3ELi4ELi3EEENSA_18smem_ptr_flag_bitsILi8EEENS10_INSB_IJSI_NSC_ILi8EEEEEENSB_IJSE_SI_EEEEEEEvEENS19_INSA_25SM100_TMA_2SM_LOAD_IM2COLENS1B_INS1C_ILi2ELi4ELi3EEES1F_NS10_INSB_IJNSC_ILi64EEES1G_EEENSB_IJSE_S1O_EEEEEEEvEEEENS_8epilogue10collective18CollectiveEpilogueINS1V_23Sm100TmaWarpSpecializedILi2ELi2ELi64ELb0ELb0EEEJNSB_IJSI_SJ_SL_EEENSB_IJNS10_ISI_SE_EENS10_IS1O_SE_EEEEESN_NSB_IJlNSB_IJSE_llEEES12_EEESN_S25_NS1V_6fusion15FusionCallbacksIS1Z_NS26_17LinearCombinationISN_fSN_fLNS_15FloatRoundStyleE2EEES20_S23_JEEENSA_5SM1004TMEM4LOAD26SM100_TMEM_LOAD_32dp32b64xENSA_13SM90_TMA_LOADENS1B_IS1N_S1F_NS10_INSB_IJS1G_S1O_EEENSB_IJS1O_SE_EEEEEEENSA_39AutoVectorizingCopyWithAssumedAlignmentILi128EEENSA_14SM90_TMA_STOREES2K_S2M_S2M_EEEvvEEEEvNT_6ParamsE,"",@"SHT_CUDA_INFO"
	.sectionflags	@""
	.align	4


	//----- nvinfo : EIATTR_CUDA_API_VERSION
	.align		4
        /*0000*/ 	.byte	0x04, 0x37
        /*0002*/ 	.short	(.L_31 - .L_30)
.L_30:
        /*0004*/ 	.word	0x00000082


	//----- nvinfo : EIATTR_KPARAM_INFO
	.align		4
.L_31:
        /*0008*/ 	.byte	0x04, 0x17
        /*000a*/ 	.short	(.L_33 - .L_32)
.L_32:
        /*000c*/ 	.word	0x00000000
        /*0010*/ 	.short	0x0000
        /*0012*/ 	.short	0x0000
        /*0014*/ 	.byte	0x00, 0xf0, 0x01, 0x20


	//----- nvinfo : EIATTR_AT_ENTRY_FRAGMENTS
	.align		4
.L_33:
        /*0018*/ 	.byte	0x04, 0x4f
        /*001a*/ 	.short	(.L_35 - .L_34)


	//   ....[0]....
.L_34:
        /*001c*/ 	.word	0x00000007


	//----- nvinfo : EIATTR_RESERVED_SMEM_USED
	.align		4
.L_35:
        /*0020*/ 	.byte	0x01, 0x41
	.zero		2


	//----- nvinfo : EIATTR_SPARSE_MMA_MASK
	.align		4
        /*0024*/ 	.byte	0x03, 0x50
        /*0026*/ 	.short	0x0000


	//----- nvinfo : EIATTR_TCGEN05_2CTA_USED
	.align		4
        /*0028*/ 	.byte	0x01, 0x52
	.zero		2


	//----- nvinfo : EIATTR_MAXREG_COUNT
	.align		4
        /*002c*/ 	.byte	0x03, 0x1b
        /*002e*/ 	.short	0x00ff


	//----- nvinfo : EIATTR_NUM_BARRIERS
	.align		4
        /*0030*/ 	.byte	0x02, 0x4c
        /*0032*/ 	.byte	0x07
	.zero		1


	//----- nvinfo : EIATTR_EXTERNS
	.align		4
        /*0034*/ 	.byte	0x04, 0x0f
        /*0036*/ 	.short	(.L_37 - .L_36)


	//   ....[0]....
	.align		4
.L_36:
        /*0038*/ 	.word	index@(__assertfail)


	//----- nvinfo : EIATTR_MERCURY_ISA_VERSION
	.align		4
.L_37:
        /*003c*/ 	.byte	0x03, 0x5f
        /*003e*/ 	.short	0x0101


	//----- nvinfo : EIATTR_INT_WARP_WIDE_INSTR_OFFSETS
	.align		4
        /*0040*/ 	.byte	0x04, 0x31
        /*0042*/ 	.short	(.L_39 - .L_38)


	//   ....[0]....
.L_38:
        /*0044*/ 	.word	0x00000f60


	//   ....[1]....
        /*0048*/ 	.word	0x00001000


	//   ....[2]....
        /*004c*/ 	.word	0x000056d0


	//   ....[3]....
        /*0050*/ 	.word	0x000056f0


	//   ....[4]....
        /*0054*/ 	.word	0x00005720


	//   ....[5]....
        /*0058*/ 	.word	0x00006700


	//   ....[6]....
        /*005c*/ 	.word	0x00006770


	//   ....[7]....
        /*0060*/ 	.word	0x00006860


	//   ....[8]....
        /*0064*/ 	.word	0x00006910


	//----- nvinfo : EIATTR_COOP_GROUP_MASK_REGIDS
	.align		4
.L_39:
        /*0068*/ 	.byte	0x04, 0x29
        /*006a*/ 	.short	(.L_41 - .L_40)


	//   ....[0]....
.L_40:
        /*006c*/ 	.word	0xffffffff


	//   ....[1]....
        /*0070*/ 	.word	0xffffffff


	//   ....[2]....
        /*0074*/ 	.word	0xffffffff


	//   ....[3]....
        /*0078*/ 	.word	0xffffffff


	//   ....[4]....
        /*007c*/ 	.word	0xffffffff


	//   ....[5]....
        /*0080*/ 	.word	0xffffffff


	//   ....[6]....
        /*0084*/ 	.word	0xffffffff


	//   ....[7]....
        /*0088*/ 	.word	0xffffffff


	//   ....[8]....
        /*008c*/ 	.word	0xffffffff


	//   ....[9]....
        /*0090*/ 	.word	0xffffffff


	//   ....[10]....
        /*0094*/ 	.word	0xffffffff


	//   ....[11]....
        /*0098*/ 	.word	0xffffffff


	//   ....[12]....
        /*009c*/ 	.word	0xffffffff


	//----- nvinfo : EIATTR_COOP_GROUP_INSTR_OFFSETS
	.align		4
.L_41:
        /*00a0*/ 	.byte	0x04, 0x28
        /*00a2*/ 	.short	(.L_43 - .L_42)


	//   ....[0]....
.L_42:
        /*00a4*/ 	.word	0x000000d0


	//   ....[1]....
        /*00a8*/ 	.word	0x00000540


	//   ....[2]....
        /*00ac*/ 	.word	0x00000a80


	//   ....[3]....
        /*00b0*/ 	.word	0x00000bd0


	//   ....[4]....
        /*00b4*/ 	.word	0x00000cc0


	//   ....[5]....
        /*00b8*/ 	.word	0x00000e00


	//   ....[6]....
        /*00bc*/ 	.word	0x00001080


	//   ....[7]....
        /*00c0*/ 	.word	0x000029c0


	//   ....[8]....
        /*00c4*/ 	.word	0x00004750


	//   ....[9]....
        /*00c8*/ 	.word	0x00004c20


	//   ....[10]....
        /*00cc*/ 	.word	0x00004c50


	//   ....[11]....
        /*00d0*/ 	.word	0x000055f0


	//   ....[12]....
        /*00d4*/ 	.word	0x000057f0


	//----- nvinfo : EIATTR_VRC_CTA_INIT_COUNT
	.align		4
.L_43:
        /*00d8*/ 	.byte	0x02, 0x4a
        /*00da*/ 	.byte	0x80
	.zero		1


	//----- nvinfo : EIATTR_SYSCALL_OFFSETS
	.align		4
        /*00dc*/ 	.byte	0x04, 0x46
        /*00de*/ 	.short	(.L_45 - .L_44)


	//   ....[0]....
.L_44:
        /*00e0*/ 	.word	0x00007950


	//   ....[1]....
        /*00e4*/ 	.word	0x00007a90


	//   ....[2]....
        /*00e8*/ 	.word	0x00008350


	//   ....[3]....
        /*00ec*/ 	.word	0x00009960


	//----- nvinfo : EIATTR_MBARRIER_INSTR_OFFSETS
	.align		4
.L_45:
        /*00f0*/ 	.byte	0x04, 0x39
        /*00f2*/ 	.short	(.L_47 - .L_46)


	//   ....[0]....
.L_46:
        /*00f4*/ 	.word	0x00000660
        /*00f8*/ 	.word	0x000000ff
        /*00fc*/ 	.word	0x00000000
        /*0100*/ 	.short	0x0100
        /*0102*/ 	.byte	0x04
	.zero		1


	//   ....[1]....
        /*0104*/ 	.word	0x00000670
        /*0108*/ 	.word	0x000000ff
        /*010c*/ 	.word	0x00000100
        /*0110*/ 	.short	0x0100
        /*0112*/ 	.byte	0x04
	.zero		1


	//   ....[2]....
        /*0114*/ 	.word	0x00000680
        /*0118*/ 	.word	0x000000ff
        /*011c*/ 	.word	0x00000008
        /*0120*/ 	.short	0x0100
        /*0122*/ 	.byte	0x04
	.zero		1


	//   ....[3]....
        /*0124*/ 	.word	0x00000690
        /*0128*/ 	.word	0x000000ff
        /*012c*/ 	.word	0x00000108
        /*0130*/ 	.short	0x0100
        /*0132*/ 	.byte	0x04
	.zero		1


	//   ....[4]....
        /*0134*/ 	.word	0x000006a0
        /*0138*/ 	.word	0x000000ff
        /*013c*/ 	.word	0x00000010
        /*0140*/ 	.short	0x0100
        /*0142*/ 	.byte	0x04
	.zero		1


	//   ....[5]....
        /*0144*/ 	.word	0x000006b0
        /*0148*/ 	.word	0x000000ff
        /*014c*/ 	.word	0x00000110
        /*0150*/ 	.short	0x0100
        /*0152*/ 	.byte	0x04
	.zero		1


	//   ....[6]....
        /*0154*/ 	.word	0x000006c0
        /*0158*/ 	.word	0x000000ff
        /*015c*/ 	.word	0x00000018
        /*0160*/ 	.short	0x0100
        /*0162*/ 	.byte	0x04
	.zero		1


	//   ....[7]....
        /*0164*/ 	.word	0x000006d0
        /*0168*/ 	.word	0x000000ff
        /*016c*/ 	.word	0x00000118
        /*0170*/ 	.short	0x0100
        /*0172*/ 	.byte	0x04
	.zero		1


	//   ....[8]....
        /*0174*/ 	.word	0x000006e0
        /*0178*/ 	.word	0x000000ff
        /*017c*/ 	.word	0x00000020
        /*0180*/ 	.short	0x0100
        /*0182*/ 	.byte	0x04
	.zero		1


	//   ....[9]....
        /*0184*/ 	.word	0x000006f0
        /*0188*/ 	.word	0x000000ff
        /*018c*/ 	.word	0x00000120
        /*0190*/ 	.short	0x0100
        /*0192*/ 	.byte	0x04
	.zero		1


	//   ....[10]....
        /*0194*/ 	.word	0x00000700
        /*0198*/ 	.word	0x000000ff
        /*019c*/ 	.word	0x00000028
        /*01a0*/ 	.short	0x0100
        /*01a2*/ 	.byte	0x04
	.zero		1


	//   ....[11]....
        /*01a4*/ 	.word	0x00000710
        /*01a8*/ 	.word	0x000000ff
        /*01ac*/ 	.word	0x00000128
        /*01b0*/ 	.short	0x0100
        /*01b2*/ 	.byte	0x04
	.zero		1


	//   ....[12]....
        /*01b4*/ 	.word	0x00000720
        /*01b8*/ 	.word	0x000000ff
        /*01bc*/ 	.word	0x00000030
        /*01c0*/ 	.short	0x0100
        /*01c2*/ 	.byte	0x04
	.zero		1


	//   ....[13]....
        /*01c4*/ 	.word	0x00000730
        /*01c8*/ 	.word	0x000000ff
        /*01cc*/ 	.word	0x00000130
        /*01d0*/ 	.short	0x0100
        /*01d2*/ 	.byte	0x04
	.zero		1


	//   ....[14]....
        /*01d4*/ 	.word	0x00000740
        /*01d8*/ 	.word	0x000000ff
        /*01dc*/ 	.word	0x00000038
        /*01e0*/ 	.short	0x0100
        /*01e2*/ 	.byte	0x04
	.zero		1


	//   ....[15]....
        /*01e4*/ 	.word	0x00000750
        /*01e8*/ 	.word	0x000000ff
        /*01ec*/ 	.word	0x00000138
        /*01f0*/ 	.short	0x0100
        /*01f2*/ 	.byte	0x04
	.zero		1


	//   ....[16]....
        /*01f4*/ 	.word	0x00000760
        /*01f8*/ 	.word	0x000000ff
        /*01fc*/ 	.word	0x00000040
        /*0200*/ 	.short	0x0100
        /*0202*/ 	.byte	0x04
	.zero		1


	//   ....[17]....
        /*0204*/ 	.word	0x00000770
        /*0208*/ 	.word	0x000000ff
        /*020c*/ 	.word	0x00000140
        /*0210*/ 	.short	0x0100
        /*0212*/ 	.byte	0x04
	.zero		1


	//   ....[18]....
        /*0214*/ 	.word	0x00000780
        /*0218*/ 	.word	0x000000ff
        /*021c*/ 	.word	0x00000048
        /*0220*/ 	.short	0x0100
        /*0222*/ 	.byte	0x04
	.zero		1


	//   ....[19]....
        /*0224*/ 	.word	0x00000790
        /*0228*/ 	.word	0x000000ff
        /*022c*/ 	.word	0x00000148
        /*0230*/ 	.short	0x0100
        /*0232*/ 	.byte	0x04
	.zero		1


	//   ....[20]....
        /*0234*/ 	.word	0x000007a0
        /*0238*/ 	.word	0x000000ff
        /*023c*/ 	.word	0x00000050
        /*0240*/ 	.short	0x0100
        /*0242*/ 	.byte	0x04
	.zero		1


	//   ....[21]....
        /*0244*/ 	.word	0x000007b0
        /*0248*/ 	.word	0x000000ff
        /*024c*/ 	.word	0x00000150
        /*0250*/ 	.short	0x0100
        /*0252*/ 	.byte	0x04
	.zero		1


	//   ....[22]....
        /*0254*/ 	.word	0x000007c0
        /*0258*/ 	.word	0x000000ff
        /*025c*/ 	.word	0x00000058
        /*0260*/ 	.short	0x0100
        /*0262*/ 	.byte	0x04
	.zero		1


	//   ....[23]....
        /*0264*/ 	.word	0x000007d0
        /*0268*/ 	.word	0x000000ff
        /*026c*/ 	.word	0x00000158
        /*0270*/ 	.short	0x0100
        /*0272*/ 	.byte	0x04
	.zero		1


	//   ....[24]....
        /*0274*/ 	.word	0x000007e0
        /*0278*/ 	.word	0x000000ff
        /*027c*/ 	.word	0x00000060
        /*0280*/ 	.short	0x0100
        /*0282*/ 	.byte	0x04
	.zero		1


	//   ....[25]....
        /*0284*/ 	.word	0x000007f0
        /*0288*/ 	.word	0x000000ff
        /*028c*/ 	.word	0x00000160
        /*0290*/ 	.short	0x0100
        /*0292*/ 	.byte	0x04
	.zero		1


	//   ....[26]....
        /*0294*/ 	.word	0x00000800
        /*0298*/ 	.word	0x000000ff
        /*029c*/ 	.word	0x00000068
        /*02a0*/ 	.short	0x0100
        /*02a2*/ 	.byte	0x04
	.zero		1


	//   ....[27]....
        /*02a4*/ 	.word	0x00000810
        /*02a8*/ 	.word	0x000000ff
        /*02ac*/ 	.word	0x00000168
        /*02b0*/ 	.short	0x0100
        /*02b2*/ 	.byte	0x04
	.zero		1


	//   ....[28]....
        /*02b4*/ 	.word	0x00000820
        /*02b8*/ 	.word	0x000000ff
        /*02bc*/ 	.word	0x00000070
        /*02c0*/ 	.short	0x0100
        /*02c2*/ 	.byte	0x04
	.zero		1


	//   ....[29]....
        /*02c4*/ 	.word	0x00000830
        /*02c8*/ 	.word	0x000000ff
        /*02cc*/ 	.word	0x00000170
        /*02d0*/ 	.short	0x0100
        /*02d2*/ 	.byte	0x04
	.zero		1


	//   ....[30]....
        /*02d4*/ 	.word	0x00000840
        /*02d8*/ 	.word	0x000000ff
        /*02dc*/ 	.word	0x00000078
        /*02e0*/ 	.short	0x0100
        /*02e2*/ 	.byte	0x04
	.zero		1


	//   ....[31]....
        /*02e4*/ 	.word	0x00000850
        /*02e8*/ 	.word	0x000000ff
        /*02ec*/ 	.word	0x00000178
        /*02f0*/ 	.short	0x0100
        /*02f2*/ 	.byte	0x04
	.zero		1


	//   ....[32]....
        /*02f4*/ 	.word	0x00000860
        /*02f8*/ 	.word	0x000000ff
        /*02fc*/ 	.word	0x00000080
        /*0300*/ 	.short	0x0100
        /*0302*/ 	.byte	0x04
	.zero		1


	//   ....[33]....
        /*0304*/ 	.word	0x00000870
        /*0308*/ 	.word	0x000000ff
        /*030c*/ 	.word	0x00000180
        /*0310*/ 	.short	0x0100
        /*0312*/ 	.byte	0x04
	.zero		1


	//   ....[34]....
        /*0314*/ 	.word	0x00000880
        /*0318*/ 	.word	0x000000ff
        /*031c*/ 	.word	0x00000088
        /*0320*/ 	.short	0x0100
        /*0322*/ 	.byte	0x04
	.zero		1


	//   ....[35]....
        /*0324*/ 	.word	0x00000890
        /*0328*/ 	.word	0x000000ff
        /*032c*/ 	.word	0x00000188
        /*0330*/ 	.short	0x0100
        /*0332*/ 	.byte	0x04
	.zero		1


	//   ....[36]....
        /*0334*/ 	.word	0x000008a0
        /*0338*/ 	.word	0x000000ff
        /*033c*/ 	.word	0x00000090
        /*0340*/ 	.short	0x0100
        /*0342*/ 	.byte	0x04
	.zero		1


	//   ....[37]....
        /*0344*/ 	.word	0x000008b0
        /*0348*/ 	.word	0x000000ff
        /*034c*/ 	.word	0x00000190
        /*0350*/ 	.short	0x0100
        /*0352*/ 	.byte	0x04
	.zero		1


	//   ....[38]....
        /*0354*/ 	.word	0x000008c0
        /*0358*/ 	.word	0x000000ff
        /*035c*/ 	.word	0x00000098
        /*0360*/ 	.short	0x0100
        /*0362*/ 	.byte	0x04
	.zero		1


	//   ....[39]....
        /*0364*/ 	.word	0x000008d0
        /*0368*/ 	.word	0x000000ff
        /*036c*/ 	.word	0x00000198
        /*0370*/ 	.short	0x0100
        /*0372*/ 	.byte	0x04
	.zero		1


	//   ....[40]....
        /*0374*/ 	.word	0x000008e0
        /*0378*/ 	.word	0x000000ff
        /*037c*/ 	.word	0x000000a0
        /*0380*/ 	.short	0x0100
        /*0382*/ 	.byte	0x04
	.zero		1


	//   ....[41]....
        /*0384*/ 	.word	0x000008f0
        /*0388*/ 	.word	0x000000ff
        /*038c*/ 	.word	0x000001a0
        /*0390*/ 	.short	0x0100
        /*0392*/ 	.byte	0x04
	.zero		1


	//   ....[42]....
        /*0394*/ 	.word	0x00000900
        /*0398*/ 	.word	0x000000ff
        /*039c*/ 	.word	0x000000a8
        /*03a0*/ 	.short	0x0100
        /*03a2*/ 	.byte	0x04
	.zero		1


	//   ....[43]....
        /*03a4*/ 	.word	0x00000910
        /*03a8*/ 	.word	0x000000ff
        /*03ac*/ 	.word	0x000001a8
        /*03b0*/ 	.short	0x0100
        /*03b2*/ 	.byte	0x04
	.zero		1


	//   ....[44]....
        /*03b4*/ 	.word	0x00000920
        /*03b8*/ 	.word	0x000000ff
        /*03bc*/ 	.word	0x000000b0
        /*03c0*/ 	.short	0x0100
        /*03c2*/ 	.byte	0x04
	.zero		1


	//   ....[45]....
        /*03c4*/ 	.word	0x00000930
        /*03c8*/ 	.word	0x000000ff
        /*03cc*/ 	.word	0x000001b0
        /*03d0*/ 	.short	0x0100
        /*03d2*/ 	.byte	0x04
	.zero		1


	//   ....[46]....
        /*03d4*/ 	.word	0x00000940
        /*03d8*/ 	.word	0x000000ff
        /*03dc*/ 	.word	0x000000b8
        /*03e0*/ 	.short	0x0100
        /*03e2*/ 	.byte	0x04
	.zero		1


	//   ....[47]....
        /*03e4*/ 	.word	0x00000950
        /*03e8*/ 	.word	0x000000ff
        /*03ec*/ 	.word	0x000001b8
        /*03f0*/ 	.short	0x0100
        /*03f2*/ 	.byte	0x04
	.zero		1


	//   ....[48]....
        /*03f4*/ 	.word	0x00000960
        /*03f8*/ 	.word	0x000000ff
        /*03fc*/ 	.word	0x000000c0
        /*0400*/ 	.short	0x0100
        /*0402*/ 	.byte	0x04
	.zero		1


	//   ....[49]....
        /*0404*/ 	.word	0x00000970
        /*0408*/ 	.word	0x000000ff
        /*040c*/ 	.word	0x000001c0
        /*0410*/ 	.short	0x0100
        /*0412*/ 	.byte	0x04
	.zero		1


	//   ....[50]....
        /*0414*/ 	.word	0x00000980
        /*0418*/ 	.word	0x000000ff
        /*041c*/ 	.word	0x000000c8
        /*0420*/ 	.short	0x0100
        /*0422*/ 	.byte	0x04
	.zero		1


	//   ....[51]....
        /*0424*/ 	.word	0x00000990
        /*0428*/ 	.word	0x000000ff
        /*042c*/ 	.word	0x000001c8
        /*0430*/ 	.short	0x0100
        /*0432*/ 	.byte	0x04
	.zero		1


	//   ....[52]....
        /*0434*/ 	.word	0x000009a0
        /*0438*/ 	.word	0x000000ff
        /*043c*/ 	.word	0x000000d0
        /*0440*/ 	.short	0x0100
        /*0442*/ 	.byte	0x04
	.zero		1


	//   ....[53]....
        /*0444*/ 	.word	0x000009b0
        /*0448*/ 	.word	0x000000ff
        /*044c*/ 	.word	0x000001d0
        /*0450*/ 	.short	0x0100
        /*0452*/ 	.byte	0x04
	.zero		1


	//   ....[54]....
        /*0454*/ 	.word	0x000009c0
        /*0458*/ 	.word	0x000000ff
        /*045c*/ 	.word	0x000000d8
        /*0460*/ 	.short	0x0100
        /*0462*/ 	.byte	0x04
	.zero		1


	//   ....[55]....
        /*0464*/ 	.word	0x000009d0
        /*0468*/ 	.word	0x000000ff
        /*046c*/ 	.word	0x000001d8
        /*0470*/ 	.short	0x0100
        /*0472*/ 	.byte	0x04
	.zero		1


	//   ....[56]....
        /*0474*/ 	.word	0x000009e0
        /*0478*/ 	.word	0x000000ff
        /*047c*/ 	.word	0x000000e0
        /*0480*/ 	.short	0x0100
        /*0482*/ 	.byte	0x04
	.zero		1


	//   ....[57]....
        /*0484*/ 	.word	0x000009f0
        /*0488*/ 	.word	0x000000ff
        /*048c*/ 	.word	0x000001e0
        /*0490*/ 	.short	0x0100
        /*0492*/ 	.byte	0x04
	.zero		1


	//   ....[58]....
        /*0494*/ 	.word	0x00000a00
        /*0498*/ 	.word	0x000000ff
        /*049c*/ 	.word	0x000000e8
        /*04a0*/ 	.short	0x0100
        /*04a2*/ 	.byte	0x04
	.zero		1


	//   ....[59]....
        /*04a4*/ 	.word	0x00000a10
        /*04a8*/ 	.word	0x000000ff
        /*04ac*/ 	.word	0x000001e8
        /*04b0*/ 	.short	0x0100
        /*04b2*/ 	.byte	0x04
	.zero		1


	//   ....[60]....
        /*04b4*/ 	.word	0x00000a20
        /*04b8*/ 	.word	0x000000ff
        /*04bc*/ 	.word	0x000000f0
        /*04c0*/ 	.short	0x0100
        /*04c2*/ 	.byte	0x04
	.zero		1


	//   ....[61]....
        /*04c4*/ 	.word	0x00000a30
        /*04c8*/ 	.word	0x000000ff
        /*04cc*/ 	.word	0x000001f0
        /*04d0*/ 	.short	0x0100
        /*04d2*/ 	.byte	0x04
	.zero		1


	//   ....[62]....
        /*04d4*/ 	.word	0x00000a40
        /*04d8*/ 	.word	0x000000ff
        /*04dc*/ 	.word	0x000000f8
        /*04e0*/ 	.short	0x0100
        /*04e2*/ 	.byte	0x04
	.zero		1


	//   ....[63]....
        /*04e4*/ 	.word	0x00000a50
        /*04e8*/ 	.word	0x000000ff
        /*04ec*/ 	.word	0x000001f8
        /*04f0*/ 	.short	0x0100
        /*04f2*/ 	.byte	0x04
	.zero		1


	//   ....[64]....
        /*04f4*/ 	.word	0x00000b80
        /*04f8*/ 	.word	0x000000ff
        /*04fc*/ 	.word	0x00000200
        /*0500*/ 	.short	0x0100
        /*0502*/ 	.byte	0x04
	.zero		1


	//   ....[65]....
        /*0504*/ 	.word	0x00000b90
        /*0508*/ 	.word	0x000000ff
        /*050c*/ 	.word	0x00000210
        /*0510*/ 	.short	0x0100
        /*0512*/ 	.byte	0x04
	.zero		1


	//   ....[66]....
        /*0514*/ 	.word	0x00000ba0
        /*0518*/ 	.word	0x000000ff
        /*051c*/ 	.word	0x00000208
        /*0520*/ 	.short	0x0100
        /*0522*/ 	.byte	0x04
	.zero		1


	//   ....[67]....
        /*0524*/ 	.word	0x00000bb0
        /*0528*/ 	.word	0x000000ff
        /*052c*/ 	.word	0x00000218
        /*0530*/ 	.short	0x0100
        /*0532*/ 	.byte	0x04
	.zero		1


	//   ....[68]....
        /*0534*/ 	.word	0x00000c90
        /*0538*/ 	.word	0x000000ff
        /*053c*/ 	.word	0x00000220
        /*0540*/ 	.short	0x0100
        /*0542*/ 	.byte	0x04
	.zero		1


	//   ....[69]....
        /*0544*/ 	.word	0x00000ca0
        /*0548*/ 	.word	0x000000ff
        /*054c*/ 	.word	0x00000228
        /*0550*/ 	.short	0x0100
        /*0552*/ 	.byte	0x04
	.zero		1


	//   ....[70]....
        /*0554*/ 	.word	0x00000dd0
        /*0558*/ 	.word	0x000000ff
        /*055c*/ 	.word	0x00000230
        /*0560*/ 	.short	0x0100
        /*0562*/ 	.byte	0x06
	.zero		1


	//   ....[71]....
        /*0564*/ 	.word	0x00000de0
        /*0568*/ 	.word	0x000000ff
        /*056c*/ 	.word	0x00000238
        /*0570*/ 	.short	0x0100
        /*0572*/ 	.byte	0x06
	.zero		1


	//   ....[72]....
        /*0574*/ 	.word	0x00000f10
        /*0578*/ 	.word	0x000000ff
        /*057c*/ 	.word	0x00000240
        /*0580*/ 	.short	0x0100
        /*0582*/ 	.byte	0x04
	.zero		1


	//   ....[73]....
        /*0584*/ 	.word	0x00000f20
        /*0588*/ 	.word	0x000000ff
        /*058c*/ 	.word	0x00000250
        /*0590*/ 	.short	0x0100
        /*0592*/ 	.byte	0x04
	.zero		1


	//   ....[74]....
        /*0594*/ 	.word	0x00000f30
        /*0598*/ 	.word	0x000000ff
        /*059c*/ 	.word	0x00000248
        /*05a0*/ 	.short	0x0100
        /*05a2*/ 	.byte	0x04
	.zero		1


	//   ....[75]....
        /*05a4*/ 	.word	0x00000f40
        /*05a8*/ 	.word	0x000000ff
        /*05ac*/ 	.word	0x00000258
        /*05b0*/ 	.short	0x0100
        /*05b2*/ 	.byte	0x04
	.zero		1


	//   ....[76]....
        /*05b4*/ 	.word	0x00001040
        /*05b8*/ 	.word	0x000000ff
        /*05bc*/ 	.word	0x00000260
        /*05c0*/ 	.short	0x0100
        /*05c2*/ 	.byte	0x06
	.zero		1


	//   ....[77]....
        /*05c4*/ 	.word	0x00001e30
        /*05c8*/ 	.word	0x000000ff
        /*05cc*/ 	.word	0x00000100
        /*05d0*/ 	.short	0x010a
        /*05d2*/ 	.byte	0x06
	.zero		1


	//   ....[78]....
        /*05d4*/ 	.word	0x00002130
        /*05d8*/ 	.word	0x000000ff
        /*05dc*/ 	.word	0x00000100
        /*05e0*/ 	.short	0x010a
        /*05e2*/ 	.byte	0x0b
	.zero		1


	//   ....[79]....
        /*05e4*/ 	.word	0x000022e0
        /*05e8*/ 	.word	0x000000ff
        /*05ec*/ 	.word	0x00000100
        /*05f0*/ 	.short	0x010a
        /*05f2*/ 	.byte	0x08
	.zero		1


	//   ....[80]....
        /*05f4*/ 	.word	0x000024d0
        /*05f8*/ 	.word	0x000000ff
        /*05fc*/ 	.word	0x00000228
        /*0600*/ 	.short	0x0101
        /*0602*/ 	.byte	0x18
	.zero		1


	//   ....[81]....
        /*0604*/ 	.word	0x00002500
        /*0608*/ 	.word	0x000000ff
        /*060c*/ 	.word	0x00000100
        /*0610*/ 	.short	0x010a
        /*0612*/ 	.byte	0x04
	.zero		1


	//   ....[82]....
        /*0614*/ 	.word	0x00002640
        /*0618*/ 	.word	0x000000ff
        /*061c*/ 	.word	0x00000100
        /*0620*/ 	.short	0x010a
        /*0622*/ 	.byte	0x15
	.zero		1


	//   ....[83]....
        /*0624*/ 	.word	0x000027f0
        /*0628*/ 	.word	0x000000ff
        /*062c*/ 	.word	0x00000100
        /*0630*/ 	.short	0x010a
        /*0632*/ 	.byte	0x08
	.zero		1


	//   ....[84]....
        /*0634*/ 	.word	0x000029d0
        /*0638*/ 	.word	0x000000ff
        /*063c*/ 	.word	0x00000230
        /*0640*/ 	.short	0x010a
        /*0642*/ 	.byte	0x18
	.zero		1


	//   ....[85]....
        /*0644*/ 	.word	0x00002a90
        /*0648*/ 	.word	0x000000ff
        /*064c*/ 	.word	0x00000000
        /*0650*/ 	.short	0x0101
        /*0652*/ 	.byte	0x04
	.zero		1


	//   ....[86]....
        /*0654*/ 	.word	0x00003080
        /*0658*/ 	.word	0x000000ff
        /*065c*/ 	.word	0x00000000
        /*0660*/ 	.short	0x010a
        /*0662*/ 	.byte	0x04
	.zero		1


	//   ....[87]....
        /*0664*/ 	.word	0x00003120
        /*0668*/ 	.word	0x000000ff
        /*066c*/ 	.word	0x00000000
        /*0670*/ 	.short	0x010a
        /*0672*/ 	.byte	0x05
	.zero		1


	//   ....[88]....
        /*0674*/ 	.word	0x000031c0
        /*0678*/ 	.word	0x000000ff
        /*067c*/ 	.word	0x00000000
        /*0680*/ 	.short	0x010a
        /*0682*/ 	.byte	0x05
	.zero		1


	//   ....[89]....
        /*0684*/ 	.word	0x00003260
        /*0688*/ 	.word	0x000000ff
        /*068c*/ 	.word	0x00000000
        /*0690*/ 	.short	0x010a
        /*0692*/ 	.byte	0x05
	.zero		1


	//   ....[90]....
        /*0694*/ 	.word	0x00003300
        /*0698*/ 	.word	0x000000ff
        /*069c*/ 	.word	0x00000000
        /*06a0*/ 	.short	0x010a
        /*06a2*/ 	.byte	0x05
	.zero		1


	//   ....[91]....
        /*06a4*/ 	.word	0x000033a0
        /*06a8*/ 	.word	0x000000ff
        /*06ac*/ 	.word	0x00000000
        /*06b0*/ 	.short	0x010a
        /*06b2*/ 	.byte	0x05
	.zero		1


	//   ....[92]....
        /*06b4*/ 	.word	0x00003440
        /*06b8*/ 	.word	0x000000ff
        /*06bc*/ 	.word	0x00000000
        /*06c0*/ 	.short	0x010a
        /*06c2*/ 	.byte	0x05
	.zero		1


	//   ....[93]....
        /*06c4*/ 	.word	0x000034e0
        /*06c8*/ 	.word	0x000000ff
        /*06cc*/ 	.word	0x00000000
        /*06d0*/ 	.short	0x010a
        /*06d2*/ 	.byte	0x05
	.zero		1


	//   ....[94]....
        /*06d4*/ 	.word	0x00003580
        /*06d8*/ 	.word	0x000000ff
        /*06dc*/ 	.word	0x00000000
        /*06e0*/ 	.short	0x010a
        /*06e2*/ 	.byte	0x05
	.zero		1


	//   ....[95]....
        /*06e4*/ 	.word	0x00003620
        /*06e8*/ 	.word	0x000000ff
        /*06ec*/ 	.word	0x00000000
        /*06f0*/ 	.short	0x010a
        /*06f2*/ 	.byte	0x05
	.zero		1


	//   ....[96]....
        /*06f4*/ 	.word	0x000036c0
        /*06f8*/ 	.word	0x000000ff
        /*06fc*/ 	.word	0x00000000
        /*0700*/ 	.short	0x010a
        /*0702*/ 	.byte	0x05
	.zero		1


	//   ....[97]....
        /*0704*/ 	.word	0x00003760
        /*0708*/ 	.word	0x000000ff
        /*070c*/ 	.word	0x00000000
        /*0710*/ 	.short	0x010a
        /*0712*/ 	.byte	0x05
	.zero		1


	//   ....[98]....
        /*0714*/ 	.word	0x00003800
        /*0718*/ 	.word	0x000000ff
        /*071c*/ 	.word	0x00000000
        /*0720*/ 	.short	0x010a
        /*0722*/ 	.byte	0x05
	.zero		1


	//   ....[99]....
        /*0724*/ 	.word	0x000038a0
        /*0728*/ 	.word	0x000000ff
        /*072c*/ 	.word	0x00000000
        /*0730*/ 	.short	0x010a
        /*0732*/ 	.byte	0x05
	.zero		1


	//   ....[100]....
        /*0734*/ 	.word	0x00003940
        /*0738*/ 	.word	0x000000ff
        /*073c*/ 	.word	0x00000000
        /*0740*/ 	.short	0x010a
        /*0742*/ 	.byte	0x05
	.zero		1


	//   ....[101]....
        /*0744*/ 	.word	0x000039e0
        /*0748*/ 	.word	0x000000ff
        /*074c*/ 	.word	0x00000000
        /*0750*/ 	.short	0x010a
        /*0752*/ 	.byte	0x05
	.zero		1


	//   ....[102]....
        /*0754*/ 	.word	0x00003a80
        /*0758*/ 	.word	0x000000ff
        /*075c*/ 	.word	0x00000000
        /*0760*/ 	.short	0x010a
        /*0762*/ 	.byte	0x05
	.zero		1


	//   ....[103]....
        /*0764*/ 	.word	0x00003b20
        /*0768*/ 	.word	0x000000ff
        /*076c*/ 	.word	0x00000000
        /*0770*/ 	.short	0x010a
        /*0772*/ 	.byte	0x05
	.zero		1


	//   ....[104]....
        /*0774*/ 	.word	0x00003bc0
        /*0778*/ 	.word	0x000000ff
        /*077c*/ 	.word	0x00000000
        /*0780*/ 	.short	0x010a
        /*0782*/ 	.byte	0x05
	.zero		1


	//   ....[105]....
        /*0784*/ 	.word	0x00003c60
        /*0788*/ 	.word	0x000000ff
        /*078c*/ 	.word	0x00000000
        /*0790*/ 	.short	0x010a
        /*0792*/ 	.byte	0x05
	.zero		1


	//   ....[106]....
        /*0794*/ 	.word	0x00003d00
        /*0798*/ 	.word	0x000000ff
        /*079c*/ 	.word	0x00000000
        /*07a0*/ 	.short	0x010a
        /*07a2*/ 	.byte	0x05
	.zero		1


	//   ....[107]....
        /*07a4*/ 	.word	0x00003da0
        /*07a8*/ 	.word	0x000000ff
        /*07ac*/ 	.word	0x00000000
        /*07b0*/ 	.short	0x010a
        /*07b2*/ 	.byte	0x05
	.zero		1


	//   ....[108]....
        /*07b4*/ 	.word	0x00003e40
        /*07b8*/ 	.word	0x000000ff
        /*07bc*/ 	.word	0x00000000
        /*07c0*/ 	.short	0x010a
        /*07c2*/ 	.byte	0x05
	.zero		1


	//   ....[109]....
        /*07c4*/ 	.word	0x00003ee0
        /*07c8*/ 	.word	0x000000ff
        /*07cc*/ 	.word	0x00000000
        /*07d0*/ 	.short	0x010a
        /*07d2*/ 	.byte	0x05
	.zero		1


	//   ....[110]....
        /*07d4*/ 	.word	0x00003f80
        /*07d8*/ 	.word	0x000000ff
        /*07dc*/ 	.word	0x00000000
        /*07e0*/ 	.short	0x010a
        /*07e2*/ 	.byte	0x05
	.zero		1


	//   ....[111]....
        /*07e4*/ 	.word	0x00004020
        /*07e8*/ 	.word	0x000000ff
        /*07ec*/ 	.word	0x00000000
        /*07f0*/ 	.short	0x010a
        /*07f2*/ 	.byte	0x05
	.zero		1


	//   ....[112]....
        /*07f4*/ 	.word	0x000040c0
        /*07f8*/ 	.word	0x000000ff
        /*07fc*/ 	.word	0x00000000
        /*0800*/ 	.short	0x010a
        /*0802*/ 	.byte	0x05
	.zero		1


	//   ....[113]....
        /*0804*/ 	.word	0x00004160
        /*0808*/ 	.word	0x000000ff
        /*080c*/ 	.word	0x00000000
        /*0810*/ 	.short	0x010a
        /*0812*/ 	.byte	0x05
	.zero		1


	//   ....[114]....
        /*0814*/ 	.word	0x00004200
        /*0818*/ 	.word	0x000000ff
        /*081c*/ 	.word	0x00000000
        /*0820*/ 	.short	0x010a
        /*0822*/ 	.byte	0x05
	.zero		1


	//   ....[115]....
        /*0824*/ 	.word	0x000042a0
        /*0828*/ 	.word	0x000000ff
        /*082c*/ 	.word	0x00000000
        /*0830*/ 	.short	0x010a
        /*0832*/ 	.byte	0x05
	.zero		1


	//   ....[116]....
        /*0834*/ 	.word	0x00004340
        /*0838*/ 	.word	0x000000ff
        /*083c*/ 	.word	0x00000000
        /*0840*/ 	.short	0x010a
        /*0842*/ 	.byte	0x05
	.zero		1


	//   ....[117]....
        /*0844*/ 	.word	0x000043f0
        /*0848*/ 	.word	0x00000000
        /*084c*/ 	.word	0x00000000
        /*0850*/ 	.short	0x010a
        /*0852*/ 	.byte	0xff
	.zero		1


	//   ....[118]....
        /*0854*/ 	.word	0x00004520
        /*0858*/ 	.word	0x000000ff
        /*085c*/ 	.word	0x00000238
        /*0860*/ 	.short	0x010a
        /*0862*/ 	.byte	0x04
	.zero		1


	//   ....[119]....
        /*0864*/ 	.word	0x000045c0
        /*0868*/ 	.word	0x000000ff
        /*086c*/ 	.word	0x00000230
        /*0870*/ 	.short	0x010a
        /*0872*/ 	.byte	0x04
	.zero		1


	//   ....[120]....
        /*0874*/ 	.word	0x00004660
        /*0878*/ 	.word	0x000000ff
        /*087c*/ 	.word	0x00000000
        /*0880*/ 	.short	0x0101
        /*0882*/ 	.byte	0x05
	.zero		1


	//   ....[121]....
        /*0884*/ 	.word	0x000046a0
        /*0888*/ 	.word	0x000000ff
        /*088c*/ 	.word	0x00000238
        /*0890*/ 	.short	0x0106
        /*0892*/ 	.byte	0x04
	.zero		1


	//   ....[122]....
        /*0894*/ 	.word	0x000046e0
        /*0898*/ 	.word	0x00000000
        /*089c*/ 	.word	0x00000238
        /*08a0*/ 	.short	0x010a
        /*08a2*/ 	.byte	0xff
	.zero		1


	//   ....[123]....
        /*08a4*/ 	.word	0x00004920
        /*08a8*/ 	.word	0x000000ff
        /*08ac*/ 	.word	0x00000008
        /*08b0*/ 	.short	0x010a
        /*08b2*/ 	.byte	0x05
	.zero		1


	//   ....[124]....
        /*08b4*/ 	.word	0x00004940
        /*08b8*/ 	.word	0x000000ff
        /*08bc*/ 	.word	0x00000008
        /*08c0*/ 	.short	0x010a
        /*08c2*/ 	.byte	0x05
	.zero		1


	//   ....[125]....
        /*08c4*/ 	.word	0x00004ad0
        /*08c8*/ 	.word	0x000000ff
        /*08cc*/ 	.word	0x00000008
        /*08d0*/ 	.short	0x010a
        /*08d2*/ 	.byte	0x05
	.zero		1


	//   ....[126]....
        /*08d4*/ 	.word	0x00004af0
        /*08d8*/ 	.word	0x000000ff
        /*08dc*/ 	.word	0x00000008
        /*08e0*/ 	.short	0x010a
        /*08e2*/ 	.byte	0x05
	.zero		1


	//   ....[127]....
        /*08e4*/ 	.word	0x00004bb0
        /*08e8*/ 	.word	0x000000ff
        /*08ec*/ 	.word	0x00000000
        /*08f0*/ 	.short	0x0101
        /*08f2*/ 	.byte	0x04
	.zero		1


	//   ....[128]....
        /*08f4*/ 	.word	0x00004ea0
        /*08f8*/ 	.word	0x000000ff
        /*08fc*/ 	.word	0x00000230
        /*0900*/ 	.short	0x010a
        /*0902*/ 	.byte	0x0f
	.zero		1


	//   ....[129]....
        /*0904*/ 	.word	0x00004f40
        /*0908*/ 	.word	0x000000ff
        /*090c*/ 	.word	0x00000000
        /*0910*/ 	.short	0x0101
        /*0912*/ 	.byte	0x18
	.zero		1


	//   ....[130]....
        /*0914*/ 	.word	0x00004f80
        /*0918*/ 	.word	0x000000ff
        /*091c*/ 	.word	0x00000250
        /*0920*/ 	.short	0x010a
        /*0922*/ 	.byte	0x14
	.zero		1


	//   ....[131]....
        /*0924*/ 	.word	0x00005050
        /*0928*/ 	.word	0x000000ff
        /*092c*/ 	.word	0x00000000
        /*0930*/ 	.short	0x010a
        /*0932*/ 	.byte	0x04
	.zero		1


	//   ....[132]....
        /*0934*/ 	.word	0x000050c0
        /*0938*/ 	.word	0x000000ff
        /*093c*/ 	.word	0x00000000
        /*0940*/ 	.short	0x010a
        /*0942*/ 	.byte	0x0a
	.zero		1


	//   ....[133]....
        /*0944*/ 	.word	0x000051e0
        /*0948*/ 	.word	0x000000ff
        /*094c*/ 	.word	0x00000000
        /*0950*/ 	.short	0x010a
        /*0952*/ 	.byte	0x05
	.zero		1


	//   ....[134]....
        /*0954*/ 	.word	0x000053e0
        /*0958*/ 	.word	0x000000ff
        /*095c*/ 	.word	0x00000000
        /*0960*/ 	.short	0x010a
        /*0962*/ 	.byte	0x04
	.zero		1


	//   ....[135]....
        /*0964*/ 	.word	0x00005480
        /*0968*/ 	.word	0x00000000
        /*096c*/ 	.word	0x00000000
        /*0970*/ 	.short	0x010a
        /*0972*/ 	.byte	0xff
	.zero		1


	//   ....[136]....
        /*0974*/ 	.word	0x000054c0
        /*0978*/ 	.word	0x00000000
        /*097c*/ 	.word	0x00000000
        /*0980*/ 	.short	0x010a
        /*0982*/ 	.byte	0xff
	.zero		1


	//   ....[137]....
        /*0984*/ 	.word	0x00005530
        /*0988*/ 	.word	0x000000ff
        /*098c*/ 	.word	0x00000000
        /*0990*/ 	.short	0x0101
        /*0992*/ 	.byte	0x04
	.zero		1


	//   ....[138]....
        /*0994*/ 	.word	0x00005570
        /*0998*/ 	.word	0x000000ff
        /*099c*/ 	.word	0x00000260
        /*09a0*/ 	.short	0x010a
        /*09a2*/ 	.byte	0x0f
	.zero		1


	//   ....[139]....
        /*09a4*/ 	.word	0x000055e0
        /*09a8*/ 	.word	0x000000ff
        /*09ac*/ 	.word	0x00000000
        /*09b0*/ 	.short	0x0101
        /*09b2*/ 	.byte	0x04
	.zero		1


	//   ....[140]....
        /*09b4*/ 	.word	0x00005c10
        /*09b8*/ 	.word	0x000000ff
        /*09bc*/ 	.word	0x00000230
        /*09c0*/ 	.short	0x010a
        /*09c2*/ 	.byte	0x19
	.zero		1


	//   ....[141]....
        /*09c4*/ 	.word	0x00005cb0
        /*09c8*/ 	.word	0x000000ff
        /*09cc*/ 	.word	0x00000000
        /*09d0*/ 	.short	0x0101
        /*09d2*/ 	.byte	0x2b
	.zero		1


	//   ....[142]....
        /*09d4*/ 	.word	0x000061e0
        /*09d8*/ 	.word	0x000000ff
        /*09dc*/ 	.word	0x00000228
        /*09e0*/ 	.short	0x010a
        /*09e2*/ 	.byte	0x19
	.zero		1


	//   ....[143]....
        /*09e4*/ 	.word	0x000066a0
        /*09e8*/ 	.word	0x000000ff
        /*09ec*/ 	.word	0x00000210
        /*09f0*/ 	.short	0x010a
        /*09f2*/ 	.byte	0x19
	.zero		1


	//   ....[144]....
        /*09f4*/ 	.word	0x00006810
        /*09f8*/ 	.word	0x000000ff
        /*09fc*/ 	.word	0x00000200
        /*0a00*/ 	.short	0x010b
        /*0a02*/ 	.byte	0x19
	.zero		1


	//   ....[145]....
        /*0a04*/ 	.word	0x00006820
        /*0a08*/ 	.word	0x000000ff
        /*0a0c*/ 	.word	0x00000000
        /*0a10*/ 	.short	0x0101
        /*0a12*/ 	.byte	0x2e
	.zero		1


	//   ....[146]....
        /*0a14*/ 	.word	0x00006830
        /*0a18*/ 	.word	0x000000ff
        /*0a1c*/ 	.word	0x00000218
        /*0a20*/ 	.short	0x010a
        /*0a22*/ 	.byte	0x19
	.zero		1


	//   ....[147]....
        /*0a24*/ 	.word	0x00006a00
        /*0a28*/ 	.word	0x000000ff
        /*0a2c*/ 	.word	0x00000208
        /*0a30*/ 	.short	0x010b
        /*0a32*/ 	.byte	0x19
	.zero		1


	//   ....[148]....
        /*0a34*/ 	.word	0x00006a10
        /*0a38*/ 	.word	0x000000ff
        /*0a3c*/ 	.word	0x00000000
        /*0a40*/ 	.short	0x0101
        /*0a42*/ 	.byte	0x2d
	.zero		1


	//   ....[149]....
        /*0a44*/ 	.word	0x00006a40
        /*0a48*/ 	.word	0x000000ff
        /*0a4c*/ 	.word	0x00000210
        /*0a50*/ 	.short	0x010a
        /*0a52*/ 	.byte	0x19
	.zero		1


	//   ....[150]....
        /*0a54*/ 	.word	0x00006a80
        /*0a58*/ 	.word	0x00000000
        /*0a5c*/ 	.word	0x00000218
        /*0a60*/ 	.short	0x010a
        /*0a62*/ 	.byte	0xff
	.zero		1


	//   ....[151]....
        /*0a64*/ 	.word	0x00006e00
        /*0a68*/ 	.word	0x000000ff
        /*0a6c*/ 	.word	0x00000230
        /*0a70*/ 	.short	0x010a
        /*0a72*/ 	.byte	0x31
	.zero		1


	//   ....[152]....
        /*0a74*/ 	.word	0x00006ed0
        /*0a78*/ 	.word	0x000000ff
        /*0a7c*/ 	.word	0x00000000
        /*0a80*/ 	.short	0x0101
        /*0a82*/ 	.byte	0x04
	.zero		1


	//   ....[153]....
        /*0a84*/ 	.word	0x00007ef0
        /*0a88*/ 	.word	0x00000000
        /*0a8c*/ 	.word	0x00000200
        /*0a90*/ 	.short	0x010a
        /*0a92*/ 	.byte	0xff
	.zero		1


	//   ....[154]....
        /*0a94*/ 	.word	0x00007f30
        /*0a98*/ 	.word	0x000000b4
        /*0a9c*/ 	.word	0x00000240
        /*0aa0*/ 	.short	0x010a
        /*0aa2*/ 	.byte	0xff
	.zero		1


	//   ....[155]....
        /*0aa4*/ 	.word	0x00008070
        /*0aa8*/ 	.word	0x00000000
        /*0aac*/ 	.word	0x00000200
        /*0ab0*/ 	.short	0x010a
        /*0ab2*/ 	.byte	0xff
	.zero		1


	//   ....[156]....
        /*0ab4*/ 	.word	0x000081c0
        /*0ab8*/ 	.word	0x00000002
        /*0abc*/ 	.word	0x00000000
        /*0ac0*/ 	.short	0x0101
        /*0ac2*/ 	.byte	0xff
	.zero		1


	//   ....[157]....
        /*0ac4*/ 	.word	0x00008220
        /*0ac8*/ 	.word	0x000000b4
        /*0acc*/ 	.word	0x00000240
        /*0ad0*/ 	.short	0x010a
        /*0ad2*/ 	.byte	0xff
	.zero		1


	//   ....[158]....
        /*0ad4*/ 	.word	0x000095d0
        /*0ad8*/ 	.word	0x000000bb
        /*0adc*/ 	.word	0x00000200
        /*0ae0*/ 	.short	0x010a
        /*0ae2*/ 	.byte	0xff
	.zero		1


	//   ....[159]....
        /*0ae4*/ 	.word	0x000096b0
        /*0ae8*/ 	.word	0x000000bb
        /*0aec*/ 	.word	0x00000200
        /*0af0*/ 	.short	0x010a
        /*0af2*/ 	.byte	0xff
	.zero		1


	//   ....[160]....
        /*0af4*/ 	.word	0x000097e0
        /*0af8*/ 	.word	0x00000000
        /*0afc*/ 	.word	0x00000000
        /*0b00*/ 	.short	0x0101
        /*0b02*/ 	.byte	0xff
	.zero		1


	//   ....[161]....
        /*0b04*/ 	.word	0x00009c10
        /*0b08*/ 	.word	0x000000b4
        /*0b0c*/ 	.word	0x00000000
        /*0b10*/ 	.short	0x0101
        /*0b12*/ 	.byte	0xff
	.zero		1


	//   ....[162]....
        /*0b14*/ 	.word	0x0000ac50
        /*0b18*/ 	.word	0x00000000
        /*0b1c*/ 	.word	0x00000100
        /*0b20*/ 	.short	0x010a
        /*0b22*/ 	.byte	0xff
	.zero		1


	//   ....[163]....
        /*0b24*/ 	.word	0x0000acb0
        /*0b28*/ 	.word	0x00000000
        /*0b2c*/ 	.word	0x00000100
        /*0b30*/ 	.short	0x010a
        /*0b32*/ 	.byte	0xff
	.zero		1


	//   ....[164]....
        /*0b34*/ 	.word	0x0000ad10
        /*0b38*/ 	.word	0x00000000
        /*0b3c*/ 	.word	0x00000230
        /*0b40*/ 	.short	0x010a
        /*0b42*/ 	.byte	0xff
	.zero		1


	//   ....[165]....
        /*0b44*/ 	.word	0x0000ad70
        /*0b48*/ 	.word	0x00000000
        /*0b4c*/ 	.word	0x00000000
        /*0b50*/ 	.short	0x010a
        /*0b52*/ 	.byte	0xff
	.zero		1


	//   ....[166]....
        /*0b54*/ 	.word	0x0000add0
        /*0b58*/ 	.word	0x00000000
        /*0b5c*/ 	.word	0x00000000
        /*0b60*/ 	.short	0x010a
        /*0b62*/ 	.byte	0xff
	.zero		1


	//   ....[167]....
        /*0b64*/ 	.word	0x0000ae30
        /*0b68*/ 	.word	0x00000000
        /*0b6c*/ 	.word	0x00000000
        /*0b70*/ 	.short	0x010a
        /*0b72*/ 	.byte	0xff
	.zero		1


	//   ....[168]....
        /*0b74*/ 	.word	0x0000ae90
        /*0b78*/ 	.word	0x00000000
        /*0b7c*/ 	.word	0x00000000
        /*0b80*/ 	.short	0x010a
        /*0b82*/ 	.byte	0xff
	.zero		1


	//   ....[169]....
        /*0b84*/ 	.word	0x0000aef0
        /*0b88*/ 	.word	0x00000000
        /*0b8c*/ 	.word	0x00000000
        /*0b90*/ 	.short	0x010a
        /*0b92*/ 	.byte	0xff
	.zero		1


	//   ....[170]....
        /*0b94*/ 	.word	0x0000af50
        /*0b98*/ 	.word	0x00000000
        /*0b9c*/ 	.word	0x00000000
        /*0ba0*/ 	.short	0x010a
        /*0ba2*/ 	.byte	0xff
	.zero		1


	//   ....[171]....
        /*0ba4*/ 	.word	0x0000afb0
        /*0ba8*/ 	.word	0x00000000
        /*0bac*/ 	.word	0x00000000
        /*0bb0*/ 	.short	0x010a
        /*0bb2*/ 	.byte	0xff
	.zero		1


	//   ....[172]....
        /*0bb4*/ 	.word	0x0000b010
        /*0bb8*/ 	.word	0x00000000
        /*0bbc*/ 	.word	0x00000000
        /*0bc0*/ 	.short	0x010a
        /*0bc2*/ 	.byte	0xff
	.zero		1


	//   ....[173]....
        /*0bc4*/ 	.word	0x0000b070
        /*0bc8*/ 	.word	0x00000000
        /*0bcc*/ 	.word	0x00000000
        /*0bd0*/ 	.short	0x010a
        /*0bd2*/ 	.byte	0xff
	.zero		1


	//   ....[174]....
        /*0bd4*/ 	.word	0x0000b0d0
        /*0bd8*/ 	.word	0x00000000
        /*0bdc*/ 	.word	0x00000000
        /*0be0*/ 	.short	0x010a
        /*0be2*/ 	.byte	0xff
	.zero		1


	//   ....[175]....
        /*0be4*/ 	.word	0x0000b130
        /*0be8*/ 	.word	0x00000000
        /*0bec*/ 	.word	0x00000000
        /*0bf0*/ 	.short	0x010a
        /*0bf2*/ 	.byte	0xff
	.zero		1


	//   ....[176]....
        /*0bf4*/ 	.word	0x0000b190
        /*0bf8*/ 	.word	0x00000000
        /*0bfc*/ 	.word	0x00000000
        /*0c00*/ 	.short	0x010a
        /*0c02*/ 	.byte	0xff
	.zero		1


	//   ....[177]....
        /*0c04*/ 	.word	0x0000b1f0
        /*0c08*/ 	.word	0x00000000
        /*0c0c*/ 	.word	0x00000000
        /*0c10*/ 	.short	0x010a
        /*0c12*/ 	.byte	0xff
	.zero		1


	//   ....[178]....
        /*0c14*/ 	.word	0x0000b250
        /*0c18*/ 	.word	0x00000000
        /*0c1c*/ 	.word	0x00000000
        /*0c20*/ 	.short	0x010a
        /*0c22*/ 	.byte	0xff
	.zero		1


	//   ....[179]....
        /*0c24*/ 	.word	0x0000b2b0
        /*0c28*/ 	.word	0x00000000
        /*0c2c*/ 	.word	0x00000000
        /*0c30*/ 	.short	0x010a
        /*0c32*/ 	.byte	0xff
	.zero		1


	//   ....[180]....
        /*0c34*/ 	.word	0x0000b310
        /*0c38*/ 	.word	0x00000000
        /*0c3c*/ 	.word	0x00000000
        /*0c40*/ 	.short	0x010a
        /*0c42*/ 	.byte	0xff
	.zero		1


	//   ....[181]....
        /*0c44*/ 	.word	0x0000b370
        /*0c48*/ 	.word	0x00000000
        /*0c4c*/ 	.word	0x00000000
        /*0c50*/ 	.short	0x010a
        /*0c52*/ 	.byte	0xff
	.zero		1


	//   ....[182]....
        /*0c54*/ 	.word	0x0000b3d0
        /*0c58*/ 	.word	0x00000000
        /*0c5c*/ 	.word	0x00000000
        /*0c60*/ 	.short	0x010a
        /*0c62*/ 	.byte	0xff
	.zero		1


	//   ....[183]....
        /*0c64*/ 	.word	0x0000b430
        /*0c68*/ 	.word	0x00000000
        /*0c6c*/ 	.word	0x00000000
        /*0c70*/ 	.short	0x010a
        /*0c72*/ 	.byte	0xff
	.zero		1


	//   ....[184]....
        /*0c74*/ 	.word	0x0000b490
        /*0c78*/ 	.word	0x00000000
        /*0c7c*/ 	.word	0x00000000
        /*0c80*/ 	.short	0x010a
        /*0c82*/ 	.byte	0xff
	.zero		1


	//   ....[185]....
        /*0c84*/ 	.word	0x0000b4f0
        /*0c88*/ 	.word	0x00000000
        /*0c8c*/ 	.word	0x00000000
        /*0c90*/ 	.short	0x010a
        /*0c92*/ 	.byte	0xff
	.zero		1


	//   ....[186]....
        /*0c94*/ 	.word	0x0000b550
        /*0c98*/ 	.word	0x00000000
        /*0c9c*/ 	.word	0x00000000
        /*0ca0*/ 	.short	0x010a
        /*0ca2*/ 	.byte	0xff
	.zero		1


	//   ....[187]....
        /*0ca4*/ 	.word	0x0000b5b0
        /*0ca8*/ 	.word	0x00000000
        /*0cac*/ 	.word	0x00000000
        /*0cb0*/ 	.short	0x010a
        /*0cb2*/ 	.byte	0xff
	.zero		1


	//   ....[188]....
        /*0cb4*/ 	.word	0x0000b610
        /*0cb8*/ 	.word	0x00000000
        /*0cbc*/ 	.word	0x00000000
        /*0cc0*/ 	.short	0x010a
        /*0cc2*/ 	.byte	0xff
	.zero		1


	//   ....[189]....
        /*0cc4*/ 	.word	0x0000b670
        /*0cc8*/ 	.word	0x00000000
        /*0ccc*/ 	.word	0x00000000
        /*0cd0*/ 	.short	0x010a
        /*0cd2*/ 	.byte	0xff
	.zero		1


	//   ....[190]....
        /*0cd4*/ 	.word	0x0000b6d0
        /*0cd8*/ 	.word	0x00000000
        /*0cdc*/ 	.word	0x00000000
        /*0ce0*/ 	.short	0x010a
        /*0ce2*/ 	.byte	0xff
	.zero		1


	//   ....[191]....
        /*0ce4*/ 	.word	0x0000b730
        /*0ce8*/ 	.word	0x00000000
        /*0cec*/ 	.word	0x00000000
        /*0cf0*/ 	.short	0x010a
        /*0cf2*/ 	.byte	0xff
	.zero		1


	//   ....[192]....
        /*0cf4*/ 	.word	0x0000b790
        /*0cf8*/ 	.word	0x00000000
        /*0cfc*/ 	.word	0x00000000
        /*0d00*/ 	.short	0x010a
        /*0d02*/ 	.byte	0xff
	.zero		1


	//   ....[193]....
        /*0d04*/ 	.word	0x0000b7f0
        /*0d08*/ 	.word	0x00000000
        /*0d0c*/ 	.word	0x00000000
        /*0d10*/ 	.short	0x010a
        /*0d12*/ 	.byte	0xff
	.zero		1


	//   ....[194]....
        /*0d14*/ 	.word	0x0000b850
        /*0d18*/ 	.word	0x00000000
        /*0d1c*/ 	.word	0x00000000
        /*0d20*/ 	.short	0x010a
        /*0d22*/ 	.byte	0xff
	.zero		1


	//   ....[195]....
        /*0d24*/ 	.word	0x0000b8b0
        /*0d28*/ 	.word	0x00000000
        /*0d2c*/ 	.word	0x00000000
        /*0d30*/ 	.short	0x010a
        /*0d32*/ 	.byte	0xff
	.zero		1


	//   ....[196]....
        /*0d34*/ 	.word	0x0000b910
        /*0d38*/ 	.word	0x00000004
        /*0d3c*/ 	.word	0x00000238
        /*0d40*/ 	.short	0x010a
        /*0d42*/ 	.byte	0xff
	.zero		1


	//   ....[197]....
        /*0d44*/ 	.word	0x0000b970
        /*0d48*/ 	.word	0x00000004
        /*0d4c*/ 	.word	0x00000230
        /*0d50*/ 	.short	0x010a
        /*0d52*/ 	.byte	0xff
	.zero		1


	//   ....[198]....
        /*0d54*/ 	.word	0x0000b9d0
        /*0d58*/ 	.word	0x00000005
        /*0d5c*/ 	.word	0x00000008
        /*0d60*/ 	.short	0x010a
        /*0d62*/ 	.byte	0xff
	.zero		1


	//   ....[199]....
        /*0d64*/ 	.word	0x0000bac0
        /*0d68*/ 	.word	0x00000003
        /*0d6c*/ 	.word	0x00000008
        /*0d70*/ 	.short	0x010a
        /*0d72*/ 	.byte	0xff
	.zero		1


	//   ....[200]....
        /*0d74*/ 	.word	0x0000bb20
        /*0d78*/ 	.word	0x00000004
        /*0d7c*/ 	.word	0x00000230
        /*0d80*/ 	.short	0x010a
        /*0d82*/ 	.byte	0xff
	.zero		1


	//   ....[201]....
        /*0d84*/ 	.word	0x0000bb80
        /*0d88*/ 	.word	0x00000004
        /*0d8c*/ 	.word	0x00000250
        /*0d90*/ 	.short	0x010a
        /*0d92*/ 	.byte	0xff
	.zero		1


	//   ....[202]....
        /*0d94*/ 	.word	0x0000bbe0
        /*0d98*/ 	.word	0x00000004
        /*0d9c*/ 	.word	0x00000000
        /*0da0*/ 	.short	0x010a
        /*0da2*/ 	.byte	0xff
	.zero		1


	//   ....[203]....
        /*0da4*/ 	.word	0x0000bc40
        /*0da8*/ 	.word	0x00000000
        /*0dac*/ 	.word	0x00000000
        /*0db0*/ 	.short	0x010a
        /*0db2*/ 	.byte	0xff
	.zero		1


	//   ....[204]....
        /*0db4*/ 	.word	0x0000bca0
        /*0db8*/ 	.word	0x00000000
        /*0dbc*/ 	.word	0x00000260
        /*0dc0*/ 	.short	0x010a
        /*0dc2*/ 	.byte	0xff
	.zero		1


	//   ....[205]....
        /*0dc4*/ 	.word	0x0000bd00
        /*0dc8*/ 	.word	0x00000000
        /*0dcc*/ 	.word	0x00000230
        /*0dd0*/ 	.short	0x010a
        /*0dd2*/ 	.byte	0xff
	.zero		1


	//   ....[206]....
        /*0dd4*/ 	.word	0x0000bd60
        /*0dd8*/ 	.word	0x00000003
        /*0ddc*/ 	.word	0x00000228
        /*0de0*/ 	.short	0x010a
        /*0de2*/ 	.byte	0xff
	.zero		1


	//   ....[207]....
        /*0de4*/ 	.word	0x0000bdc0
        /*0de8*/ 	.word	0x00000000
        /*0dec*/ 	.word	0x00000210
        /*0df0*/ 	.short	0x010a
        /*0df2*/ 	.byte	0xff
	.zero		1


	//   ....[208]....
        /*0df4*/ 	.word	0x0000be20
        /*0df8*/ 	.word	0x00000000
        /*0dfc*/ 	.word	0x00000218
        /*0e00*/ 	.short	0x010a
        /*0e02*/ 	.byte	0xff
	.zero		1


	//   ....[209]....
        /*0e04*/ 	.word	0x0000be80
        /*0e08*/ 	.word	0x00000000
        /*0e0c*/ 	.word	0x00000210
        /*0e10*/ 	.short	0x010a
        /*0e12*/ 	.byte	0xff
	.zero		1


	//   ....[210]....
        /*0e14*/ 	.word	0x0000bee0
        /*0e18*/ 	.word	0x00000000
        /*0e1c*/ 	.word	0x00000230
        /*0e20*/ 	.short	0x010a
        /*0e22*/ 	.byte	0xff
	.zero		1


	//   ....[211]....
        /*0e24*/ 	.word	0x0000bf30
        /*0e28*/ 	.word	0x00000000
        /*0e2c*/ 	.word	0x00000200
        /*0e30*/ 	.short	0x010a
        /*0e32*/ 	.byte	0xff
	.zero		1


	//   ....[212]....
        /*0e34*/ 	.word	0x0000bf80
        /*0e38*/ 	.word	0x000000b4
        /*0e3c*/ 	.word	0x00000240
        /*0e40*/ 	.short	0x010a
        /*0e42*/ 	.byte	0xff
	.zero		1


	//   ....[213]....
        /*0e44*/ 	.word	0x0000bfd0
        /*0e48*/ 	.word	0x000000bb
        /*0e4c*/ 	.word	0x00000200
        /*0e50*/ 	.short	0x010a
        /*0e52*/ 	.byte	0xff
	.zero		1


	//----- nvinfo : EIATTR_NUM_MBARRIERS
	.align		4
.L_47:
        /*0e54*/ 	.byte	0x03, 0x38
        /*0e56*/ 	.short	0x004d


	//----- nvinfo : EIATTR_EXIT_INSTR_OFFSETS
	.align		4
        /*0e58*/ 	.byte	0x04, 0x1c
        /*0e5a*/ 	.short	(.L_49 - .L_48)


	//   ....[0]....
.L_48:
        /*0e5c*/ 	.word	0x00004420


	//   ....[1]....
        /*0e60*/ 	.word	0x000046b0


	//   ....[2]....
        /*0e64*/ 	.word	0x00004710


	//   ....[3]....
        /*0e68*/ 	.word	0x00005800


	//   ....[4]....
        /*0e6c*/ 	.word	0x00006ab0


	//   ....[5]....
        /*0e70*/ 	.word	0x00006af0


	//   ....[6]....
        /*0e74*/ 	.word	0x0000ac30


	//----- nvinfo : EIATTR_MAX_THREADS
	.align		4
.L_49:
        /*0e78*/ 	.byte	0x04, 0x05
        /*0e7a*/ 	.short	(.L_51 - .L_50)
.L_50:
        /*0e7c*/ 	.word	0x00000100
        /*0e80*/ 	.word	0x00000001
        /*0e84*/ 	.word	0x00000001


	//----- nvinfo : EIATTR_CRS_STACK_SIZE
	.align		4
.L_51:
        /*0e88*/ 	.byte	0x04, 0x1e
        /*0e8a*/ 	.short	(.L_53 - .L_52)
.L_52:
        /*0e8c*/ 	.word	0x00000000


	//----- nvinfo : EIATTR_CBANK_PARAM_SIZE
	.align		4
.L_53:
        /*0e90*/ 	.byte	0x03, 0x19
        /*0e92*/ 	.short	0x0800


	//----- nvinfo : EIATTR_PARAM_CBANK
	.align		4
        /*0e94*/ 	.byte	0x04, 0x0a
        /*0e96*/ 	.short	(.L_55 - .L_54)
	.align		4
.L_54:
        /*0e98*/ 	.word	index@(.nv.constant0._ZN7cutlass13device_kernelINS_4conv6kernel13ConvUniversalINS1_16ConvProblemShapeILNS1_8OperatorE2ELi2EEENS1_10collective14CollectiveConvINS1_47MainloopSm100TmaUmmaWarpSpecializedImplicitGemmILS5_2ELi32ELi2ELi1ELi2EN4cute5tupleIJNSA_1CILi2EEENSC_ILi1EEESE_EEEEENSB_IJNSC_ILi256EEENSB_IJNSC_ILi128EEEEEENSB_IJNSC_ILi32EEEEEEEEENS_12float_e4m3_tESN_NSA_8TiledMMAINSA_8MMA_AtomIJNSA_10MMA_TraitsINSA_25SM100_MMA_F8F6F4_2x1SM_SSEJSN_SN_fSH_SI_NSA_17integral_constantINSA_4UMMA5MajorELSU_1EEESV_NSS_INST_7ScaleInELSW_0EEESX_EEEEEENSA_6LayoutINSB_IJSE_SE_SE_EEENSB_IJNSC_ILi0EEES12_S12_EEEEENSB_IJNSA_10UnderscoreES15_S15_EEEEENS7_6detail27Sm100ImplicitGemmTileTraitsINSA_18SM100_TMA_2SM_LOADENSA_14ComposedLayoutINSA_7SwizzleILi3ELi4ELi3EEENSA_18smem_ptr_flag_bitsILi8EEENS10_INSB_IJSI_NSC_ILi8EEEEEENSB_IJSE_SI_EEEEEEEvEENS19_INSA_25SM100_TMA_2SM_LOAD_IM2COLENS1B_INS1C_ILi2ELi4ELi3EEES1F_NS10_INSB_IJNSC_ILi64EEES1G_EEENSB_IJSE_S1O_EEEEEEEvEEEENS_8epilogue10collective18CollectiveEpilogueINS1V_23Sm100TmaWarpSpecializedILi2ELi2ELi64ELb0ELb0EEEJNSB_IJSI_SJ_SL_EEENSB_IJNS10_ISI_SE_EENS10_IS1O_SE_EEEEESN_NSB_IJlNSB_IJSE_llEEES12_EEESN_S25_NS1V_6fusion15FusionCallbacksIS1Z_NS26_17LinearCombinationISN_fSN_fLNS_15FloatRoundStyleE2EEES20_S23_JEEENSA_5SM1004TMEM4LOAD26SM100_TMEM_LOAD_32dp32b64xENSA_13SM90_TMA_LOADENS1B_IS1N_S1F_NS10_INSB_IJS1G_S1O_EEENSB_IJS1O_SE_EEEEEEENSA_39AutoVectorizingCopyWithAssumedAlignmentILi128EEENSA_14SM90_TMA_STOREES2K_S2M_S2M_EEEvvEEEEvNT_6ParamsE)
        /*0e9c*/ 	.short	0x0380
        /*0e9e*/ 	.short	0x0800


	//----- nvinfo : EIATTR_SW_WAR
	.align		4
.L_55:
        /*0ea0*/ 	.byte	0x04, 0x36
        /*0ea2*/ 	.short	(.L_57 - .L_56)
.L_56:
        /*0ea4*/ 	.word	0x00000008
.L_57:


//--------------------- .nv.callgraph             --------------------------
	.section	.nv.callgraph,"",@"SHT_CUDA_CALLGRAPH"
	.align	4
	.sectionentsize	8
	.align		4
        /*0000*/ 	.word	0x00000000
	.align		4
        /*0004*/ 	.word	0xffffffff
	.align		4
        /*0008*/ 	.word	index@(_ZN7cutlass13device_kernelINS_4conv6kernel13ConvUniversalINS1_16ConvProblemShapeILNS1_8OperatorE2ELi2EEENS1_10collective14CollectiveConvINS1_47MainloopSm100TmaUmmaWarpSpecializedImplicitGemmILS5_2ELi32ELi2ELi1ELi2EN4cute5tupleIJNSA_1CILi2EEENSC_ILi1EEESE_EEEEENSB_IJNSC_ILi256EEENSB_IJNSC_ILi128EEEEEENSB_IJNSC_ILi32EEEEEEEEENS_12float_e4m3_tESN_NSA_8TiledMMAINSA_8MMA_AtomIJNSA_10MMA_TraitsINSA_25SM100_MMA_F8F6F4_2x1SM_SSEJSN_SN_fSH_SI_NSA_17integral_constantINSA_4UMMA5MajorELSU_1EEESV_NSS_INST_7ScaleInELSW_0EEESX_EEEEEENSA_6LayoutINSB_IJSE_SE_SE_EEENSB_IJNSC_ILi0EEES12_S12_EEEEENSB_IJNSA_10UnderscoreES15_S15_EEEEENS7_6detail27Sm100ImplicitGemmTileTraitsINSA_18SM100_TMA_2SM_LOADENSA_14ComposedLayoutINSA_7SwizzleILi3ELi4ELi3EEENSA_18smem_ptr_flag_bitsILi8EEENS10_INSB_IJSI_NSC_ILi8EEEEEENSB_IJSE_SI_EEEEEEEvEENS19_INSA_25SM100_TMA_2SM_LOAD_IM2COLENS1B_INS1C_ILi2ELi4ELi3EEES1F_NS10_INSB_IJNSC_ILi64EEES1G_EEENSB_IJSE_S1O_EEEEEEEvEEEENS_8epilogue10collective18CollectiveEpilogueINS1V_23Sm100TmaWarpSpecializedILi2ELi2ELi64ELb0ELb0EEEJNSB_IJSI_SJ_SL_EEENSB_IJNS10_ISI_SE_EENS10_IS1O_SE_EEEEESN_NSB_IJlNSB_IJSE_llEEES12_EEESN_S25_NS1V_6fusion15FusionCallbacksIS1Z_NS26_17LinearCombinationISN_fSN_fLNS_15FloatRoundStyleE2EEES20_S23_JEEENSA_5SM1004TMEM4LOAD26SM100_TMEM_LOAD_32dp32b64xENSA_13SM90_TMA_LOADENS1B_IS1N_S1F_NS10_INSB_IJS1G_S1O_EEENSB_IJS1O_SE_EEEEEEENSA_39AutoVectorizingCopyWithAssumedAlignmentILi128EEENSA_14SM90_TMA_STOREES2K_S2M_S2M_EEEvvEEEEvNT_6ParamsE)
	.align		4
        /*000c*/ 	.word	index@(__assertfail)
	.align		4
        /*0010*/ 	.word	0x00000000
	.align		4
        /*0014*/ 	.word	0xfffffffe
	.align		4
        /*0018*/ 	.word	0x00000000
	.align		4
        /*001c*/ 	.word	0xfffffffd
	.align		4
        /*0020*/ 	.word	0x00000000
	.align		4
        /*0024*/ 	.word	0xfffffffc


//--------------------- .nv.constant4             --------------------------
	.section	.nv.constant4,"a",@progbits
	.align	8
	.align		8
.nv.constant4:
        /*0000*/ 	.dword	__assertfail
	.align		8
        /*0008*/ 	.dword	__unnamed_1
	.align		8
        /*0010*/ 	.dword	__unnamed_2
	.align		8
        /*0018*/ 	.dword	_ZN39_INTERNAL_1448b9b4_4_k_cu_ea955542_47884cuda3std3__45__cpo5beginE
	.align		8
        /*0020*/ 	.dword	_ZN39_INTERNAL_1448b9b4_4_k_cu_ea955542_47884cuda3std3__45__cpo3endE
	.align		8
        /*0028*/ 	.dword	_ZN39_INTERNAL_1448b9b4_4_k_cu_ea955542_47884cuda3std3__45__cpo6cbeginE
	.align		8
        /*0030*/ 	.dword	_ZN39_INTERNAL_1448b9b4_4_k_cu_ea955542_47884cuda3std3__45__cpo4cendE
	.align		8
        /*0038*/ 	.dword	_ZN39_INTERNAL_1448b9b4_4_k_cu_ea955542_47884cuda3std3__441_GLOBAL__N__1448b9b4_4_k_cu_ea955542_47886ignoreE
	.align		8
        /*0040*/ 	.dword	_ZN39_INTERNAL_1448b9b4_4_k_cu_ea955542_47884cuda3std3__419piecewise_constructE
	.align		8
        /*0048*/ 	.dword	_ZN39_INTERNAL_1448b9b4_4_k_cu_ea955542_47884cuda3std3__48in_placeE
	.align		8
        /*0050*/ 	.dword	_ZN39_INTERNAL_1448b9b4_4_k_cu_ea955542_47884cuda3std6ranges3__45__cpo4swapE
	.align		8
        /*0058*/ 	.dword	_ZN39_INTERNAL_1448b9b4_4_k_cu_ea955542_47884cuda3std6ranges3__45__cpo9iter_moveE
	.align		8
        /*0060*/ 	.dword	_ZN39_INTERNAL_1448b9b4_4_k_cu_ea955542_47884cute7productE
	.align		8
        /*0068*/ 	.dword	_ZN39_INTERNAL_1448b9b4_4_k_cu_ea955542_47884cute1_E
	.align		8
        /*0070*/ 	.dword	$str$27
	.align		8
        /*0078*/ 	.dword	$str$28
	.align		8
        /*0080*/ 	.dword	$str$29
	.align		8
        /*0088*/ 	.dword	$str$30


//--------------------- .text._ZN7cutlass13device_kernelINS_4conv6kernel13ConvUniversalINS1_16ConvProblemShapeILNS1_8OperatorE2ELi2EEENS1_10collective14CollectiveConvINS1_47MainloopSm100TmaUmmaWarpSpecializedImplicitGemmILS5_2ELi32ELi2ELi1ELi2EN4cute5tupleIJNSA_1CILi2EEENSC_ILi1EEESE_EEEEENSB_IJNSC_ILi256EEENSB_IJNSC_ILi128EEEEEENSB_IJNSC_ILi32EEEEEEEEENS_12float_e4m3_tESN_NSA_8TiledMMAINSA_8MMA_AtomIJNSA_10MMA_TraitsINSA_25SM100_MMA_F8F6F4_2x1SM_SSEJSN_SN_fSH_SI_NSA_17integral_constantINSA_4UMMA5MajorELSU_1EEESV_NSS_INST_7ScaleInELSW_0EEESX_EEEEEENSA_6LayoutINSB_IJSE_SE_SE_EEENSB_IJNSC_ILi0EEES12_S12_EEEEENSB_IJNSA_10UnderscoreES15_S15_EEEEENS7_6detail27Sm100ImplicitGemmTileTraitsINSA_18SM100_TMA_2SM_LOADENSA_14ComposedLayoutINSA_7SwizzleILi3ELi4ELi3EEENSA_18smem_ptr_flag_bitsILi8EEENS10_INSB_IJSI_NSC_ILi8EEEEEENSB_IJSE_SI_EEEEEEEvEENS19_INSA_25SM100_TMA_2SM_LOAD_IM2COLENS1B_INS1C_ILi2ELi4ELi3EEES1F_NS10_INSB_IJNSC_ILi64EEES1G_EEENSB_IJSE_S1O_EEEEEEEvEEEENS_8epilogue10collective18CollectiveEpilogueINS1V_23Sm100TmaWarpSpecializedILi2ELi2ELi64ELb0ELb0EEEJNSB_IJSI_SJ_SL_EEENSB_IJNS10_ISI_SE_EENS10_IS1O_SE_EEEEESN_NSB_IJlNSB_IJSE_llEEES12_EEESN_S25_NS1V_6fusion15FusionCallbacksIS1Z_NS26_17LinearCombinationISN_fSN_fLNS_15FloatRoundStyleE2EEES20_S23_JEEENSA_5SM1004TMEM4LOAD26SM100_TMEM_LOAD_32dp32b64xENSA_13SM90_TMA_LOADENS1B_IS1N_S1F_NS10_INSB_IJS1G_S1O_EEENSB_IJS1O_SE_EEEEEEENSA_39AutoVectorizingCopyWithAssumedAlignmentILi128EEENSA_14SM90_TMA_STOREES2K_S2M_S2M_EEEvvEEEEvNT_6ParamsE --------------------------
	.section	.text._ZN7cutlass13device_kernelINS_4conv6kernel13ConvUniversalINS1_16ConvProblemShapeILNS1_8OperatorE2ELi2EEENS1_10collective14CollectiveConvINS1_47MainloopSm100TmaUmmaWarpSpecializedImplicitGemmILS5_2ELi32ELi2ELi1ELi2EN4cute5tupleIJNSA_1CILi2EEENSC_ILi1EEESE_EEEEENSB_IJNSC_ILi256EEENSB_IJNSC_ILi128EEEEEENSB_IJNSC_ILi32EEEEEEEEENS_12float_e4m3_tESN_NSA_8TiledMMAINSA_8MMA_AtomIJNSA_10MMA_TraitsINSA_25SM100_MMA_F8F6F4_2x1SM_SSEJSN_SN_fSH_SI_NSA_17integral_constantINSA_4UMMA5MajorELSU_1EEESV_NSS_INST_7ScaleInELSW_0EEESX_EEEEEENSA_6LayoutINSB_IJSE_SE_SE_EEENSB_IJNSC_ILi0EEES12_S12_EEEEENSB_IJNSA_10UnderscoreES15_S15_EEEEENS7_6detail27Sm100ImplicitGemmTileTraitsINSA_18SM100_TMA_2SM_LOADENSA_14ComposedLayoutINSA_7SwizzleILi3ELi4ELi3EEENSA_18smem_ptr_flag_bitsILi8EEENS10_INSB_IJSI_NSC_ILi8EEEEEENSB_IJSE_SI_EEEEEEEvEENS19_INSA_25SM100_TMA_2SM_LOAD_IM2COLENS1B_INS1C_ILi2ELi4ELi3EEES1F_NS10_INSB_IJNSC_ILi64EEES1G_EEENSB_IJSE_S1O_EEEEEEEvEEEENS_8epilogue10collective18CollectiveEpilogueINS1V_23Sm100TmaWarpSpecializedILi2ELi2ELi64ELb0ELb0EEEJNSB_IJSI_SJ_SL_EEENSB_IJNS10_ISI_SE_EENS10_IS1O_SE_EEEEESN_NSB_IJlNSB_IJSE_llEEES12_EEESN_S25_NS1V_6fusion15FusionCallbacksIS1Z_NS26_17LinearCombinationISN_fSN_fLNS_15FloatRoundStyleE2EEES20_S23_JEEENSA_5SM1004TMEM4LOAD26SM100_TMEM_LOAD_32dp32b64xENSA_13SM90_TMA_LOADENS1B_IS1N_S1F_NS10_INSB_IJS1G_S1O_EEENSB_IJS1O_SE_EEEEEEENSA_39AutoVectorizingCopyWithAssumedAlignmentILi128EEENSA_14SM90_TMA_STOREES2K_S2M_S2M_EEEvvEEEEvNT_6ParamsE,"ax",@progbits
	.align	128
.text._ZN7cutlass13device_kernelINS_4conv6kernel13ConvUniversalINS1_16ConvProblemShapeILNS1_8OperatorE2ELi2EEENS1_10collective14CollectiveConvINS1_47MainloopSm100TmaUmmaWarpSpecializedImplicitGemmILS5_2ELi32ELi2ELi1ELi2EN4cute5tupleIJNSA_1CILi2EEENSC_ILi1EEESE_EEEEENSB_IJNSC_ILi256EEENSB_IJNSC_ILi128EEEEEENSB_IJNSC_ILi32EEEEEEEEENS_12float_e4m3_tESN_NSA_8TiledMMAINSA_8MMA_AtomIJNSA_10MMA_TraitsINSA_25SM100_MMA_F8F6F4_2x1SM_SSEJSN_SN_fSH_SI_NSA_17integral_constantINSA_4UMMA5MajorELSU_1EEESV_NSS_INST_7ScaleInELSW_0EEESX_EEEEEENSA_6LayoutINSB_IJSE_SE_SE_EEENSB_IJNSC_ILi0EEES12_S12_EEEEENSB_IJNSA_10UnderscoreES15_S15_EEEEENS7_6detail27Sm100ImplicitGemmTileTraitsINSA_18SM100_TMA_2SM_LOADENSA_14ComposedLayoutINSA_7SwizzleILi3ELi4ELi3EEENSA_18smem_ptr_flag_bitsILi8EEENS10_INSB_IJSI_NSC_ILi8EEEEEENSB_IJSE_SI_EEEEEEEvEENS19_INSA_25SM100_TMA_2SM_LOAD_IM2COLENS1B_INS1C_ILi2ELi4ELi3EEES1F_NS10_INSB_IJNSC_ILi64EEES1G_EEENSB_IJSE_S1O_EEEEEEEvEEEENS_8epilogue10collective18CollectiveEpilogueINS1V_23Sm100TmaWarpSpecializedILi2ELi2ELi64ELb0ELb0EEEJNSB_IJSI_SJ_SL_EEENSB_IJNS10_ISI_SE_EENS10_IS1O_SE_EEEEESN_NSB_IJlNSB_IJSE_llEEES12_EEESN_S25_NS1V_6fusion15FusionCallbacksIS1Z_NS26_17LinearCombinationISN_fSN_fLNS_15FloatRoundStyleE2EEES20_S23_JEEENSA_5SM1004TMEM4LOAD26SM100_TMEM_LOAD_32dp32b64xENSA_13SM90_TMA_LOADENS1B_IS1N_S1F_NS10_INSB_IJS1G_S1O_EEENSB_IJS1O_SE_EEEEEEENSA_39AutoVectorizingCopyWithAssumedAlignmentILi128EEENSA_14SM90_TMA_STOREES2K_S2M_S2M_EEEvvEEEEvNT_6ParamsE:
        .type           _ZN7cutlass13device_kernelINS_4conv6kernel13ConvUniversalINS1_16ConvProblemShapeILNS1_8OperatorE2ELi2EEENS1_10collective14CollectiveConvINS1_47MainloopSm100TmaUmmaWarpSpecializedImplicitGemmILS5_2ELi32ELi2ELi1ELi2EN4cute5tupleIJNSA_1CILi2EEENSC_ILi1EEESE_EEEEENSB_IJNSC_ILi256EEENSB_IJNSC_ILi128EEEEEENSB_IJNSC_ILi32EEEEEEEEENS_12float_e4m3_tESN_NSA_8TiledMMAINSA_8MMA_AtomIJNSA_10MMA_TraitsINSA_25SM100_MMA_F8F6F4_2x1SM_SSEJSN_SN_fSH_SI_NSA_17integral_constantINSA_4UMMA5MajorELSU_1EEESV_NSS_INST_7ScaleInELSW_0EEESX_EEEEEENSA_6LayoutINSB_IJSE_SE_SE_EEENSB_IJNSC_ILi0EEES12_S12_EEEEENSB_IJNSA_10UnderscoreES15_S15_EEEEENS7_6detail27Sm100ImplicitGemmTileTraitsINSA_18SM100_TMA_2SM_LOADENSA_14ComposedLayoutINSA_7SwizzleILi3ELi4ELi3EEENSA_18smem_ptr_flag_bitsILi8EEENS10_INSB_IJSI_NSC_ILi8EEEEEENSB_IJSE_SI_EEEEEEEvEENS19_INSA_25SM100_TMA_2SM_LOAD_IM2COLENS1B_INS1C_ILi2ELi4ELi3EEES1F_NS10_INSB_IJNSC_ILi64EEES1G_EEENSB_IJSE_S1O_EEEEEEEvEEEENS_8epilogue10collective18CollectiveEpilogueINS1V_23Sm100TmaWarpSpecializedILi2ELi2ELi64ELb0ELb0EEEJNSB_IJSI_SJ_SL_EEENSB_IJNS10_ISI_SE_EENS10_IS1O_SE_EEEEESN_NSB_IJlNSB_IJSE_llEEES12_EEESN_S25_NS1V_6fusion15FusionCallbacksIS1Z_NS26_17LinearCombinationISN_fSN_fLNS_15FloatRoundStyleE2EEES20_S23_JEEENSA_5SM1004TMEM4LOAD26SM100_TMEM_LOAD_32dp32b64xENSA_13SM90_TMA_LOADENS1B_IS1N_S1F_NS10_INSB_IJS1G_S1O_EEENSB_IJS1O_SE_EEEEEEENSA_39AutoVectorizingCopyWithAssumedAlignmentILi128EEENSA_14SM90_TMA_STOREES2K_S2M_S2M_EEEvvEEEEvNT_6ParamsE,@function
        .size           _ZN7cutlass13device_kernelINS_4conv6kernel13ConvUniversalINS1_16ConvProblemShapeILNS1_8OperatorE2ELi2EEENS1_10collective14CollectiveConvINS1_47MainloopSm100TmaUmmaWarpSpecializedImplicitGemmILS5_2ELi32ELi2ELi1ELi2EN4cute5tupleIJNSA_1CILi2EEENSC_ILi1EEESE_EEEEENSB_IJNSC_ILi256EEENSB_IJNSC_ILi128EEEEEENSB_IJNSC_ILi32EEEEEEEEENS_12float_e4m3_tESN_NSA_8TiledMMAINSA_8MMA_AtomIJNSA_10MMA_TraitsINSA_25SM100_MMA_F8F6F4_2x1SM_SSEJSN_SN_fSH_SI_NSA_17integral_constantINSA_4UMMA5MajorELSU_1EEESV_NSS_INST_7ScaleInELSW_0EEESX_EEEEEENSA_6LayoutINSB_IJSE_SE_SE_EEENSB_IJNSC_ILi0EEES12_S12_EEEEENSB_IJNSA_10UnderscoreES15_S15_EEEEENS7_6detail27Sm100ImplicitGemmTileTraitsINSA_18SM100_TMA_2SM_LOADENSA_14ComposedLayoutINSA_7SwizzleILi3ELi4ELi3EEENSA_18smem_ptr_flag_bitsILi8EEENS10_INSB_IJSI_NSC_ILi8EEEEEENSB_IJSE_SI_EEEEEEEvEENS19_INSA_25SM100_TMA_2SM_LOAD_IM2COLENS1B_INS1C_ILi2ELi4ELi3EEES1F_NS10_INSB_IJNSC_ILi64EEES1G_EEENSB_IJSE_S1O_EEEEEEEvEEEENS_8epilogue10collective18CollectiveEpilogueINS1V_23Sm100TmaWarpSpecializedILi2ELi2ELi64ELb0ELb0EEEJNSB_IJSI_SJ_SL_EEENSB_IJNS10_ISI_SE_EENS10_IS1O_SE_EEEEESN_NSB_IJlNSB_IJSE_llEEES12_EEESN_S25_NS1V_6fusion15FusionCallbacksIS1Z_NS26_17LinearCombinationISN_fSN_fLNS_15FloatRoundStyleE2EEES20_S23_JEEENSA_5SM1004TMEM4LOAD26SM100_TMEM_LOAD_32dp32b64xENSA_13SM90_TMA_LOADENS1B_IS1N_S1F_NS10_INSB_IJS1G_S1O_EEENSB_IJS1O_SE_EEEEEEENSA_39AutoVectorizingCopyWithAssumedAlignmentILi128EEENSA_14SM90_TMA_STOREES2K_S2M_S2M_EEEvvEEEEvNT_6ParamsE,(.L_x_239 - _ZN7cutlass13device_kernelINS_4conv6kernel13ConvUniversalINS1_16ConvProblemShapeILNS1_8OperatorE2ELi2EEENS1_10collective14CollectiveConvINS1_47MainloopSm100TmaUmmaWarpSpecializedImplicitGemmILS5_2ELi32ELi2ELi1ELi2EN4cute5tupleIJNSA_1CILi2EEENSC_ILi1EEESE_EEEEENSB_IJNSC_ILi256EEENSB_IJNSC_ILi128EEEEEENSB_IJNSC_ILi32EEEEEEEEENS_12float_e4m3_tESN_NSA_8TiledMMAINSA_8MMA_AtomIJNSA_10MMA_TraitsINSA_25SM100_MMA_F8F6F4_2x1SM_SSEJSN_SN_fSH_SI_NSA_17integral_constantINSA_4UMMA5MajorELSU_1EEESV_NSS_INST_7ScaleInELSW_0EEESX_EEEEEENSA_6LayoutINSB_IJSE_SE_SE_EEENSB_IJNSC_ILi0EEES12_S12_EEEEENSB_IJNSA_10UnderscoreES15_S15_EEEEENS7_6detail27Sm100ImplicitGemmTileTraitsINSA_18SM100_TMA_2SM_LOADENSA_14ComposedLayoutINSA_7SwizzleILi3ELi4ELi3EEENSA_18smem_ptr_flag_bitsILi8EEENS10_INSB_IJSI_NSC_ILi8EEEEEENSB_IJSE_SI_EEEEEEEvEENS19_INSA_25SM100_TMA_2SM_LOAD_IM2COLENS1B_INS1C_ILi2ELi4ELi3EEES1F_NS10_INSB_IJNSC_ILi64EEES1G_EEENSB_IJSE_S1O_EEEEEEEvEEEENS_8epilogue10collective18CollectiveEpilogueINS1V_23Sm100TmaWarpSpecializedILi2ELi2ELi64ELb0ELb0EEEJNSB_IJSI_SJ_SL_EEENSB_IJNS10_ISI_SE_EENS10_IS1O_SE_EEEEESN_NSB_IJlNSB_IJSE_llEEES12_EEESN_S25_NS1V_6fusion15FusionCallbacksIS1Z_NS26_17LinearCombinationISN_fSN_fLNS_15FloatRoundStyleE2EEES20_S23_JEEENSA_5SM1004TMEM4LOAD26SM100_TMEM_LOAD_32dp32b64xENSA_13SM90_TMA_LOADENS1B_IS1N_S1F_NS10_INSB_IJS1G_S1O_EEENSB_IJS1O_SE_EEEEEEENSA_39AutoVectorizingCopyWithAssumedAlignmentILi128EEENSA_14SM90_TMA_STOREES2K_S2M_S2M_EEEvvEEEEvNT_6ParamsE)
        .other          _ZN7cutlass13device_kernelINS_4conv6kernel13ConvUniversalINS1_16ConvProblemShapeILNS1_8OperatorE2ELi2EEENS1_10collective14CollectiveConvINS1_47MainloopSm100TmaUmmaWarpSpecializedImplicitGemmILS5_2ELi32ELi2ELi1ELi2EN4cute5tupleIJNSA_1CILi2EEENSC_ILi1EEESE_EEEEENSB_IJNSC_ILi256EEENSB_IJNSC_ILi128EEEEEENSB_IJNSC_ILi32EEEEEEEEENS_12float_e4m3_tESN_NSA_8TiledMMAINSA_8MMA_AtomIJNSA_10MMA_TraitsINSA_25SM100_MMA_F8F6F4_2x1SM_SSEJSN_SN_fSH_SI_NSA_17integral_constantINSA_4UMMA5MajorELSU_1EEESV_NSS_INST_7ScaleInELSW_0EEESX_EEEEEENSA_6LayoutINSB_IJSE_SE_SE_EEENSB_IJNSC_ILi0EEES12_S12_EEEEENSB_IJNSA_10UnderscoreES15_S15_EEEEENS7_6detail27Sm100ImplicitGemmTileTraitsINSA_18SM100_TMA_2SM_LOADENSA_14ComposedLayoutINSA_7SwizzleILi3ELi4ELi3EEENSA_18smem_ptr_flag_bitsILi8EEENS10_INSB_IJSI_NSC_ILi8EEEEEENSB_IJSE_SI_EEEEEEEvEENS19_INSA_25SM100_TMA_2SM_LOAD_IM2COLENS1B_INS1C_ILi2ELi4ELi3EEES1F_NS10_INSB_IJNSC_ILi64EEES1G_EEENSB_IJSE_S1O_EEEEEEEvEEEENS_8epilogue10collective18CollectiveEpilogueINS1V_23Sm100TmaWarpSpecializedILi2ELi2ELi64ELb0ELb0EEEJNSB_IJSI_SJ_SL_EEENSB_IJNS10_ISI_SE_EENS10_IS1O_SE_EEEEESN_NSB_IJlNSB_IJSE_llEEES12_EEESN_S25_NS1V_6fusion15FusionCallbacksIS1Z_NS26_17LinearCombinationISN_fSN_fLNS_15FloatRoundStyleE2EEES20_S23_JEEENSA_5SM1004TMEM4LOAD26SM100_TMEM_LOAD_32dp32b64xENSA_13SM90_TMA_LOADENS1B_IS1N_S1F_NS10_INSB_IJS1G_S1O_EEENSB_IJS1O_SE_EEEEEEENSA_39AutoVectorizingCopyWithAssumedAlignmentILi128EEENSA_14SM90_TMA_STOREES2K_S2M_S2M_EEEvvEEEEvNT_6ParamsE,@"STO_CUDA_ENTRY STV_DEFAULT"
_ZN7cutlass13device_kernelINS_4conv6kernel13ConvUniversalINS1_16ConvProblemShapeILNS1_8OperatorE2ELi2EEENS1_10collective14CollectiveConvINS1_47MainloopSm100TmaUmmaWarpSpecializedImplicitGemmILS5_2ELi32ELi2ELi1ELi2EN4cute5tupleIJNSA_1CILi2EEENSC_ILi1EEESE_EEEEENSB_IJNSC_ILi256EEENSB_IJNSC_ILi128EEEEEENSB_IJNSC_ILi32EEEEEEEEENS_12float_e4m3_tESN_NSA_8TiledMMAINSA_8MMA_AtomIJNSA_10MMA_TraitsINSA_25SM100_MMA_F8F6F4_2x1SM_SSEJSN_SN_fSH_SI_NSA_17integral_constantINSA_4UMMA5MajorELSU_1EEESV_NSS_INST_7ScaleInELSW_0EEESX_EEEEEENSA_6LayoutINSB_IJSE_SE_SE_EEENSB_IJNSC_ILi0EEES12_S12_EEEEENSB_IJNSA_10UnderscoreES15_S15_EEEEENS7_6detail27Sm100ImplicitGemmTileTraitsINSA_18SM100_TMA_2SM_LOADENSA_14ComposedLayoutINSA_7SwizzleILi3ELi4ELi3EEENSA_18smem_ptr_flag_bitsILi8EEENS10_INSB_IJSI_NSC_ILi8EEEEEENSB_IJSE_SI_EEEEEEEvEENS19_INSA_25SM100_TMA_2SM_LOAD_IM2COLENS1B_INS1C_ILi2ELi4ELi3EEES1F_NS10_INSB_IJNSC_ILi64EEES1G_EEENSB_IJSE_S1O_EEEEEEEvEEEENS_8epilogue10collective18CollectiveEpilogueINS1V_23Sm100TmaWarpSpecializedILi2ELi2ELi64ELb0ELb0EEEJNSB_IJSI_SJ_SL_EEENSB_IJNS10_ISI_SE_EENS10_IS1O_SE_EEEEESN_NSB_IJlNSB_IJSE_llEEES12_EEESN_S25_NS1V_6fusion15FusionCallbacksIS1Z_NS26_17LinearCombinationISN_fSN_fLNS_15FloatRoundStyleE2EEES20_S23_JEEENSA_5SM1004TMEM4LOAD26SM100_TMEM_LOAD_32dp32b64xENSA_13SM90_TMA_LOADENS1B_IS1N_S1F_NS10_INSB_IJS1G_S1O_EEENSB_IJS1O_SE_EEEEEEENSA_39AutoVectorizingCopyWithAssumedAlignmentILi128EEENSA_14SM90_TMA_STOREES2K_S2M_S2M_EEEvvEEEEvNT_6ParamsE:
[----:B------:R-:W1:Y:S01]  /*0000*/  LDC R1, c[0x0][0x37c] ;  /* 0x0000df00ff017b82 */ /* 0x000e620000000800 */
[----:B------:R-:W2:Y:S01]  /*0010*/  S2R R164, SR_TID.X ;  /* 0x0000000000a47919 */ /* 0x000ea20000002100 */
[----:B------:R-:W3:Y:S06]  /*0020*/  LDCU.64 UR8, c[0x0][0x890] ;  /* 0x00011200ff0877ac */ /* 0x000eec0008000a00 */
[----:B------:R-:W4:Y:S01]  /*0030*/  S2UR UR40, SR_CgaCtaId ;  /* 0x00000000002879c3 */ /* 0x000f220000008800 */
[----:B-1----:R-:W-:Y:S01]  /*0040*/  VIADD R1, R1, 0xfffffff8 ;  /* 0xfffffff801017836 */ /* 0x002fe20000000000 */
[----:B------:R-:W-:-:S02]  /*0050*/  PRMT R167, RZ, 0x7610, R167 ;  /* 0x00007610ffa77816 */ /* 0x000fc400000000a7 */
[----:B------:R-:W-:Y:S02]  /*0060*/  ELECT P1, URZ, PT ;  /* 0x0000000000ff782f */ /* 0x000fe40003820000 */
[----:B------:R-:W-:Y:S01]  /*0070*/  R2UR UR48, R1 ;  /* 0x00000000013072ca */ /* 0x000fe200000e0000 */
[----:B---3--:R-:W-:-:S04]  /*0080*/  UISETP.NE.U32.AND UP0, UPT, UR8, URZ, UPT ;  /* 0x000000ff0800728c */ /* 0x008fc8000bf05070 */
[----:B------:R-:W-:Y:S02]  /*0090*/  UISETP.NE.AND.EX UP0, UPT, UR9, URZ, UPT, UP0 ;  /* 0x000000ff0900728c */ /* 0x000fe4000bf05300 */
[----:B----4-:R-:W-:Y:S02]  /*00a0*/  ULOP3.LUT UR28, UR40, 0x1, URZ, 0xc0, !UPT ;  /* 0x00000001281c7892 */ /* 0x010fe4000f8ec0ff */
[----:B------:R-:W-:Y:S01]  /*00b0*/  ULOP3.LUT UR27, UR40, 0x1, URZ, 0x3c, !UPT ;  /* 0x00000001281b7892 */ /* 0x000fe2000f8e3cff */
[----:B--2---:R-:W-:-:S05]  /*00c0*/  SHF.R.U32.HI R168, RZ, 0x5, R164 ;  /* 0x00000005ffa87819 */ /* 0x004fca00000116a4 */
[----:B------:R-:W1:Y:S02]  /*00d0*/  SHFL.IDX PT, R0, R168, RZ, 0x1f ;  /* 0x00001fffa8007589 */ /* 0x000e6400000e0000 */
[----:B-1----:R-:W-:Y:S01]  /*00e0*/  R2UR UR18, R0 ;  /* 0x00000000001272ca */ /* 0x002fe200000e0000 */
[----:B------:R-:W-:-:S14]  /*00f0*/  BRA.U UP0, `(.L_x_0) ;  /* 0x0000000100307547 */ /* 0x000fdc000b800000 */
[----:B------:R-:W1:Y:S02]  /*0100*/  LDCU.64 UR4, c[0x0][0x888] ;  /* 0x00011100ff0477ac */ /* 0x000e640008000a00 */
[----:B-1----:R-:W-:-:S04]  /*0110*/  UISETP.NE.U32.AND UP0, UPT, UR4, URZ, UPT ;  /* 0x000000ff0400728c */ /* 0x002fc8000bf05070 */
[----:B------:R-:W-:-:S09]  /*0120*/  UISETP.NE.AND.EX UP0, UPT, UR5, URZ, UPT, UP0 ;  /* 0x000000ff0500728c */ /* 0x000fd2000bf05300 */
[----:B------:R-:W-:Y:S05]  /*0130*/  BRA.U !UP0, `(.L_x_1) ;  /* 0x0000000108147547 */ /* 0x000fea000b800000 */
[----:B------:R-:W1:Y:S01]  /*0140*/  LDC.64 R2, c[0x0][0x888] ;  /* 0x00022200ff027b82 */ /* 0x000e620000000a00 */
[----:B------:R-:W1:Y:S02]  /*0150*/  LDCU.64 UR4, c[0x0][0x358] ;  /* 0x00006b00ff0477ac */ /* 0x000e640008000a00 */
[----:B-1----:R1:W5:Y:S01]  /*0160*/  LDG.E R73, desc[UR4][R2.64] ;  /* 0x0000000402497981 */ /* 0x002362000c1e1900 */
[----:B------:R-:W-:Y:S01]  /*0170*/  HFMA2 R167, -RZ, RZ, 0, 5.9604644775390625e-08 ;  /* 0x00000001ffa77431 */ /* 0x000fe200000001ff */
[----:B------:R-:W-:Y:S05]  /*0180*/  BRA `(.L_x_0) ;  /* 0x00000000000c7947 */ /* 0x000fea0003800000 */
.L_x_1:
[----:B------:R-:W1:Y:S01]  /*0190*/  LDCU UR4, c[0x0][0x880] ;  /* 0x00011000ff0477ac */ /* 0x000e620008000800 */
[----:B------:R-:W-:Y:S01]  /*01a0*/  HFMA2 R167, -RZ, RZ, 0, 5.9604644775390625e-08 ;  /* 0x00000001ffa77431 */ /* 0x000fe200000001ff */
[----:B-1----:R-:W-:-:S07]  /*01b0*/  MOV R73, UR4 ;  /* 0x0000000400497c02 */ /* 0x002fce0008000f00 */
.L_x_0:
[----:B------:R-:W2:Y:S02]  /*01c0*/  LDCU.64 UR4, c[0x0][0x8b0] ;  /* 0x00011600ff0477ac */ /* 0x000ea40008000a00 */
[----:B--2---:R-:W-:-:S04]  /*01d0*/  UISETP.NE.U32.AND UP0, UPT, UR4, URZ, UPT ;  /* 0x000000ff0400728c */ /* 0x004fc8000bf05070 */
[----:B------:R-:W-:-:S09]  /*01e0*/  UISETP.NE.AND.EX UP0, UPT, UR5, URZ, UPT, UP0 ;  /* 0x000000ff0500728c */ /* 0x000fd2000bf05300 */
[----:B------:R-:W-:Y:S05]  /*01f0*/  BRA.U UP0, `(.L_x_2) ;  /* 0x0000000100287547 */ /* 0x000fea000b800000 */
[----:B------:R-:W2:Y:S02]  /*0200*/  LDCU.64 UR4, c[0x0][0x8a8] ;  /* 0x00011500ff0477ac */ /* 0x000ea40008000a00 */
[----:B--2---:R-:W-:-:S04]  /*0210*/  UISETP.NE.U32.AND UP0, UPT, UR4, URZ, UPT ;  /* 0x000000ff0400728c */ /* 0x004fc8000bf05070 */
[----:B------:R-:W-:-:S09]  /*0220*/  UISETP.NE.AND.EX UP0, UPT, UR5, URZ, UPT, UP0 ;  /* 0x000000ff0500728c */ /* 0x000fd2000bf05300 */
[----:B------:R-:W-:Y:S05]  /*0230*/  BRA.U !UP0, `(.L_x_3) ;  /* 0x0000000108107547 */ /* 0x000fea000b800000 */
[----:B------:R-:W2:Y:S01]  /*0240*/  LDC.64 R70, c[0x0][0x8a8] ;  /* 0x00022a00ff467b82 */ /* 0x000ea20000000a00 */
[----:B------:R-:W2:Y:S02]  /*0250*/  LDCU.64 UR4, c[0x0][0x358] ;  /* 0x00006b00ff0477ac */ /* 0x000ea40008000a00 */
[----:B--2---:R2:W5:Y:S01]  /*0260*/  LDG.E R70, desc[UR4][R70.64] ;  /* 0x0000000446467981 */ /* 0x004562000c1e1900 */
[----:B------:R-:W-:Y:S05]  /*0270*/  BRA `(.L_x_2) ;  /* 0x0000000000087947 */ /* 0x000fea0003800000 */
.L_x_3:
[----:B------:R-:W2:Y:S02]  /*0280*/  LDCU UR4, c[0x0][0x8a0] ;  /* 0x00011400ff0477ac */ /* 0x000ea40008000800 */
[----:B--2---:R-:W-:Y:S02]  /*0290*/  MOV R70, UR4 ;  /* 0x0000000400467c02 */ /* 0x004fe40008000f00 */
.L_x_2:
[----:B------:R-:W-:Y:S01]  /*02a0*/  IMAD.U32 R0, RZ, RZ, UR18 ;  /* 0x00000012ff007e24 */ /* 0x000fe2000f8e00ff */
[----:B------:R-:W-:Y:S04]  /*02b0*/  BSSY.RECONVERGENT B0, `(.L_x_4) ;  /* 0x000000c000007945 */ /* 0x000fe80003800200 */
[C---:B------:R-:W-:Y:S02]  /*02c0*/  ISETP.NE.OR P2, PT, R0.reuse, 0x1, !P1 ;  /* 0x000000010000780c */ /* 0x040fe40004f45670 */
[----:B------:R-:W-:-:S11]  /*02d0*/  ISETP.NE.OR P0, PT, R0, 0x3, !P1 ;  /* 0x000000030000780c */ /* 0x000fd60004f05670 */
[----:B------:R-:W-:Y:S05]  /*02e0*/  @P2 BRA `(.L_x_5) ;  /* 0x0000000000202947 */ /* 0x000fea0003800000 */
[----:B------:R-:W3:Y:S02]  /*02f0*/  LDCU.64 UR4, c[0x0][0x348] ;  /* 0x00006900ff0477ac */ /* 0x000ee40008000a00 */
[----:B---3--:R-:W-:Y:S02]  /*0300*/  UIADD3 UR6, UP1, UPT, UR4, 0x80, URZ ;  /* 0x0000008004067890 */ /* 0x008fe4000ff3e0ff */
[----:B------:R-:W-:Y:S02]  /*0310*/  UIADD3 UR4, UP0, UPT, UR4, 0x180, URZ ;  /* 0x0000018004047890 */ /* 0x000fe4000ff1e0ff */
[----:B------:R-:W-:Y:S02]  /*0320*/  UIADD3.X UR7, UPT, UPT, URZ, UR5, URZ, UP1, !UPT ;  /* 0x00000005ff077290 */ /* 0x000fe40008ffe4ff */
[----:B------:R-:W-:-:S07]  /*0330*/  UIADD3.X UR5, UPT, UPT, URZ, UR5, URZ, UP0, !UPT ;  /* 0x00000005ff057290 */ /* 0x000fce00087fe4ff */
[----:B------:R3:W-:Y:S02]  /*0340*/  UTMACCTL.PF [UR6] ;  /* 0x00000000060079b9 */ /* 0x0007e40008040000 */
[----:B------:R3:W-:Y:S02]  /*0350*/  UTMACCTL.PF [UR4] ;  /* 0x00000000040079b9 */ /* 0x0007e40008040000 */
[----:B---3--:R-:W-:Y:S01]  /*0360*/  NOP ;  /* 0x0000000000007918 */ /* 0x008fe20000000000 */
.L_x_5:
[----:B------:R-:W-:Y:S05]  /*0370*/  BSYNC.RECONVERGENT B0 ;  /* 0x0000000000007941 */ /* 0x000fea0003800200 */
.L_x_4:
[----:B------:R-:W-:Y:S04]  /*0380*/  BSSY.RECONVERGENT B0, `(.L_x_6) ;  /* 0x000000a000007945 */ /* 0x000fe80003800200 */
        /* <DEDUP_REMOVED lines=9> */
.L_x_7:
[----:B------:R-:W-:Y:S05]  /*0420*/  BSYNC.RECONVERGENT B0 ;  /* 0x0000000000007941 */ /* 0x000fea0003800200 */
.L_x_6:
[----:B------:R-:W3:Y:S01]  /*0430*/  LDCU.64 UR4, c[0x0][0x888] ;  /* 0x00011100ff0477ac */ /* 0x000ee20008000a00 */
[----:B------:R-:W-:Y:S02]  /*0440*/  UISETP.EQ.U32.AND UP2, UPT, UR8, URZ, UPT ;  /* 0x000000ff0800728c */ /* 0x000fe4000bf42070 */
[----:B------:R-:W-:Y:S02]  /*0450*/  UPLOP3.LUT UP3, UPT, UPT, UPT, UPT, 0x80, 0x8 ;  /* 0x000000000008789c */ /* 0x000fe40003f6f070 */
[----:B---3--:R-:W-:-:S04]  /*0460*/  UISETP.NE.U32.AND UP0, UPT, UR4, URZ, UPT ;  /* 0x000000ff0400728c */ /* 0x008fc8000bf05070 */
[----:B------:R-:W-:-:S04]  /*0470*/  UISETP.NE.AND.EX UP1, UPT, UR5, URZ, UPT, UP0 ;  /* 0x000000ff0500728c */ /* 0x000fc8000bf25300 */
[----:B------:R-:W-:-:S04]  /*0480*/  UISETP.EQ.OR.EX UP4, UPT, UR9, URZ, !UP1, UP2 ;  /* 0x000000ff0900728c */ /* 0x000fc8000cf82720 */
[----:B------:R-:W-:-:S06]  /*0490*/  UP2UR UR4, UPR, URZ, 0x10 ;  /* 0x00000010ff047883 */ /* 0x000fcc0008000000 */
[----:B------:R-:W-:Y:S01]  /*04a0*/  MOV R173, UR4 ;  /* 0x0000000400ad7c02 */ /* 0x000fe20008000f00 */
[----:B------:R-:W-:Y:S06]  /*04b0*/  BRA.U !UP4, `(.L_x_8) ;  /* 0x000000010c207547 */ /* 0x000fec000b800000 */
[----:B------:R-:W-:Y:S01]  /*04c0*/  UISETP.NE.U32.AND UP2, UPT, UR8, URZ, UPT ;  /* 0x000000ff0800728c */ /* 0x000fe2000bf45070 */
[----:B-----5:R-:W-:Y:S01]  /*04d0*/  FSETP.NEU.AND P0, PT, R73, RZ, PT ;  /* 0x000000ff4900720b */ /* 0x020fe20003f0d000 */
[----:B------:R-:W-:Y:S02]  /*04e0*/  USEL UR4, URZ, 0xffffffff, UP1 ;  /* 0xffffffffff047887 */ /* 0x000fe40008800000 */
[----:B------:R-:W-:-:S10]  /*04f0*/  UISETP.NE.AND.EX UP2, UPT, UR9, URZ, UPT, UP2 ;  /* 0x000000ff0900728c */ /* 0x000fd4000bf45320 */
[----:B------:R-:W-:Y:S01]  /*0500*/  VOTEU.ANY UP0, P0 ;  /* 0x0000000000ff7886 */ /* 0x000fe20000000100 */
[----:B------:R-:W-:-:S04]  /*0510*/  @!UP2 USEL UR4, URZ, 0xffffffff, UP0 ;  /* 0xffffffffff04a887 */ /* 0x000fc80008000000 */
[----:B------:R-:W-:-:S04]  /*0520*/  ULOP3.LUT UR4, UR4, 0x1, URZ, 0xc0, !UPT ;  /* 0x0000000104047892 */ /* 0x000fc8000f8ec0ff */
[----:B------:R-:W-:-:S11]  /*0530*/  UISETP.NE.U32.AND UP3, UPT, UR4, 0x1, UPT ;  /* 0x000000010400788c */ /* 0x000fd6000bf65070 */
.L_x_8:
[----:B------:R-:W3:Y:S01]  /*0540*/  SHFL.IDX PT, R0, R168, RZ, 0x1f ;  /* 0x00001fffa8007589 */ /* 0x000ee200000e0000 */
[----:B------:R-:W-:Y:S02]  /*0550*/  UISETP.NE.AND UP5, UPT, UR18, 0x2, UPT ;  /* 0x000000021200788c */ /* 0x000fe4000bfa5270 */
[----:B------:R-:W-:Y:S02]  /*0560*/  UISETP.NE.AND UP0, UPT, UR18, 0x2, UPT ;  /* 0x000000021200788c */ /* 0x000fe4000bf05270 */
[----:B------:R-:W-:Y:S02]  /*0570*/  UISETP.NE.OR UP2, UPT, UR28, URZ, UP5 ;  /* 0x000000ff1c00728c */ /* 0x000fe4000af45670 */
[----:B------:R-:W-:-:S04]  /*0580*/  USEL UR47, URZ, 0x1, UP0 ;  /* 0x00000001ff2f7887 */ /* 0x000fc80008000000 */
[----:B------:R-:W-:Y:S02]  /*0590*/  PLOP3.LUT P3, PT, P1, PT, UP2, 0xae, 0xea ;  /* 0x0000000000ea781c */ /* 0x000fe40000f6f52e */
[----:B---3--:R-:W-:-:S13]  /*05a0*/  ISETP.NE.AND P0, PT, R0, RZ, PT ;  /* 0x000000ff0000720c */ /* 0x008fda0003f05270 */
[----:B------:R-:W-:Y:S05]  /*05b0*/  @P0 BRA `(.L_x_9) ;  /* 0x0000000400300947 */ /* 0x000fea0003800000 */
[----:B------:R-:W-:Y:S01]  /*05c0*/  ELECT P0, URZ, PT ;  /* 0x0000000000ff782f */ /* 0x000fe20003800000 */
[----:B------:R-:W-:-:S12]  /*05d0*/  BSSY.RECONVERGENT B0, `(.L_x_9) ;  /* 0x000004a000007945 */ /* 0x000fd80003800200 */
[----:B------:R-:W-:Y:S05]  /*05e0*/  @!P0 BRA `(.L_x_10) ;  /* 0x0000000400208947 */ /* 0x000fea0003800000 */
[----:B------:R-:W-:Y:S01]  /*05f0*/  UMOV UR4, 0x400 ;  /* 0x0000040000047882 */ /* 0x000fe20000000000 */
[----:B------:R-:W-:Y:S01]  /*0600*/  UMOV UR6, 0x1 ;  /* 0x0000000100067882 */ /* 0x000fe20000000000 */
[----:B------:R-:W-:Y:S02]  /*0610*/  ULEA UR4, UR40, UR4, 0x18 ;  /* 0x0000000428047291 */ /* 0x000fe4000f8ec0ff */
[----:B------:R-:W-:-:S04]  /*0620*/  UIADD3 UR6, UPT, UPT, -UR6, 0x100000, URZ ;  /* 0x0010000006067890 */ /* 0x000fc8000fffe1ff */
[----:B------:R-:W-:Y:S02]  /*0630*/  USHF.L.U32 UR7, UR6, 0xb, URZ ;  /* 0x0000000b06077899 */ /* 0x000fe400080006ff */
[----:B------:R-:W-:Y:S01]  /*0640*/  USHF.L.U32 UR6, UR6, 0x1, URZ ;  /* 0x0000000106067899 */ /* 0x000fe200080006ff */
[----:B------:R-:W3:Y:S11]  /*0650*/  FENCE.VIEW.ASYNC.S ;  /* 0x00000000000073c6 */ /* 0x000ef60000000000 */
[----:B---3--:R3:W4:Y:S01]  /*0660*/  SYNCS.EXCH.64 URZ, [UR4], UR6 ;  /* 0x0000000604ff75b2 */ /* 0x0087220008000100 */
[----:B------:R3:W1:Y:S01]  /*0670*/  SYNCS.EXCH.64 URZ, [UR4+0x100], UR6 ;  /* 0x0001000604ff75b2 */ /* 0x0006620008000100 */
        /* <DEDUP_REMOVED lines=61> */
[----:B------:R3:W1:Y:S02]  /*0a50*/  SYNCS.EXCH.64 URZ, [UR4+0x1f8], UR6 ;  /* 0x0001f80604ff75b2 */ /* 0x0006640008000100 */
[----:B---34-:R-:W-:Y:S01]  /*0a60*/  NOP ;  /* 0x0000000000007918 */ /* 0x018fe20000000000 */
.L_x_10:
[----:B------:R-:W-:Y:S05]  /*0a70*/  BSYNC.RECONVERGENT B0 ;  /* 0x0000000000007941 */ /* 0x000fea0003800200 */
.L_x_9:
[----:B------:R-:W3:Y:S01]  /*0a80*/  SHFL.IDX PT, R0, R168, RZ, 0x1f ;  /* 0x00001fffa8007589 */ /* 0x000ee200000e0000 */
[----:B------:R-:W-:Y:S01]  /*0a90*/  NOP ;  /* 0x0000000000007918 */ /* 0x000fe20000000000 */
[----:B---3--:R-:W-:-:S13]  /*0aa0*/  ISETP.NE.AND P0, PT, R0, 0x1, PT ;  /* 0x000000010000780c */ /* 0x008fda0003f05270 */
[----:B------:R-:W-:Y:S05]  /*0ab0*/  @P0 BRA `(.L_x_11) ;  /* 0x0000000000440947 */ /* 0x000fea0003800000 */
[----:B------:R-:W-:Y:S01]  /*0ac0*/  UMOV UR4, 0x400 ;  /* 0x0000040000047882 */ /* 0x000fe20000000000 */
[----:B------:R-:W-:Y:S01]  /*0ad0*/  UMOV UR8, 0x20 ;  /* 0x0000002000087882 */ /* 0x000fe20000000000 */
[----:B------:R-:W-:Y:S01]  /*0ae0*/  UMOV UR6, 0x80 ;  /* 0x0000008000067882 */ /* 0x000fe20000000000 */
[----:B------:R-:W-:Y:S02]  /*0af0*/  ULEA UR4, UR40, UR4, 0x18 ;  /* 0x0000000428047291 */ /* 0x000fe4000f8ec0ff */
[----:B------:R-:W-:-:S04]  /*0b00*/  UIADD3 UR8, UPT, UPT, -UR8, 0x100000, URZ ;  /* 0x0010000008087890 */ /* 0x000fc8000fffe1ff */
[----:B------:R-:W-:Y:S02]  /*0b10*/  USHF.L.U32 UR9, UR8, 0xb, URZ ;  /* 0x0000000b08097899 */ /* 0x000fe400080006ff */
[----:B------:R-:W-:Y:S02]  /*0b20*/  USHF.L.U32 UR8, UR8, 0x1, URZ ;  /* 0x0000000108087899 */ /* 0x000fe400080006ff */
[----:B------:R-:W-:-:S04]  /*0b30*/  UIADD3 UR6, UPT, UPT, -UR6, 0x100000, URZ ;  /* 0x0010000006067890 */ /* 0x000fc8000fffe1ff */
[----:B------:R-:W-:Y:S02]  /*0b40*/  USHF.L.U32 UR7, UR6, 0xb, URZ ;  /* 0x0000000b06077899 */ /* 0x000fe400080006ff */
[----:B------:R-:W-:Y:S01]  /*0b50*/  USHF.L.U32 UR6, UR6, 0x1, URZ ;  /* 0x0000000106067899 */ /* 0x000fe200080006ff */
[----:B------:R-:W-:Y:S01]  /*0b60*/  ELECT P0, URZ, PT ;  /* 0x0000000000ff782f */ /* 0x000fe20003800000 */
[----:B------:R-:W3:Y:S02]  /*0b70*/  FENCE.VIEW.ASYNC.S ;  /* 0x00000000000073c6 */ /* 0x000ee40000000000 */
[----:B---3--:R3:W4:Y:S08]  /*0b80*/  SYNCS.EXCH.64 URZ, [UR4+0x200], UR8 ;  /* 0x0002000804ff75b2 */ /* 0x0087300008000100 */
[----:B------:R3:W1:Y:S01]  /*0b90*/  SYNCS.EXCH.64 URZ, [UR4+0x210], UR6 ;  /* 0x0002100604ff75b2 */ /* 0x0006620008000100 */
[----:B------:R3:W1:Y:S01]  /*0ba0*/  SYNCS.EXCH.64 URZ, [UR4+0x208], UR8 ;  /* 0x0002080804ff75b2 */ /* 0x0006620008000100 */
[----:B------:R3:W1:Y:S01]  /*0bb0*/  SYNCS.EXCH.64 URZ, [UR4+0x218], UR6 ;  /* 0x0002180604ff75b2 */ /* 0x0006620008000100 */
[----:B------:R-:W-:Y:S01]  /*0bc0*/  NOP ;  /* 0x0000000000007918 */ /* 0x000fe20000000000 */
.L_x_11:
[----:B------:R-:W2:Y:S01]  /*0bd0*/  SHFL.IDX PT, R0, R168, RZ, 0x1f ;  /* 0x00001fffa8007589 */ /* 0x000ea200000e0000 */
[----:B------:R-:W-:Y:S01]  /*0be0*/  NOP ;  /* 0x0000000000007918 */ /* 0x000fe20000000000 */
[----:B--2---:R-:W-:-:S13]  /*0bf0*/  ISETP.NE.AND P0, PT, R0, 0x3, PT ;  /* 0x000000030000780c */ /* 0x004fda0003f05270 */
[----:B------:R-:W-:Y:S05]  /*0c00*/  @P0 BRA `(.L_x_12) ;  /* 0x00000000002c0947 */ /* 0x000fea0003800000 */
[----:B---3--:R-:W-:Y:S01]  /*0c10*/  UMOV UR4, 0x400 ;  /* 0x0000040000047882 */ /* 0x008fe20000000000 */
[----:B------:R-:W-:Y:S01]  /*0c20*/  UMOV UR6, 0x20 ;  /* 0x0000002000067882 */ /* 0x000fe20000000000 */
[----:B------:R-:W-:Y:S02]  /*0c30*/  ULEA UR4, UR40, UR4, 0x18 ;  /* 0x0000000428047291 */ /* 0x000fe4000f8ec0ff */
[----:B------:R-:W-:-:S04]  /*0c40*/  UIADD3 UR6, UPT, UPT, -UR6, 0x100000, URZ ;  /* 0x0010000006067890 */ /* 0x000fc8000fffe1ff */
[----:B------:R-:W-:Y:S02]  /*0c50*/  USHF.L.U32 UR7, UR6, 0xb, URZ ;  /* 0x0000000b06077899 */ /* 0x000fe400080006ff */
[----:B------:R-:W-:Y:S01]  /*0c60*/  USHF.L.U32 UR6, UR6, 0x1, URZ ;  /* 0x0000000106067899 */ /* 0x000fe200080006ff */
[----:B------:R-:W-:Y:S01]  /*0c70*/  ELECT P0, URZ, PT ;  /* 0x0000000000ff782f */ /* 0x000fe20003800000 */
[----:B------:R-:W2:Y:S10]  /*0c80*/  FENCE.VIEW.ASYNC.S ;  /* 0x00000000000073c6 */ /* 0x000eb40000000000 */
[----:B--2---:R2:W3:Y:S01]  /*0c90*/  SYNCS.EXCH.64 URZ, [UR4+0x220], UR6 ;  /* 0x0002200604ff75b2 */ /* 0x0044e20008000100 */
[----:B------:R2:W1:Y:S01]  /*0ca0*/  SYNCS.EXCH.64 URZ, [UR4+0x228], UR6 ;  /* 0x0002280604ff75b2 */ /* 0x0004620008000100 */
[----:B------:R-:W-:Y:S01]  /*0cb0*/  NOP ;  /* 0x0000000000007918 */ /* 0x000fe20000000000 */
.L_x_12:
[----:B------:R-:W4:Y:S01]  /*0cc0*/  SHFL.IDX PT, R0, R168, RZ, 0x1f ;  /* 0x00001fffa8007589 */ /* 0x000f2200000e0000 */
[----:B------:R-:W-:Y:S01]  /*0cd0*/  NOP ;  /* 0x0000000000007918 */ /* 0x000fe20000000000 */
[----:B----4-:R-:W-:-:S13]  /*0ce0*/  ISETP.NE.AND P0, PT, R0, 0x4, PT ;  /* 0x000000040000780c */ /* 0x010fda0003f05270 */
[----:B------:R-:W-:Y:S05]  /*0cf0*/  @P0 BRA `(.L_x_13) ;  /* 0x0000000000400947 */ /* 0x000fea0003800000 */
[----:B--23--:R-:W-:Y:S01]  /*0d00*/  UMOV UR4, 0x1e0 ;  /* 0x000001e000047882 */ /* 0x00cfe20000000000 */
[----:B------:R-:W-:Y:S01]  /*0d10*/  UMOV UR6, 0x400 ;  /* 0x0000040000067882 */ /* 0x000fe20000000000 */
[----:B------:R-:W-:Y:S01]  /*0d20*/  USEL UR4, UR4, 0x1a0, UP3 ;  /* 0x000001a004047887 */ /* 0x000fe20009800000 */
        /* <DEDUP_REMOVED lines=9> */
[----:B------:R-:W2:Y:S02]  /*0dc0*/  FENCE.VIEW.ASYNC.S ;  /* 0x00000000000073c6 */ /* 0x000ea40000000000 */
[----:B--2---:R4:W2:Y:S08]  /*0dd0*/  SYNCS.EXCH.64 URZ, [UR6+0x230], UR8 ;  /* 0x0002300806ff75b2 */ /* 0x0048b00008000100 */
[----:B------:R4:W3:Y:S02]  /*0de0*/  SYNCS.EXCH.64 URZ, [UR6+0x238], UR4 ;  /* 0x0002380406ff75b2 */ /* 0x0008e40008000100 */
[----:B----4-:R-:W-:Y:S01]  /*0df0*/  NOP ;  /* 0x0000000000007918 */ /* 0x010fe20000000000 */
.L_x_13:
[----:B------:R-:W4:Y:S01]  /*0e00*/  SHFL.IDX PT, R0, R168, RZ, 0x1f ;  /* 0x00001fffa8007589 */ /* 0x000f2200000e0000 */
[----:B------:R-:W-:Y:S01]  /*0e10*/  ISETP.NE.OR P1, PT, RZ, UR18, !P1 ;  /* 0x00000012ff007c0c */ /* 0x000fe2000cf25670 */
[----:B------:R-:W-:Y:S01]  /*0e20*/  NOP ;  /* 0x0000000000007918 */ /* 0x000fe20000000000 */
[----:B----4-:R-:W-:-:S13]  /*0e30*/  ISETP.NE.AND P0, PT, R0, 0x5, PT ;  /* 0x000000050000780c */ /* 0x010fda0003f05270 */
[----:B------:R-:W-:Y:S05]  /*0e40*/  @P0 BRA `(.L_x_14) ;  /* 0x0000000000440947 */ /* 0x000fea0003800000 */
[----:B--23--:R-:W-:Y:S01]  /*0e50*/  UMOV UR4, 0x400 ;  /* 0x0000040000047882 */ /* 0x00cfe20000000000 */
        /* <DEDUP_REMOVED lines=12> */
[----:B------:R4:W3:Y:S01]  /*0f20*/  SYNCS.EXCH.64 URZ, [UR4+0x250], UR8 ;  /* 0x0002500804ff75b2 */ /* 0x0008e20008000100 */
[----:B------:R4:W1:Y:S01]  /*0f30*/  SYNCS.EXCH.64 URZ, [UR4+0x248], UR6 ;  /* 0x0002480604ff75b2 */ /* 0x0008620008000100 */
[----:B------:R4:W1:Y:S02]  /*0f40*/  SYNCS.EXCH.64 URZ, [UR4+0x258], UR8 ;  /* 0x0002580804ff75b2 */ /* 0x0008640008000100 */
[----:B----4-:R-:W-:Y:S01]  /*0f50*/  NOP ;  /* 0x0000000000007918 */ /* 0x010fe20000000000 */
.L_x_14:
[----:B------:R-:W-:Y:S01]  /*0f60*/  VOTEU.ALL UP0, P1 ;  /* 0x0000000000ff7886 */ /* 0x000fe20000800000 */
[----:B--23--:R-:W-:Y:S01]  /*0f70*/  UMOV UR4, 0x20 ;  /* 0x0000002000047882 */ /* 0x00cfe20000000000 */
[----:B------:R-:W2:Y:S01]  /*0f80*/  LDCU UR7, c[0x0][0x36c] ;  /* 0x00006d80ff0777ac */ /* 0x000ea20008000800 */
[----:B------:R-:W-:Y:S01]  /*0f90*/  NOP ;  /* 0x0000000000007918 */ /* 0x000fe20000000000 */
[----:B-1----:R-:W-:Y:S01]  /*0fa0*/  LOP3.LUT R3, R164, 0x1f, RZ, 0xc0, !PT ;  /* 0x0000001fa4037812 */ /* 0x002fe200078ec0ff */
[----:B------:R-:W-:Y:S01]  /*0fb0*/  @!UP0 UMOV UR6, 0x400 ;  /* 0x0000040000068882 */ /* 0x000fe20000000000 */
[----:B------:R-:W-:-:S04]  /*0fc0*/  @!UP0 UIADD3 UR4, UPT, UPT, -UR4, 0x100000, URZ ;  /* 0x0010000004048890 */ /* 0x000fc8000fffe1ff */
[----:B------:R-:W-:Y:S02]  /*0fd0*/  @!UP0 USHF.L.U32 UR5, UR4, 0xb, URZ ;  /* 0x0000000b04058899 */ /* 0x000fe400080006ff */
[----:B------:R-:W-:Y:S02]  /*0fe0*/  @!UP0 USHF.L.U32 UR4, UR4, 0x1, URZ ;  /* 0x0000000104048899 */ /* 0x000fe400080006ff */
[----:B------:R-:W-:Y:S01]  /*0ff0*/  @!UP0 ULEA UR6, UR40, UR6, 0x18 ;  /* 0x0000000628068291 */ /* 0x000fe2000f8ec0ff */
[----:B------:R-:W-:Y:S01]  /*1000*/  VOTEU.ALL UP0, P1 ;  /* 0x0000000000ff7886 */ /* 0x000fe20000800000 */
[----:B------:R-:W-:Y:S02]  /*1010*/  UISETP.NE.AND UP4, UPT, UR18, URZ, UPT ;  /* 0x000000ff1200728c */ /* 0x000fe4000bf85270 */
[----:B--2---:R-:W-:Y:S01]  /*1020*/  UISETP.EQ.U32.AND UP6, UPT, UR7, 0x1, UPT ;  /* 0x000000010700788c */ /* 0x004fe2000bfc2070 */
[----:B------:R-:W1:Y:S07]  /*1030*/  FENCE.VIEW.ASYNC.S ;  /* 0x00000000000073c6 */ /* 0x000e6e0000000000 */
[----:B-1----:R1:W2:Y:S01]  /*1040*/  @!UP0 SYNCS.EXCH.64 URZ, [UR6+0x260], UR4 ;  /* 0x0002600406ff85b2 */ /* 0x0022a20008000100 */
[----:B------:R-:W-:Y:S05]  /*1050*/  BRA.U !UP6, `(.L_x_15) ;  /* 0x000000010e087547 */ /* 0x000fea000b800000 */
[----:B--2---:R-:W-:Y:S01]  /*1060*/  UCGABAR_ARV ;  /* 0x00000000000079c7 */ /* 0x004fe20008000000 */
[----:B------:R-:W-:Y:S05]  /*1070*/  BRA `(.L_x_16) ;  /* 0x0000000000047947 */ /* 0x000fea0003800000 */
.L_x_15:
[----:B--2---:R-:W-:Y:S01]  /*1080*/  NOP ;  /* 0x0000000000007918 */ /* 0x004fe20000000000 */
.L_x_16:
[----:B------:R-:W2:Y:S01]  /*1090*/  S2UR UR20, SR_CTAID.X ;  /* 0x00000000001479c3 */ /* 0x000ea20000002500 */
[----:B------:R-:W-:-:S05]  /*10a0*/  CS2R.32 R172, SR_CgaSize ;  /* 0x0000000000ac7805 */ /* 0x000fca0000008a00 */
[----:B------:R-:W-:-:S05]  /*10b0*/  IMAD R172, R172, -0xa0, RZ ;  /* 0xffffff60acac7824 */ /* 0x000fca00078e02ff */
[----:B-1----:R-:W-:-:S14]  /*10c0*/  R2UR UR5, R172 ;  /* 0x00000000ac0572ca */ /* 0x002fdc00000e0000 */
[----:B------:R-:W1:Y:S01]  /*10d0*/  LDCU UR5, c[0x0][UR5+0x2b0] ;  /* 0x00005600050577ac */ /* 0x000e620008000800 */
[----:B------:R-:W-:-:S05]  /*10e0*/  CS2R.32 R172, SR_CgaSize ;  /* 0x0000000000ac7805 */ /* 0x000fca0000008a00 */
[----:B------:R-:W-:-:S05]  /*10f0*/  IMAD R172, R172, -0xa0, RZ ;  /* 0xffffff60acac7824 */ /* 0x000fca00078e02ff */
[----:B------:R-:W-:-:S14]  /*1100*/  R2UR UR4, R172 ;  /* 0x00000000ac0472ca */ /* 0x000fdc00000e0000 */
[----:B------:R-:W3:Y:S01]  /*1110*/  LDCU UR4, c[0x0][UR4+0x2b4] ;  /* 0x00005680040477ac */ /* 0x000ee20008000800 */
[----:B------:R-:W4:Y:S01]  /*1120*/  S2UR UR26, SR_CTAID.Y ;  /* 0x00000000001a79c3 */ /* 0x000f220000002600 */
[----:B------:R-:W-:-:S05]  /*1130*/  CS2R.32 R172, SR_CgaSize ;  /* 0x0000000000ac7805 */ /* 0x000fca0000008a00 */
[----:B------:R-:W-:-:S05]  /*1140*/  IMAD R172, R172, -0xa0, RZ ;  /* 0xffffff60acac7824 */ /* 0x000fca00078e02ff */
[----:B------:R-:W-:-:S14]  /*1150*/  R2UR UR7, R172 ;  /* 0x00000000ac0772ca */ /* 0x000fdc00000e0000 */
[----:B------:R-:W3:Y:S01]  /*1160*/  LDCU UR7, c[0x0][UR7+0x2a0] ;  /* 0x00005400070777ac */ /* 0x000ee20008000800 */
[----:B------:R-:W-:-:S05]  /*1170*/  CS2R.32 R172, SR_CgaSize ;  /* 0x0000000000ac7805 */ /* 0x000fca0000008a00 */
[----:B------:R-:W-:-:S05]  /*1180*/  IMAD R172, R172, -0xa0, RZ ;  /* 0xffffff60acac7824 */ /* 0x000fca00078e02ff */
[----:B------:R-:W-:-:S14]  /*1190*/  R2UR UR8, R172 ;  /* 0x00000000ac0872ca */ /* 0x000fdc00000e0000 */
[----:B------:R-:W3:Y:S01]  /*11a0*/  LDCU UR8, c[0x0][UR8+0x2a4] ;  /* 0x00005480080877ac */ /* 0x000ee20008000800 */
[----:B------:R-:W3:Y:S01]  /*11b0*/  LDCU UR19, c[0x0][0xb24] ;  /* 0x00016480ff1377ac */ /* 0x000ee20008000800 */
[----:B------:R-:W3:Y:S01]  /*11c0*/  LDCU UR39, c[0x0][0xb24] ;  /* 0x00016480ff2777ac */ /* 0x000ee20008000800 */
[----:B--2---:R-:W-:Y:S01]  /*11d0*/  I2FP.F32.U32 R2, UR20 ;  /* 0x0000001400027c45 */ /* 0x004fe20008201000 */
[----:B------:R-:W2:Y:S04]  /*11e0*/  LDCU UR23, c[0x0][0xb30] ;  /* 0x00016600ff1777ac */ /* 0x000ea80008000800 */
[----:B-1----:R-:W-:Y:S01]  /*11f0*/  FMUL R2, R2, UR5 ;  /* 0x0000000502027c20 */ /* 0x002fe20008400000 */
[----:B----4-:R-:W-:-:S05]  /*1200*/  I2FP.F32.U32 R0, UR26 ;  /* 0x0000001a00007c45 */ /* 0x010fca0008201000 */
[----:B------:R-:W1:Y:S01]  /*1210*/  F2I.U32.TRUNC.NTZ R2, R2 ;  /* 0x0000000200027305 */ /* 0x000e62000020f000 */
[----:B---3--:R-:W-:-:S07]  /*1220*/  FMUL R0, R0, UR4 ;  /* 0x0000000400007c20 */ /* 0x008fce0008400000 */
[----:B------:R-:W3:Y:S01]  /*1230*/  F2I.U32.TRUNC.NTZ R0, R0 ;  /* 0x0000000000007305 */ /* 0x000ee2000020f000 */
[----:B-1----:R-:W-:Y:S02]  /*1240*/  R2UR UR4, R2 ;  /* 0x00000000020472ca */ /* 0x002fe400000e0000 */
[----:B------:R-:W-:Y:S02]  /*1250*/  PRMT R2, RZ, 0x7610, R2 ;  /* 0x00007610ff027816 */ /* 0x000fe40000000002 */
[----:B---3--:R-:W-:Y:S02]  /*1260*/  R2UR UR6, R0 ;  /* 0x00000000000672ca */ /* 0x008fe400000e0000 */
[----:B------:R-:W-:-:S07]  /*1270*/  PRMT R0, RZ, 0x7610, R0 ;  /* 0x00007610ff007816 */ /* 0x000fce0000000000 */
[----:B------:R-:W-:-:S04]  /*1280*/  UIADD3 UR5, UPT, UPT, -UR4, URZ, URZ ;  /* 0x000000ff04057290 */ /* 0x000fc8000fffe1ff */
[----:B------:R-:W-:Y:S02]  /*1290*/  UIMAD UR5, UR7, UR5, UR20 ;  /* 0x00000005070572a4 */ /* 0x000fe4000f8e0214 */
[----:B------:R-:W-:-:S04]  /*12a0*/  UIADD3 UR4, UPT, UPT, -UR6, URZ, URZ ;  /* 0x000000ff06047290 */ /* 0x000fc8000fffe1ff */
[----:B------:R-:W-:Y:S01]  /*12b0*/  IMAD.U32 R172, RZ, RZ, UR5 ;  /* 0x00000005ffac7e24 */ /* 0x000fe2000f8e00ff */
[----:B------:R-:W-:-:S06]  /*12c0*/  UIMAD UR4, UR8, UR4, UR26 ;  /* 0x00000004080472a4 */ /* 0x000fcc000f8e021a */
[----:B------:R-:W-:Y:S01]  /*12d0*/  IMAD.U32 R171, RZ, RZ, UR4 ;  /* 0x00000004ffab7e24 */ /* 0x000fe2000f8e00ff */
[----:B--2---:R-:W-:Y:S06]  /*12e0*/  BRA.U UP4, `(.L_x_17) ;  /* 0x0000000104307547 */ /* 0x004fec000b800000 */
[----:B------:R-:W-:Y:S01]  /*12f0*/  R2UR UR5, R171 ;  /* 0x00000000ab0572ca */ /* 0x000fe200000e0000 */
[----:B------:R-:W-:Y:S01]  /*1300*/  UMOV UR7, 0x3 ;  /* 0x0000000300077882 */ /* 0x000fe20000000000 */
[----:B------:R-:W-:-:S11]  /*1310*/  R2UR UR4, R172 ;  /* 0x00000000ac0472ca */ /* 0x000fd600000e0000 */
[----:B------:R-:W-:-:S04]  /*1320*/  UISETP.NE.AND UP0, UPT, UR5, URZ, UPT ;  /* 0x000000ff0500728c */ /* 0x000fc8000bf05270 */
[----:B------:R-:W-:Y:S02]  /*1330*/  UISETP.LT.U32.OR UP0, UPT, UR4, 0x2, !UP0 ;  /* 0x000000020400788c */ /* 0x000fe4000c701470 */
[----:B------:R-:W-:Y:S02]  /*1340*/  ULOP3.LUT UR4, UR4, 0xfffffffe, URZ, 0xc0, !UPT ;  /* 0xfffffffe04047892 */ /* 0x000fe4000f8ec0ff */
[----:B------:R-:W-:Y:S02]  /*1350*/  USEL UR6, URZ, 0x1, !UP0 ;  /* 0x00000001ff067887 */ /* 0x000fe4000c000000 */
[----:B------:R-:W-:Y:S02]  /*1360*/  USEL UR5, URZ, 0x2, !UP0 ;  /* 0x00000002ff057887 */ /* 0x000fe4000c000000 */
[----:B------:R-:W-:Y:S02]  /*1370*/  USHF.L.U32 UR4, UR7, UR4, URZ ;  /* 0x0000000407047299 */ /* 0x000fe400080006ff */
[----:B------:R-:W-:-:S04]  /*1380*/  UIADD3 UR5, UPT, UPT, UR6, UR5, URZ ;  /* 0x0000000506057290 */ /* 0x000fc8000fffe0ff */
[----:B------:R-:W-:Y:S02]  /*1390*/  IMAD.U32 R0, RZ, RZ, UR4 ;  /* 0x00000004ff007e24 */ /* 0x000fe4000f8e00ff */
[----:B------:R-:W-:-:S07]  /*13a0*/  IMAD.U32 R2, RZ, RZ, UR5 ;  /* 0x00000005ff027e24 */ /* 0x000fce000f8e00ff */
.L_x_17:
[----:B------:R-:W1:Y:S01]  /*13b0*/  S2UR UR51, SR_CTAID.Z ;  /* 0x00000000003379c3 */ /* 0x000e620000002700 */
[----:B------:R-:W-:Y:S01]  /*13c0*/  UISETP.GE.AND UP0, UPT, UR19, 0x1, UPT ;  /* 0x000000011300788c */ /* 0x000fe2000bf06270 */
[----:B------:R-:W-:-:S08]  /*13d0*/  UMOV UR29, UR20 ;  /* 0x00000014001d7c82 */ /* 0x000fd00008000000 */
[----:B------:R-:W-:Y:S05]  /*13e0*/  BRA.U !UP0, `(.L_x_18) ;  /* 0x0000000108d47547 */ /* 0x000fea000b800000 */
[----:B------:R-:W2:Y:S01]  /*13f0*/  LDCU.128 UR12, c[0x0][0xb10] ;  /* 0x00016200ff0c77ac */ /* 0x000ea20008000c00 */
[----:B------:R-:W3:Y:S01]  /*1400*/  LDCU UR21, c[0x0][0xb0c] ;  /* 0x00016180ff1577ac */ /* 0x000ee20008000800 */
[----:B------:R-:W4:Y:S01]  /*1410*/  LDCU UR6, c[0x0][0x370] ;  /* 0x00006e00ff0677ac */ /* 0x000f220008000800 */
[----:B------:R-:W1:Y:S01]  /*1420*/  LDCU UR7, c[0x0][0x374] ;  /* 0x00006e80ff0777ac */ /* 0x000e620008000800 */
[----:B------:R-:W1:Y:S01]  /*1430*/  LDCU UR22, c[0x0][0xb20] ;  /* 0x00016400ff1677ac */ /* 0x000e620008000800 */
[----:B--2---:R-:W-:Y:S02]  /*1440*/  UIMAD.WIDE.U32 UR4, UR20, UR12, URZ ;  /* 0x0000000c140472a5 */ /* 0x004fe4000f8e00ff */
[----:B---3--:R-:W-:Y:S01]  /*1450*/  UISETP.NE.AND UP0, UPT, UR21, 0x1, UPT ;  /* 0x000000011500788c */ /* 0x008fe2000bf05270 */
[----:B------:R-:W2:Y:S01]  /*1460*/  LDCU.64 UR8, c[0x0][0xb28] ;  /* 0x00016500ff0877ac */ /* 0x000ea20008000a00 */
[----:B----4-:R-:W-:-:S03]  /*1470*/  UIMAD.WIDE.U32 UR10, UR6, UR12, URZ ;  /* 0x0000000c060a72a5 */ /* 0x010fc6000f8e00ff */
[----:B------:R-:W-:Y:S01]  /*1480*/  UMOV UR4, UR5 ;  /* 0x0000000500047c82 */ /* 0x000fe20008000000 */
[----:B------:R-:W-:Y:S02]  /*1490*/  UISETP.NE.AND UP2, UPT, UR19, 0x1, UPT ;  /* 0x000000011300788c */ /* 0x000fe4000bf45270 */
[----:B------:R-:W-:Y:S01]  /*14a0*/  USHF.R.U32.HI UR4, URZ, UR13, UR4 ;  /* 0x0000000dff047299 */ /* 0x000fe20008011604 */
[----:B------:R-:W-:Y:S01]  /*14b0*/  UMOV UR10, UR11 ;  /* 0x0000000b000a7c82 */ /* 0x000fe20008000000 */
[----:B------:R-:W-:Y:S02]  /*14c0*/  UIMAD.WIDE.U32 UR16, UR26, UR15, URZ ;  /* 0x0000000f1a1072a5 */ /* 0x000fe4000f8e00ff */
[----:B------:R-:W-:Y:S02]  /*14d0*/  USEL UR5, UR20, UR4, !UP0 ;  /* 0x0000000414057287 */ /* 0x000fe4000c000000 */
[----:B------:R-:W-:Y:S02]  /*14e0*/  @UP0 USHF.R.U32.HI UR6, URZ, UR13, UR10 ;  /* 0x0000000dff060299 */ /* 0x000fe4000801160a */
[----:B------:R-:W-:-:S02]  /*14f0*/  UISETP.NE.AND UP0, UPT, UR14, 0x1, UPT ;  /* 0x000000010e00788c */ /* 0x000fc4000bf05270 */
[----:B-1----:R-:W-:Y:S02]  /*1500*/  UIMAD.WIDE.U32 UR10, UR7, UR15, URZ ;  /* 0x0000000f070a72a5 */ /* 0x002fe4000f8e00ff */
[----:B--2---:R-:W-:Y:S01]  /*1510*/  UIMAD.WIDE.U32 UR12, UR6, UR8, URZ ;  /* 0x00000008060c72a5 */ /* 0x004fe2000f8e00ff */
[----:B------:R-:W-:Y:S01]  /*1520*/  UMOV UR4, UR17 ;  /* 0x0000001100047c82 */ /* 0x000fe20008000000 */
[----:B------:R-:W-:-:S03]  /*1530*/  UIADD3 UR29, UPT, UPT, -UR5, URZ, URZ ;  /* 0x000000ff051d7290 */ /* 0x000fc6000fffe1ff */
[----:B------:R-:W-:Y:S01]  /*1540*/  UMOV UR10, UR11 ;  /* 0x0000000b000a7c82 */ /* 0x000fe20008000000 */
[----:B------:R-:W-:Y:S02]  /*1550*/  USHF.R.U32.HI UR4, URZ, UR22, UR4 ;  /* 0x00000016ff047299 */ /* 0x000fe40008011604 */
[----:B------:R-:W-:Y:S01]  /*1560*/  @UP0 USHF.R.U32.HI UR7, URZ, UR22, UR10 ;  /* 0x00000016ff070299 */ /* 0x000fe2000801160a */
[----:B------:R-:W-:Y:S01]  /*1570*/  UMOV UR12, UR13 ;  /* 0x0000000d000c7c82 */ /* 0x000fe20008000000 */
[----:B------:R-:W-:Y:S02]  /*1580*/  USEL UR4, UR26, UR4, !UP0 ;  /* 0x000000041a047287 */ /* 0x000fe4000c000000 */
[----:B------:R-:W-:Y:S02]  /*1590*/  UIMAD.WIDE.U32 UR10, UR7, UR8, URZ ;  /* 0x00000008070a72a5 */ /* 0x000fe4000f8e00ff */
[----:B------:R-:W-:Y:S02]  /*15a0*/  @UP2 USHF.R.U32.HI UR6, URZ, UR9, UR12 ;  /* 0x00000009ff062299 */ /* 0x000fe4000801160c */
[----:B------:R-:W-:-:S02]  /*15b0*/  UIMAD.WIDE.U32 UR12, UR4, UR8, URZ ;  /* 0x00000008040c72a5 */ /* 0x000fc4000f8e00ff */
[----:B------:R-:W-:Y:S01]  /*15c0*/  UIMAD UR29, UR21, UR29, UR20 ;  /* 0x0000001d151d72a4 */ /* 0x000fe2000f8e0214 */
[----:B------:R-:W-:Y:S02]  /*15d0*/  UMOV UR10, UR11 ;  /* 0x0000000b000a7c82 */ /* 0x000fe40008000000 */
[----:B------:R-:W-:Y:S02]  /*15e0*/  @UP2 USHF.R.U32.HI UR7, URZ, UR9, UR10 ;  /* 0x00000009ff072299 */ /* 0x000fe4000801160a */
[----:B------:R-:W-:Y:S02]  /*15f0*/  UIMAD UR10, UR6, UR19, URZ ;  /* 0x00000013060a72a4 */ /* 0x000fe4000f8e02ff */
[----:B------:R-:W-:-:S04]  /*1600*/  UIMAD UR7, UR7, UR19, URZ ;  /* 0x00000013070772a4 */ /* 0x000fc8000f8e02ff */
[----:B------:R-:W-:-:S03]  /*1610*/  UISETP.GE.AND UP0, UPT, UR4, UR7, UPT ;  /* 0x000000070400728c */ /* 0x000fc6000bf06270 */
[----:B------:R-:W-:Y:S01]  /*1620*/  UMOV UR7, UR13 ;  /* 0x0000000d00077c82 */ /* 0x000fe20008000000 */
[----:B------:R-:W-:Y:S02]  /*1630*/  UISETP.GE.OR UP0, UPT, UR5, UR10, UP0 ;  /* 0x0000000a0500728c */ /* 0x000fe40008706670 */
[----:B------:R-:W-:Y:S02]  /*1640*/  UIMAD.WIDE.U32 UR10, UR5, UR8, URZ ;  /* 0x00000008050a72a5 */ /* 0x000fe4000f8e00ff */
[----:B------:R-:W-:Y:S02]  /*1650*/  USHF.R.U32.HI UR7, URZ, UR9, UR7 ;  /* 0x00000009ff077299 */ /* 0x000fe40008011607 */
[----:B------:R-:W-:Y:S02]  /*1660*/  UIADD3 UR10, UPT, UPT, -UR4, URZ, URZ ;  /* 0x000000ff040a7290 */ /* 0x000fe4000fffe1ff */
[----:B------:R-:W-:Y:S02]  /*1670*/  USEL UR7, UR4, UR7, !UP2 ;  /* 0x0000000704077287 */ /* 0x000fe4000d000000 */
[----:B------:R-:W-:Y:S01]  /*1680*/  UIMAD UR10, UR14, UR10, UR26 ;  /* 0x0000000a0e0a72a4 */ /* 0x000fe2000f8e021a */
[----:B------:R-:W-:-:S02]  /*1690*/  @!UP0 UMOV UR8, UR11 ;  /* 0x0000000b00088c82 */ /* 0x000fc40008000000 */
[----:B------:R-:W-:Y:S02]  /*16a0*/  @!UP0 USHF.R.U32.HI UR8, URZ, UR9, UR8 ;  /* 0x00000009ff088299 */ /* 0x000fe40008011608 */
[----:B------:R-:W-:Y:S02]  /*16b0*/  UIADD3 UR9, UPT, UPT, -UR7, URZ, URZ ;  /* 0x000000ff07097290 */ /* 0x000fe4000fffe1ff */
[----:B------:R-:W-:Y:S02]  /*16c0*/  @!UP0 USEL UR8, UR5, UR8, !UP2 ;  /* 0x0000000805088287 */ /* 0x000fe4000d000000 */
[----:B------:R-:W-:Y:S02]  /*16d0*/  UIMAD UR9, UR19, UR9, UR4 ;  /* 0x00000009130972a4 */ /* 0x000fe4000f8e0204 */
[----:B------:R-:W-:Y:S02]  /*16e0*/  @!UP0 UIADD3 UR7, UPT, UPT, UR7, -UR8, URZ ;  /* 0x8000000807078290 */ /* 0x000fe4000fffe0ff */
[----:B------:R-:W-:-:S02]  /*16f0*/  @!UP0 UIMAD UR6, UR9, UR6, UR8 ;  /* 0x00000006090682a4 */ /* 0x000fc4000f8e0208 */
[----:B------:R-:W-:-:S04]  /*1700*/  @!UP0 UIMAD UR4, UR7, UR19, UR5 ;  /* 0x00000013070482a4 */ /* 0x000fc8000f8e0205 */
[----:B------:R-:W-:Y:S01]  /*1710*/  UIMAD UR26, UR4, UR14, UR10 ;  /* 0x0000000e041a72a4 */ /* 0x000fe2000f8e020a */
[----:B------:R-:W-:Y:S02]  /*1720*/  @!UP0 UMOV UR5, UR6 ;  /* 0x0000000600058c82 */ /* 0x000fe40008000000 */
[----:B------:R-:W-:-:S12]  /*1730*/  UIMAD UR29, UR5, UR21, UR29 ;  /* 0x00000015051d72a4 */ /* 0x000fd8000f8e021d */
.L_x_18:
[----:B------:R-:W-:-:S09]  /*1740*/  UISETP.NE.AND UP0, UPT, UR23, 0x1, UPT ;  /* 0x000000011700788c */ /* 0x000fd2000bf05270 */
[----:B------:R-:W-:Y:S05]  /*1750*/  BRA.U UP0, `(.L_x_19) ;  /* 0x0000000100407547 */ /* 0x000fea000b800000 */
[----:B------:R-:W2:Y:S01]  /*1760*/  LDCU.128 UR8, c[0x0][0xb10] ;  /* 0x00016200ff0877ac */ /* 0x000ea20008000c00 */
[----:B------:R-:W3:Y:S01]  /*1770*/  LDCU UR12, c[0x0][0xb0c] ;  /* 0x00016180ff0c77ac */ /* 0x000ee20008000800 */
[----:B------:R-:W4:Y:S01]  /*1780*/  LDCU UR13, c[0x0][0xb20] ;  /* 0x00016400ff0d77ac */ /* 0x000f220008000800 */
[----:B--2---:R-:W-:Y:S02]  /*1790*/  UIMAD.WIDE.U32 UR4, UR29, UR8, URZ ;  /* 0x000000081d0472a5 */ /* 0x004fe4000f8e00ff */
[----:B------:R-:W-:Y:S02]  /*17a0*/  UIMAD.WIDE.U32 UR6, UR26, UR11, URZ ;  /* 0x0000000b1a0672a5 */ /* 0x000fe4000f8e00ff */
[----:B---3--:R-:W-:Y:S02]  /*17b0*/  UISETP.NE.AND UP0, UPT, UR12, 0x1, UPT ;  /* 0x000000010c00788c */ /* 0x008fe4000bf05270 */
[----:B------:R-:W-:-:S03]  /*17c0*/  USHF.R.U32.HI UR5, URZ, UR9, UR5 ;  /* 0x00000009ff057299 */ /* 0x000fc60008011605 */
[----:B------:R-:W-:Y:S01]  /*17d0*/  UMOV UR4, UR7 ;  /* 0x0000000700047c82 */ /* 0x000fe20008000000 */
[----:B------:R-:W-:Y:S02]  /*17e0*/  USEL UR5, UR29, UR5, !UP0 ;  /* 0x000000051d057287 */ /* 0x000fe4000c000000 */
[----:B------:R-:W-:Y:S02]  /*17f0*/  UISETP.NE.AND UP0, UPT, UR10, 0x1, UPT ;  /* 0x000000010a00788c */ /* 0x000fe4000bf05270 */
[----:B----4-:R-:W-:-:S04]  /*1800*/  USHF.R.U32.HI UR4, URZ, UR13, UR4 ;  /* 0x0000000dff047299 */ /* 0x010fc80008011604 */
[----:B------:R-:W-:-:S04]  /*1810*/  USEL UR4, UR26, UR4, !UP0 ;  /* 0x000000041a047287 */ /* 0x000fc8000c000000 */
[----:B------:R-:W-:Y:S02]  /*1820*/  UIADD3 UR6, UPT, UPT, -UR4, UR5, URZ ;  /* 0x0000000504067290 */ /* 0x000fe4000fffe1ff */
[----:B------:R-:W-:Y:S02]  /*1830*/  UIADD3 UR4, UPT, UPT, UR4, -UR5, URZ ;  /* 0x8000000504047290 */ /* 0x000fe4000fffe0ff */
[----:B------:R-:W-:Y:S02]  /*1840*/  UIMAD UR26, UR6, UR10, UR26 ;  /* 0x0000000a061a72a4 */ /* 0x000fe4000f8e021a */
[----:B------:R-:W-:-:S12]  /*1850*/  UIMAD UR29, UR4, UR12, UR29 ;  /* 0x0000000c041d72a4 */ /* 0x000fd8000f8e021d */
.L_x_19:
[----:B------:R-:W-:Y:S05]  /*1860*/  BRA.U !UP6, `(.L_x_20) ;  /* 0x000000010e0c7547 */ /* 0x000fea000b800000 */
[----:B------:R-:W-:Y:S01]  /*1870*/  UCGABAR_WAIT ;  /* 0x0000000000007dc7 */ /* 0x000fe20008000000 */
[----:B------:R-:W-:Y:S01]  /*1880*/  CCTL.IVALL ;  /* 0x00000000ff00798f */ /* 0x000fe20002000000 */
[----:B------:R-:W-:Y:S05]  /*1890*/  BRA `(.L_x_21) ;  /* 0x0000000000047947 */ /* 0x000fea0003800000 */
.L_x_20:
[----:B------:R-:W-:Y:S06]  /*18a0*/  BAR.SYNC.DEFER_BLOCKING 0x0 ;  /* 0x0000000000007b1d */ /* 0x000fec0000010000 */
.L_x_21:
[----:B------:R-:W-:Y:S05]  /*18b0*/  BRA.U UP5, `(.L_x_22) ;  /* 0x0000002905e07547 */ /* 0x000fea000b800000 */
[----:B------:R-:W2:Y:S01]  /*18c0*/  LDCU UR7, c[0x0][0x390] ;  /* 0x00007200ff0777ac */ /* 0x000ea20008000800 */
[----:B------:R-:W-:Y:S01]  /*18d0*/  PLOP3.LUT P1, PT, PT, PT, UP3, 0x80, 0x8 ;  /* 0x000000000008781c */ /* 0x000fe20003f2f038 */
[----:B------:R-:W-:Y:S01]  /*18e0*/  IMAD.MOV.U32 R2, RZ, RZ, RZ ;  /* 0x000000ffff027224 */ /* 0x000fe200078e00ff */
[----:B------:R-:W-:Y:S01]  /*18f0*/  ISETP.EQ.OR P2, PT, R3, RZ, P3 ;  /* 0x000000ff0300720c */ /* 0x000fe20001f42670 */
[----:B------:R-:W3:Y:S01]  /*1900*/  LDCU UR6, c[0x0][0x5c0] ;  /* 0x0000b800ff0677ac */ /* 0x000ee20008000800 */
[----:B------:R-:W-:Y:S01]  /*1910*/  PLOP3.LUT P1, PT, P1, PT, PT, 0x8, 0x80 ;  /* 0x000000000080781c */ /* 0x000fe20000f2e170 */
[----:B------:R-:W-:Y:S02]  /*1920*/  UISETP.NE.AND UP0, UPT, UR18, URZ, UPT ;  /* 0x000000ff1200728c */ /* 0x000fe4000bf05270 */
[----:B------:R-:W-:Y:S02]  /*1930*/  USHF.L.U32 UR8, UR20, 0x6, URZ ;  /* 0x0000000614087899 */ /* 0x000fe400080006ff */
[----:B------:R-:W-:Y:S01]  /*1940*/  USEL UR38, UR47, 0x2, UP0 ;  /* 0x000000022f267887 */ /* 0x000fe20008000000 */
[----:B------:R-:W4:Y:S01]  /*1950*/  LDCU UR49, c[0x0][0x370] ;  /* 0x00006e00ff3177ac */ /* 0x000f220008000800 */
[----:B--2---:R-:W-:Y:S01]  /*1960*/  UIADD3 UR5, UPT, UPT, UR7, 0x1f, URZ ;  /* 0x0000001f07057890 */ /* 0x004fe2000fffe0ff */
[----:B------:R-:W2:Y:S03]  /*1970*/  LDCU.64 UR42, c[0x0][0x348] ;  /* 0x00006900ff2a77ac */ /* 0x000ea60008000a00 */
[----:B------:R-:W-:-:S02]  /*1980*/  USHF.R.S32.HI UR4, URZ, 0x1f, UR5 ;  /* 0x0000001fff047899 */ /* 0x000fc40008011405 */
[----:B---3--:R-:W-:Y:S02]  /*1990*/  UIADD3 UR6, UPT, UPT, UR6, 0x7f, URZ ;  /* 0x0000007f06067890 */ /* 0x008fe4000fffe0ff */
[----:B------:R-:W-:Y:S02]  /*19a0*/  ULEA.HI UR4, UR4, UR5, URZ, 0x5 ;  /* 0x0000000504047291 */ /* 0x000fe4000f8f28ff */
[----:B------:R-:W-:Y:S02]  /*19b0*/  UIADD3 UR5, UPT, UPT, UR7, -0x1, URZ ;  /* 0xffffffff07057890 */ /* 0x000fe4000fffe0ff */
[----:B-1----:R-:W-:Y:S02]  /*19c0*/  USHF.R.S32.HI UR51, URZ, 0x5, UR4 ;  /* 0x00000005ff337899 */ /* 0x002fe40008011404 */
[----:B------:R-:W-:Y:S02]  /*19d0*/  UISETP.GE.U32.AND UP1, UPT, UR5, -0x3f, UPT ;  /* 0xffffffc10500788c */ /* 0x000fe4000bf26070 */
[----:B------:R-:W-:-:S02]  /*19e0*/  UISETP.LT.U32.AND UP0, UPT, UR51, 0x20, UPT ;  /* 0x000000203300788c */ /* 0x000fc4000bf01070 */
[----:B------:R-:W-:Y:S02]  /*19f0*/  USHF.R.S32.HI UR4, URZ, 0x1f, UR6 ;  /* 0x0000001fff047899 */ /* 0x000fe40008011406 */
[----:B------:R-:W-:Y:S02]  /*1a00*/  USEL UR50, UR51, 0x20, UP0 ;  /* 0x0000002033327887 */ /* 0x000fe40008000000 */
[----:B------:R-:W-:Y:S02]  /*1a10*/  ULEA.HI UR4, UR4, UR6, URZ, 0x7 ;  /* 0x0000000604047291 */ /* 0x000fe4000f8f38ff */
[----:B------:R-:W-:Y:S02]  /*1a20*/  UIADD3 UR37, UPT, UPT, UR50, -0x1, URZ ;  /* 0xffffffff32257890 */ /* 0x000fe4000fffe0ff */
[----:B------:R-:W-:Y:S02]  /*1a30*/  @UP1 UIADD3 UR37, UPT, UPT, UR50, URZ, URZ ;  /* 0x000000ff32251290 */ /* 0x000fe4000fffe0ff */
[----:B------:R-:W-:-:S02]  /*1a40*/  USHF.L.U32 UR55, UR20, 0x7, URZ ;  /* 0x0000000714377899 */ /* 0x000fc400080006ff */
[----:B------:R-:W-:Y:S01]  /*1a50*/  UIADD3 UR54, UPT, UPT, UR7, 0x3e, URZ ;  /* 0x0000003e07367890 */ /* 0x000fe2000fffe0ff */
[----:B------:R-:W1:Y:S01]  /*1a60*/  LDCU UR48, c[0x0][0x374] ;  /* 0x00006e80ff3077ac */ /* 0x000e620008000800 */
[----:B------:R-:W-:Y:S02]  /*1a70*/  ULOP3.LUT UR53, UR8, 0x40, URZ, 0xc0, !UPT ;  /* 0x0000004008357892 */ /* 0x000fe4000f8ec0ff */
[----:B------:R-:W-:Y:S02]  /*1a80*/  USHF.R.S32.HI UR47, URZ, 0x7, UR4 ;  /* 0x00000007ff2f7899 */ /* 0x000fe40008011404 */
[----:B------:R-:W-:Y:S02]  /*1a90*/  UIADD3 UR52, UPT, UPT, UR51, -UR50, URZ ;  /* 0x8000003233347290 */ /* 0x000fe4000fffe0ff */
[----:B------:R-:W-:Y:S01]  /*1aa0*/  UIADD3 UR37, UPT, UPT, UR37, 0x1, URZ ;  /* 0x0000000125257890 */ /* 0x000fe2000fffe0ff */
[----:B------:R-:W-:Y:S01]  /*1ab0*/  UMOV UR23, 0x1 ;  /* 0x0000000100177882 */ /* 0x000fe20000000000 */
[----:B--2-4-:R-:W-:-:S10]  /*1ac0*/  UMOV UR25, URZ ;  /* 0x000000ff00197c82 */ /* 0x014fd40008000000 */
.L_x_40:
[----:B------:R-:W-:Y:S01]  /*1ad0*/  IMAD.U32 R4, RZ, RZ, UR47 ;  /* 0x0000002fff047e24 */ /* 0x000fe2000f8e00ff */
[----:B------:R-:W2:Y:S04]  /*1ae0*/  LDCU UR46, c[0x0][0x5c4] ;  /* 0x0000b880ff2e77ac */ /* 0x000ea80008000800 */
[-C--:B------:R-:W-:Y:S01]  /*1af0*/  IABS R0, R4.reuse ;  /* 0x0000000400007213 */ /* 0x080fe20000000000 */
[----:B------:R-:W-:Y:S01]  /*1b00*/  UMOV UR24, 0x400 ;  /* 0x0000040000187882 */ /* 0x000fe20000000000 */
[----:B------:R-:W-:Y:S01]  /*1b10*/  IABS R4, R4 ;  /* 0x0000000400047213 */ /* 0x000fe20000000000 */
[----:B------:R-:W-:Y:S01]  /*1b20*/  UMOV UR15, URZ ;  /* 0x000000ff000f7c82 */ /* 0x000fe20008000000 */
[----:B------:R-:W-:Y:S01]  /*1b30*/  R2UR UR6, R0 ;  /* 0x00000000000672ca */ /* 0x000fe200000e0000 */
[----:B--2---:R-:W-:-:S12]  /*1b40*/  IMAD.U32 R3, RZ, RZ, UR46 ;  /* 0x0000002eff037e24 */ /* 0x004fd8000f8e00ff */
[----:B------:R-:W2:Y:S08]  /*1b50*/  I2F.RP R6, UR6 ;  /* 0x0000000600067d06 */ /* 0x000eb00008209400 */
[----:B--2---:R-:W2:Y:S02]  /*1b60*/  MUFU.RCP R5, R6 ;  /* 0x0000000600057308 */ /* 0x004ea40000001000 */
[----:B--2---:R-:W-:-:S06]  /*1b70*/  VIADD R5, R5, 0xffffffe ;  /* 0x0ffffffe05057836 */ /* 0x004fcc0000000000 */
[----:B------:R-:W2:Y:S02]  /*1b80*/  F2I.FTZ.U32.TRUNC.NTZ R0, R5 ;  /* 0x0000000500007305 */ /* 0x000ea4000021f000 */
[----:B--2---:R-:W-:Y:S02]  /*1b90*/  R2UR UR5, R0 ;  /* 0x00000000000572ca */ /* 0x004fe400000e0000 */
[----:B------:R-:W-:Y:S01]  /*1ba0*/  IABS R0, R3 ;  /* 0x0000000300007213 */ /* 0x000fe20000000000 */
[----:B------:R-:W-:-:S03]  /*1bb0*/  IMAD.U32 R3, RZ, RZ, UR26 ;  /* 0x0000001aff037e24 */ /* 0x000fc6000f8e00ff */
[----:B------:R-:W-:Y:S01]  /*1bc0*/  R2UR UR8, R0 ;  /* 0x00000000000872ca */ /* 0x000fe200000e0000 */
[----:B------:R-:W-:Y:S01]  /*1bd0*/  IMAD.MOV R0, RZ, RZ, -R4 ;  /* 0x000000ffff007224 */ /* 0x000fe200078e0a04 */
[----:B------:R-:W-:-:S04]  /*1be0*/  IABS R3, R3 ;  /* 0x0000000300037213 */ /* 0x000fc80000000000 */
[----:B------:R-:W-:Y:S01]  /*1bf0*/  R2UR UR9, R3 ;  /* 0x00000000030972ca */ /* 0x000fe200000e0000 */
[----:B------:R-:W-:-:S04]  /*1c00*/  UIADD3 UR4, UPT, UPT, URZ, -UR5, URZ ;  /* 0x80000005ff047290 */ /* 0x000fc8000fffe0ff */
[----:B------:R-:W-:Y:S02]  /*1c10*/  UIMAD UR7, UR4, UR6, URZ ;  /* 0x00000006040772a4 */ /* 0x000fe4000f8e02ff */
[----:B------:R-:W2:Y:S01]  /*1c20*/  I2F.RP R3, UR8 ;  /* 0x0000000800037d06 */ /* 0x000ea20008209400 */
[----:B------:R-:W-:Y:S02]  /*1c30*/  UMOV UR4, URZ ;  /* 0x000000ff00047c82 */ /* 0x000fe40008000000 */
[----:B------:R-:W-:Y:S02]  /*1c40*/  UIMAD.WIDE.U32 UR4, UR5, UR7, UR4 ;  /* 0x00000007050472a5 */ /* 0x000fe4000f8e0004 */
[----:B------:R-:W-:-:S05]  /*1c50*/  R2UR UR7, R0 ;  /* 0x00000000000772ca */ /* 0x000fca00000e0000 */
[----:B------:R-:W-:Y:S02]  /*1c60*/  UMOV UR4, UR5 ;  /* 0x0000000500047c82 */ /* 0x000fe40008000000 */
[----:B------:R-:W-:Y:S01]  /*1c70*/  UIMAD.WIDE.U32 UR4, UR4, UR9, URZ ;  /* 0x00000009040472a5 */ /* 0x000fe2000f8e00ff */
[----:B--2---:R-:W2:Y:S06]  /*1c80*/  MUFU.RCP R0, R3 ;  /* 0x0000000300007308 */ /* 0x004eac0000001000 */
[----:B------:R-:W-:Y:S02]  /*1c90*/  UMOV UR4, UR5 ;  /* 0x0000000500047c82 */ /* 0x000fe40008000000 */
[----:B------:R-:W-:-:S04]  /*1ca0*/  UIMAD UR5, UR4, UR7, UR9 ;  /* 0x00000007040572a4 */ /* 0x000fc8000f8e0209 */
[----:B------:R-:W-:Y:S01]  /*1cb0*/  UISETP.GT.U32.AND UP0, UPT, UR6, UR5, UPT ;  /* 0x000000050600728c */ /* 0x000fe2000bf04070 */
[----:B--2---:R-:W-:Y:S02]  /*1cc0*/  VIADD R0, R0, 0xffffffe ;  /* 0x0ffffffe00007836 */ /* 0x004fe40000000000 */
[----:B------:R-:W-:-:S08]  /*1cd0*/  IMAD.U32 R3, RZ, RZ, UR23 ;  /* 0x00000017ff037e24 */ /* 0x000fd0000f8e00ff */
[----:B------:R-:W-:Y:S01]  /*1ce0*/  @!UP0 UIADD3 UR5, UPT, UPT, UR5, -UR6, URZ ;  /* 0x8000000605058290 */ /* 0x000fe2000fffe0ff */
[----:B------:R-:W2:Y:S01]  /*1cf0*/  F2I.FTZ.U32.TRUNC.NTZ R0, R0 ;  /* 0x0000000000007305 */ /* 0x000ea2000021f000 */
[----:B------:R-:W-:Y:S01]  /*1d00*/  @!UP0 UIADD3 UR4, UPT, UPT, UR4, 0x1, URZ ;  /* 0x0000000104048890 */ /* 0x000fe2000fffe0ff */
[----:B------:R-:W-:Y:S01]  /*1d10*/  SHF.L.U32 R3, R3, 0x1f, RZ ;  /* 0x0000001f03037819 */ /* 0x000fe200000006ff */
[----:B------:R-:W-:Y:S01]  /*1d20*/  UISETP.GE.U32.AND UP1, UPT, UR5, UR6, UPT ;  /* 0x000000060500728c */ /* 0x000fe2000bf26070 */
[----:B------:R-:W3:Y:S01]  /*1d30*/  S2UR UR6, SR_CgaCtaId ;  /* 0x00000000000679c3 */ /* 0x000ee20000008800 */
[----:B------:R-:W-:-:S04]  /*1d40*/  ULOP3.LUT UR5, UR26, UR47, URZ, 0x3c, !UPT ;  /* 0x0000002f1a057292 */ /* 0x000fc8000f8e3cff */
[----:B------:R-:W-:-:S05]  /*1d50*/  UISETP.GE.AND UP0, UPT, UR5, URZ, UPT ;  /* 0x000000ff0500728c */ /* 0x000fca000bf06270 */
[----:B------:R-:W-:Y:S01]  /*1d60*/  @UP1 UIADD3 UR4, UPT, UPT, UR4, 0x1, URZ ;  /* 0x0000000104041890 */ /* 0x000fe2000fffe0ff */
[----:B--2---:R-:W-:Y:S01]  /*1d70*/  R2UR UR7, R0 ;  /* 0x00000000000772ca */ /* 0x004fe200000e0000 */
[----:B------:R-:W-:-:S05]  /*1d80*/  UISETP.NE.AND UP1, UPT, UR47, URZ, UPT ;  /* 0x000000ff2f00728c */ /* 0x000fca000bf25270 */
[----:B------:R-:W-:Y:S02]  /*1d90*/  UMOV UR5, UR4 ;  /* 0x0000000400057c82 */ /* 0x000fe40008000000 */
[----:B------:R-:W-:-:S04]  /*1da0*/  @!UP0 UIADD3 UR5, UPT, UPT, -UR5, URZ, URZ ;  /* 0x000000ff05058290 */ /* 0x000fc8000fffe1ff */
[----:B------:R-:W-:Y:S02]  /*1db0*/  @!UP1 ULOP3.LUT UR5, URZ, UR47, URZ, 0x33, !UPT ;  /* 0x0000002fff059292 */ /* 0x000fe4000f8e33ff */
[----:B---3--:R-:W-:Y:S02]  /*1dc0*/  ULEA UR24, UR6, UR24, 0x18 ;  /* 0x0000001806187291 */ /* 0x008fe4000f8ec0ff */
[----:B------:R-:W-:Y:S02]  /*1dd0*/  UIADD3 UR4, UPT, UPT, URZ, -UR7, URZ ;  /* 0x80000007ff047290 */ /* 0x000fe4000fffe0ff */
[----:B------:R-:W-:Y:S01]  /*1de0*/  IMAD.U32 R0, RZ, RZ, UR5 ;  /* 0x00000005ff007e24 */ /* 0x000fe2000f8e00ff */
[----:B------:R-:W-:Y:S02]  /*1df0*/  ULEA UR6, UR25, UR24, 0x3 ;  /* 0x0000001819067291 */ /* 0x000fe4000f8e18ff */
[----:B------:R-:W-:Y:S02]  /*1e00*/  UIMAD UR4, UR4, UR8, URZ ;  /* 0x00000008040472a4 */ /* 0x000fe4000f8e02ff */
[----:B------:R-:W-:-:S04]  /*1e10*/  IABS R0, R0 ;  /* 0x0000000000007213 */ /* 0x000fc80000000000 */
[----:B------:R-:W-:Y:S01]  /*1e20*/  R2UR UR9, R0 ;  /* 0x00000000000972ca */ /* 0x000fe200000e0000 */
[----:B------:R2:W3:Y:S01]  /*1e30*/  SYNCS.PHASECHK.TRANS64.TRYWAIT P0, [UR6+0x100], R3 ;  /* 0x00010003ff0075a7 */ /* 0x0004e20008001106 */
[----:B------:R-:W-:Y:S02]  /*1e40*/  UMOV UR6, URZ ;  /* 0x000000ff00067c82 */ /* 0x000fe40008000000 */
[----:B------:R-:W-:-:S07]  /*1e50*/  UIMAD.WIDE.U32 UR6, UR7, UR4, UR6 ;  /* 0x00000004070672a5 */ /* 0x000fce000f8e0006 */
[----:B------:R-:W-:Y:S02]  /*1e60*/  UMOV UR6, UR7 ;  /* 0x0000000700067c82 */ /* 0x000fe40008000000 */
[----:B------:R-:W-:-:S07]  /*1e70*/  UIMAD.WIDE.U32 UR6, UR6, UR9, URZ ;  /* 0x00000009060672a5 */ /* 0x000fce000f8e00ff */
[----:B------:R-:W-:Y:S02]  /*1e80*/  UMOV UR4, UR7 ;  /* 0x0000000700047c82 */ /* 0x000fe40008000000 */
[----:B------:R-:W-:-:S04]  /*1e90*/  UIADD3 UR6, UPT, UPT, -UR4, URZ, URZ ;  /* 0x000000ff04067290 */ /* 0x000fc8000fffe1ff */
[----:B------:R-:W-:-:S04]  /*1ea0*/  UIMAD UR6, UR8, UR6, UR9 ;  /* 0x00000006080672a4 */ /* 0x000fc8000f8e0209 */
[----:B------:R-:W-:-:S11]  /*1eb0*/  UISETP.GT.U32.AND UP0, UPT, UR8, UR6, UPT ;  /* 0x000000060800728c */ /* 0x000fd6000bf04070 */
[----:B------:R-:W-:Y:S02]  /*1ec0*/  @!UP0 UIADD3 UR6, UPT, UPT, UR6, -UR8, URZ ;  /* 0x8000000806068290 */ /* 0x000fe4000fffe0ff */
[----:B------:R-:W-:Y:S02]  /*1ed0*/  @!UP0 UIADD3 UR4, UPT, UPT, UR4, 0x1, URZ ;  /* 0x0000000104048890 */ /* 0x000fe4000fffe0ff */
[----:B------:R-:W-:Y:S02]  /*1ee0*/  UISETP.GE.U32.AND UP1, UPT, UR6, UR8, UPT ;  /* 0x000000080600728c */ /* 0x000fe4000bf26070 */
[----:B------:R-:W-:-:S04]  /*1ef0*/  ULOP3.LUT UR6, UR5, UR46, URZ, 0x3c, !UPT ;  /* 0x0000002e05067292 */ /* 0x000fc8000f8e3cff */
[----:B------:R-:W-:Y:S02]  /*1f00*/  UISETP.GE.AND UP0, UPT, UR6, URZ, UPT ;  /* 0x000000ff0600728c */ /* 0x000fe4000bf06270 */
[----:B------:R-:W-:-:S03]  /*1f10*/  ULEA.HI UR6, UR29, UR29, URZ, 0x1 ;  /* 0x0000001d1d067291 */ /* 0x000fc6000f8f08ff */
[----:B------:R-:W-:Y:S02]  /*1f20*/  @UP1 UIADD3 UR4, UPT, UPT, UR4, 0x1, URZ ;  /* 0x0000000104041890 */ /* 0x000fe4000fffe0ff */
[----:B------:R-:W-:Y:S02]  /*1f30*/  UISETP.NE.AND UP1, UPT, UR46, URZ, UPT ;  /* 0x000000ff2e00728c */ /* 0x000fe4000bf25270 */
[----:B------:R-:W-:-:S03]  /*1f40*/  USHF.L.U32 UR6, UR6, 0x7, URZ ;  /* 0x0000000706067899 */ /* 0x000fc600080006ff */
[----:B------:R-:W-:Y:S01]  /*1f50*/  UMOV UR36, UR4 ;  /* 0x0000000400247c82 */ /* 0x000fe20008000000 */
[----:B------:R-:W-:Y:S02]  /*1f60*/  UIADD3 UR4, UPT, UPT, -UR5, URZ, URZ ;  /* 0x000000ff05047290 */ /* 0x000fe4000fffe1ff */
[----:B------:R-:W-:Y:S02]  /*1f70*/  @!UP0 UIADD3 UR36, UPT, UPT, -UR36, URZ, URZ ;  /* 0x000000ff24248290 */ /* 0x000fe4000fffe1ff */
[----:B------:R-:W-:Y:S02]  /*1f80*/  UISETP.GE.U32.AND UP0, UPT, UR54, 0x3f, UPT ;  /* 0x0000003f3600788c */ /* 0x000fe4000bf06070 */
[----:B------:R-:W-:Y:S02]  /*1f90*/  @!UP1 ULOP3.LUT UR36, URZ, UR46, URZ, 0x33, !UPT ;  /* 0x0000002eff249292 */ /* 0x000fe4000f8e33ff */
[----:B------:R-:W-:Y:S02]  /*1fa0*/  ULOP3.LUT UR34, UR6, 0xffffff00, URZ, 0xc0, !UPT ;  /* 0xffffff0006227892 */ /* 0x000fe4000f8ec0ff */
[----:B------:R-:W-:-:S02]  /*1fb0*/  UIMAD UR4, UR47, UR4, UR26 ;  /* 0x000000042f0472a4 */ /* 0x000fc4000f8e021a */
[----:B------:R-:W-:Y:S02]  /*1fc0*/  UIADD3 UR6, UPT, UPT, -UR36, URZ, URZ ;  /* 0x000000ff24067290 */ /* 0x000fe4000fffe1ff */
[----:B------:R-:W-:Y:S02]  /*1fd0*/  ULOP3.LUT UR34, UR34, 0x80, UR55, 0xf8, !UPT ;  /* 0x0000008022227892 */ /* 0x000fe4000f8ef837 */
[----:B------:R-:W-:Y:S02]  /*1fe0*/  ULEA UR10, UR4, UR53, 0x7 ;  /* 0x00000035040a7291 */ /* 0x000fe4000f8e38ff */
[----:B------:R-:W-:Y:S01]  /*1ff0*/  UIMAD UR46, UR46, UR6, UR5 ;  /* 0x000000062e2e72a4 */ /* 0x000fe2000f8e0205 */
[----:B--2---:R-:W-:Y:S11]  /*2000*/  BRA.U !UP0, `(.L_x_23) ;  /* 0x0000000508287547 */ /* 0x004ff6000b800000 */
[----:B------:R-:W2:Y:S01]  /*2010*/  LDCU.64 UR12, c[0x0][0x5b0] ;  /* 0x0000b600ff0c77ac */ /* 0x000ea20008000a00 */
[----:B------:R-:W2:Y:S01]  /*2020*/  LDCU.64 UR8, c[0x0][0x5d8] ;  /* 0x0000bb00ff0877ac */ /* 0x000ea20008000a00 */
[----:B------:R-:W4:Y:S01]  /*2030*/  LDCU UR19, c[0x0][0x598] ;  /* 0x0000b300ff1377ac */ /* 0x000f220008000800 */
[----:B------:R-:W1:Y:S01]  /*2040*/  LDCU UR18, c[0x0][0x58c] ;  /* 0x0000b180ff1277ac */ /* 0x000e620008000800 */
[----:B------:R-:W1:Y:S01]  /*2050*/  LDCU UR21, c[0x0][0x59c] ;  /* 0x0000b380ff1577ac */ /* 0x000e620008000800 */
[----:B------:R-:W1:Y:S01]  /*2060*/  LDCU UR20, c[0x0][0x5a0] ;  /* 0x0000b400ff1477ac */ /* 0x000e620008000800 */
[----:B------:R-:W1:Y:S01]  /*2070*/  LDCU.64 UR16, c[0x0][0x590] ;  /* 0x0000b200ff1077ac */ /* 0x000e620008000a00 */
[----:B------:R-:W1:Y:S01]  /*2080*/  LDCU.64 UR6, c[0x0][0x5b8] ;  /* 0x0000b700ff0677ac */ /* 0x000e620008000a00 */
[----:B------:R-:W1:Y:S01]  /*2090*/  LDCU.64 UR4, c[0x0][0x5d0] ;  /* 0x0000ba00ff0477ac */ /* 0x000e620008000a00 */
[----:B--2---:R-:W-:Y:S02]  /*20a0*/  UIMAD UR31, UR46, UR12, UR8 ;  /* 0x0000000c2e1f72a4 */ /* 0x004fe4000f8e0208 */
[----:B------:R-:W-:Y:S01]  /*20b0*/  UIMAD UR30, UR36, UR13, UR9 ;  /* 0x0000000d241e72a4 */ /* 0x000fe2000f8e0209 */
[----:B------:R-:W-:Y:S01]  /*20c0*/  UMOV UR14, URZ ;  /* 0x000000ff000e7c82 */ /* 0x000fe20008000000 */
[----:B----4-:R-:W-:-:S10]  /*20d0*/  UMOV UR22, UR25 ;  /* 0x0000001900167c82 */ /* 0x010fd40008000000 */
.L_x_29:
[----:B------:R-:W-:Y:S01]  /*20e0*/  @!P3 MOV R3, 0x3000 ;  /* 0x000030000003b802 */ /* 0x000fe20000000f00 */
[----:B------:R-:W-:Y:S01]  /*20f0*/  ULEA UR11, UR22, UR24, 0x3 ;  /* 0x00000018160b7291 */ /* 0x000fe2000f8e18ff */
[----:B---34-:R-:W-:Y:S11]  /*2100*/  @P0 BRA `(.L_x_24) ;  /* 0x0000000000100947 */ /* 0x018ff60003800000 */
[----:B------:R-:W-:Y:S04]  /*2110*/  MOV R0, UR23 ;  /* 0x0000001700007c02 */ /* 0x000fe80008000f00 */
[----:B------:R-:W-:Y:S04]  /*2120*/  SHF.L.U32 R5, R0, 0x1f, RZ ;  /* 0x0000001f00057819 */ /* 0x000fe800000006ff */
[----:B------:R-:W2:Y:S02]  /*2130*/  SYNCS.PHASECHK.TRANS64.TRYWAIT P0, [UR11+0x100], R5 ;  /* 0x00010005ff0075a7 */ /* 0x000ea4000800110b */
[----:B--2---:R-:W-:Y:S05]  /*2140*/  @!P0 BRA `(.L_x_25) ;  /* 0x0000008800bc8947 */ /* 0x004fea0003800000 */
.L_x_24:
[----:B------:R3:W-:Y:S01]  /*2150*/  @!P3 SYNCS.ARRIVE.TRANS64 RZ, [UR11], R3 ;  /* 0x00000003ffffb9a7 */ /* 0x0007e2000800000b */
[----:B------:R-:W-:Y:S04]  /*2160*/  ULOP3.LUT UR8, UR38, 0x2, URZ, 0xfc, !UPT ;  /* 0x0000000226087892 */ /* 0x000fe8000f8efcff */
[----:B------:R-:W-:Y:S09]  /*2170*/  UISETP.NE.AND UP0, UPT, UR8, 0x2, UPT ;  /* 0x000000020800788c */ /* 0x000ff2000bf05270 */
[----:B------:R-:W-:Y:S05]  /*2180*/  BRA.U UP0, `(.L_x_26) ;  /* 0x0000000100047547 */ /* 0x000fea000b800000 */
[----:B-1----:R-:W-:Y:S05]  /*2190*/  BPT.TRAP 0x1 ;  /* 0x000000040000795c */ /* 0x002fea0000300000 */
.L_x_26:
[----:B------:R-:W-:Y:S04]  /*21a0*/  BSSY.RECONVERGENT B0, `(.L_x_27) ;  /* 0x0000003000007945 */ /* 0x000fe80003800200 */
[----:B------:R-:W-:Y:S05]  /*21b0*/  @P2 BRA `(.L_x_28) ;  /* 0x0000000000042947 */ /* 0x000fea0003800000 */
[----:B-1----:R-:W-:Y:S05]  /*21c0*/  BPT.TRAP 0x1 ;  /* 0x000000040000795c */ /* 0x002fea0000300000 */
.L_x_28:
[----:B-1----:R-:W-:Y:S05]  /*21d0*/  BSYNC.RECONVERGENT B0 ;  /* 0x0000000000007941 */ /* 0x002fea0003800200 */
.L_x_27:
[----:B------:R-:W-:Y:S02]  /*21e0*/  UIADD3 UR8, UPT, UPT, UR22, 0x1, URZ ;  /* 0x0000000116087890 */ /* 0x000fe4000fffe0ff */
[----:B------:R-:W-:Y:S02]  /*21f0*/  USHF.L.U32 UR35, UR14, 0x5, URZ ;  /* 0x000000050e237899 */ /* 0x000fe400080006ff */
[----:B------:R-:W-:Y:S02]  /*2200*/  UISETP.NE.AND UP0, UPT, UR8, 0x20, UPT ;  /* 0x000000200800788c */ /* 0x000fe4000bf05270 */
[----:B------:R-:W-:Y:S02]  /*2210*/  UISETP.NE.AND UP2, UPT, UR19, 0x1, UPT ;  /* 0x000000011300788c */ /* 0x000fe4000bf45270 */
[----:B------:R-:W-:Y:S02]  /*2220*/  USEL UR9, URZ, 0x1, UP0 ;  /* 0x00000001ff097887 */ /* 0x000fe40008000000 */
[----:B------:R-:W-:Y:S02]  /*2230*/  USEL UR25, UR8, URZ, UP0 ;  /* 0x000000ff08197287 */ /* 0x000fe40008000000 */
[----:B------:R-:W-:Y:S02]  /*2240*/  ULOP3.LUT UR23, UR23, UR9, URZ, 0x3c, !UPT ;  /* 0x0000000917177292 */ /* 0x000fe4000f8e3cff */
[----:B------:R-:W-:Y:S02]  /*2250*/  ULEA UR8, UR25, UR24, 0x3 ;  /* 0x0000001819087291 */ /* 0x000fe4000f8e18ff */
[----:B------:R-:W-:Y:S02]  /*2260*/  UISETP.NE.AND UP0, UPT, UR18, 0x1, UPT ;  /* 0x000000011200788c */ /* 0x000fe4000bf05270 */
[----:B------:R-:W-:Y:S01]  /*2270*/  UIADD3 UR28, UP1, UPT, UR42, 0x80, URZ ;  /* 0x000000802a1c7890 */ /* 0x000fe2000ff3e0ff */
[----:B--2---:R-:W-:Y:S01]  /*2280*/  MOV R0, UR23 ;  /* 0x0000001700007c02 */ /* 0x004fe20008000f00 */
[----:B------:R-:W-:Y:S02]  /*2290*/  ULEA UR15, UR22, UR24, 0xc ;  /* 0x00000018160f7291 */ /* 0x000fe4000f8e60ff */
[----:B------:R-:W-:Y:S01]  /*22a0*/  ULOP3.LUT UR33, UR11, 0xfefffff8, URZ, 0xc0, !UPT ;  /* 0xfefffff80b217892 */ /* 0x000fe2000f8ec0ff */
[----:B---3--:R-:W-:Y:S01]  /*22b0*/  SHF.L.U32 R3, R0, 0x1f, RZ ;  /* 0x0000001f00037819 */ /* 0x008fe200000006ff */
[----:B------:R-:W-:Y:S02]  /*22c0*/  UIADD3.X UR29, UPT, UPT, URZ, UR43, URZ, UP1, !UPT ;  /* 0x0000002bff1d7290 */ /* 0x000fe40008ffe4ff */
[----:B------:R-:W-:Y:S01]  /*22d0*/  UIADD3 UR32, UPT, UPT, UR15, 0x8600, URZ ;  /* 0x000086000f207890 */ /* 0x000fe2000fffe0ff */
[----:B------:R2:W4:Y:S01]  /*22e0*/  SYNCS.PHASECHK.TRANS64.TRYWAIT P0, [UR8+0x100], R3 ;  /* 0x00010003ff0075a7 */ /* 0x0005220008001108 */
[----:B------:R-:W-:Y:S02]  /*22f0*/  UIMAD.WIDE.U32 UR8, UR35, UR16, URZ ;  /* 0x00000010230872a5 */ /* 0x000fe4000f8e00ff */
[----:B------:R-:W-:Y:S02]  /*2300*/  ULEA UR27, UR22, UR24, 0xb ;  /* 0x00000018161b7291 */ /* 0x000fe4000f8e58ff */
[----:B------:R-:W-:Y:S02]  /*2310*/  USHF.R.U32.HI UR9, URZ, UR17, UR9 ;  /* 0x00000011ff097299 */ /* 0x000fe40008011609 */
[----:B------:R-:W-:Y:S02]  /*2320*/  UPRMT UR22, UR31, 0x40, UR30 ;  /* 0x000000401f167896 */ /* 0x000fe4000800001e */
[----:B------:R-:W-:Y:S02]  /*2330*/  USEL UR9, UR35, UR9, !UP0 ;  /* 0x0000000923097287 */ /* 0x000fe4000c000000 */
[----:B------:R-:W-:Y:S02]  /*2340*/  UIADD3 UR26, UP0, UPT, UR42, 0x180, URZ ;  /* 0x000001802a1a7890 */ /* 0x000fe4000ff1e0ff */
[----:B------:R-:W-:Y:S02]  /*2350*/  UIMAD.WIDE.U32 UR12, UR9, UR21, URZ ;  /* 0x00000015090c72a5 */ /* 0x000fe4000f8e00ff */
[----:B------:R-:W-:Y:S02]  /*2360*/  UIADD3 UR11, UPT, UPT, -UR9, URZ, URZ ;  /* 0x000000ff090b7290 */ /* 0x000fe4000fffe1ff */
[----:B------:R-:W-:Y:S02]  /*2370*/  USHF.R.U32.HI UR13, URZ, UR20, UR13 ;  /* 0x00000014ff0d7299 */ /* 0x000fe4000801160d */
[----:B------:R-:W-:Y:S02]  /*2380*/  UIMAD UR11, UR18, UR11, UR35 ;  /* 0x0000000b120b72a4 */ /* 0x000fe4000f8e0223 */
[----:B------:R-:W-:Y:S02]  /*2390*/  USEL UR13, UR9, UR13, !UP2 ;  /* 0x0000000d090d7287 */ /* 0x000fe4000d000000 */
[----:B------:R-:W-:Y:S02]  /*23a0*/  UIMAD UR11, UR11, UR6, UR4 ;  /* 0x000000060b0b72a4 */ /* 0x000fe4000f8e0204 */
[----:B------:R-:W-:Y:S02]  /*23b0*/  UIADD3 UR8, UPT, UPT, -UR13, URZ, URZ ;  /* 0x000000ff0d087290 */ /* 0x000fe4000fffe1ff */
[----:B------:R-:W-:Y:S02]  /*23c0*/  UPRMT UR15, UR22, 0x5410, URZ ;  /* 0x00005410160f7896 */ /* 0x000fe400080000ff */
[----:B------:R-:W-:Y:S02]  /*23d0*/  UIMAD UR9, UR19, UR8, UR9 ;  /* 0x00000008130972a4 */ /* 0x000fe4000f8e0209 */
[----:B------:R-:W-:Y:S01]  /*23e0*/  UIADD3 UR8, UPT, UPT, UR27, 0x28600, URZ ;  /* 0x000286001b087890 */ /* 0x000fe2000fffe0ff */
[----:B------:R-:W-:Y:S01]  /*23f0*/  UMOV UR40, 0x0 ;  /* 0x0000000000287882 */ /* 0x000fe20000000000 */
[----:B------:R-:W-:Y:S01]  /*2400*/  UMOV UR41, 0x10000000 ;  /* 0x1000000000297882 */ /* 0x000fe20000000000 */
[----:B------:R-:W-:Y:S01]  /*2410*/  UIMAD UR12, UR9, UR7, UR5 ;  /* 0x00000007090c72a4 */ /* 0x000fe2000f8e0205 */
[----:B------:R-:W-:Y:S01]  /*2420*/  UTMALDG.2D.2CTA [UR32], [UR28], desc[UR40] ;  /* 0x000028201c0075b4 */ /* 0x000fe20008209000 */
[----:B------:R-:W-:Y:S01]  /*2430*/  UIADD3.X UR27, UPT, UPT, URZ, UR43, URZ, UP0, !UPT ;  /* 0x0000002bff1b7290 */ /* 0x000fe200087fe4ff */
[----:B------:R-:W-:Y:S01]  /*2440*/  UMOV UR9, UR33 ;  /* 0x0000002100097c82 */ /* 0x000fe20008000000 */
[----:B------:R-:W-:Y:S01]  /*2450*/  UIADD3 UR14, UPT, UPT, UR14, 0x1, URZ ;  /* 0x000000010e0e7890 */ /* 0x000fe2000fffe0ff */
[----:B------:R-:W-:Y:S03]  /*2460*/  UMOV UR22, UR25 ;  /* 0x0000001900167c82 */ /* 0x000fe60008000000 */
[----:B------:R-:W-:Y:S03]  /*2470*/  UISETP.NE.AND UP0, UPT, UR14, UR37, UPT ;  /* 0x000000250e00728c */ /* 0x000fe6000bf05270 */
[----:B------:R1:W-:Y:S02]  /*2480*/  UTMALDG.4D.IM2COL.2CTA [UR8], [UR26], UR15, desc[UR40] ;  /* 0x000028081a0073b4 */ /* 0x0003e4000825900f */
[----:B-1----:R-:W-:Y:S04]  /*2490*/  UMOV UR15, UR37 ;  /* 0x00000025000f7c82 */ /* 0x002fe80008000000 */
[----:B--2---:R-:W-:Y:S05]  /*24a0*/  BRA.U UP0, `(.L_x_29) ;  /* 0xfffffffd000c7547 */ /* 0x004fea000b83ffff */
.L_x_23:
[----:B------:R-:W-:Y:S01]  /*24b0*/  ULEA UR4, UR25, UR24, 0x3 ;  /* 0x0000001819047291 */ /* 0x000fe2000f8e18ff */
[----:B------:R-:W-:Y:S01]  /*24c0*/  MOV R0, UR23 ;  /* 0x0000001700007c02 */ /* 0x000fe20008000f00 */
[----:B------:R-:W-:Y:S01]  /*24d0*/  @!P1 SYNCS.ARRIVE.TRANS64.A1T0 RZ, [UR24+0x228], RZ ;  /* 0x000228ffffff99a7 */ /* 0x000fe20008100018 */
[----:B------:R-:W-:Y:S02]  /*24e0*/  UISETP.GT.AND UP0, UPT, UR51, UR50, UPT ;  /* 0x000000323300728c */ /* 0x000fe4000bf04270 */
[----:B------:R-:W-:-:S04]  /*24f0*/  SHF.L.U32 R0, R0, 0x1f, RZ ;  /* 0x0000001f00007819 */ /* 0x000fc800000006ff */
[----:B---34-:R2:W3:Y:S03]  /*2500*/  SYNCS.PHASECHK.TRANS64.TRYWAIT P0, [UR4+0x100], R0 ;  /* 0x00010000ff0075a7 */ /* 0x0184e60008001104 */
[----:B------:R-:W-:Y:S05]  /*2510*/  BRA.U !UP0, `(.L_x_30) ;  /* 0x0000000508247547 */ /* 0x000fea000b800000 */
[----:B------:R-:W4:Y:S01]  /*2520*/  LDCU.64 UR12, c[0x0][0x5b0] ;  /* 0x0000b600ff0c77ac */ /* 0x000f220008000a00 */
[----:B------:R-:W4:Y:S01]  /*2530*/  LDCU.64 UR8, c[0x0][0x5d8] ;  /* 0x0000bb00ff0877ac */ /* 0x000f220008000a00 */
[----:B------:R-:W1:Y:S01]  /*2540*/  LDCU UR18, c[0x0][0x598] ;  /* 0x0000b300ff1277ac */ /* 0x000e620008000800 */
[----:B------:R-:W1:Y:S01]  /*2550*/  LDCU UR14, c[0x0][0x58c] ;  /* 0x0000b180ff0e77ac */ /* 0x000e620008000800 */
[----:B------:R-:W1:Y:S01]  /*2560*/  LDCU UR20, c[0x0][0x59c] ;  /* 0x0000b380ff1477ac */ /* 0x000e620008000800 */
[----:B------:R-:W1:Y:S01]  /*2570*/  LDCU UR19, c[0x0][0x5a0] ;  /* 0x0000b400ff1377ac */ /* 0x000e620008000800 */
[----:B----4-:R-:W-:Y:S01]  /*2580*/  UIMAD UR30, UR36, UR13, UR9 ;  /* 0x0000000d241e72a4 */ /* 0x010fe2000f8e0209 */
[----:B------:R-:W4:Y:S01]  /*2590*/  LDCU.64 UR16, c[0x0][0x590] ;  /* 0x0000b200ff1077ac */ /* 0x000f220008000a00 */
[----:B------:R-:W1:Y:S01]  /*25a0*/  LDCU.64 UR6, c[0x0][0x5b8] ;  /* 0x0000b700ff0677ac */ /* 0x000e620008000a00 */
[----:B------:R-:W1:Y:S01]  /*25b0*/  LDCU.64 UR4, c[0x0][0x5d0] ;  /* 0x0000ba00ff0477ac */ /* 0x000e620008000a00 */
[----:B------:R-:W-:-:S02]  /*25c0*/  UIMAD UR31, UR46, UR12, UR8 ;  /* 0x0000000c2e1f72a4 */ /* 0x000fc4000f8e0208 */
[----:B------:R-:W-:Y:S01]  /*25d0*/  UIADD3 UR36, UPT, UPT, UR52, UR15, URZ ;  /* 0x0000000f34247290 */ /* 0x000fe2000fffe0ff */
[----:B------:R-:W-:-:S11]  /*25e0*/  UMOV UR11, UR25 ;  /* 0x00000019000b7c82 */ /* 0x000fd60008000000 */
.L_x_36:
[----:B------:R-:W-:Y:S01]  /*25f0*/  @!P3 MOV R3, 0x3000 ;  /* 0x000030000003b802 */ /* 0x000fe20000000f00 */
[----:B------:R-:W-:Y:S01]  /*2600*/  ULEA UR21, UR11, UR24, 0x3 ;  /* 0x000000180b157291 */ /* 0x000fe2000f8e18ff */
[----:B--23--:R-:W-:Y:S11]  /*2610*/  @P0 BRA `(.L_x_31) ;  /* 0x0000000000100947 */ /* 0x00cff60003800000 */
[----:B--2---:R-:W-:Y:S04]  /*2620*/  MOV R0, UR23 ;  /* 0x0000001700007c02 */ /* 0x004fe80008000f00 */
[----:B------:R-:W-:Y:S04]  /*2630*/  SHF.L.U32 R5, R0, 0x1f, RZ ;  /* 0x0000001f00057819 */ /* 0x000fe800000006ff */
[----:B------:R-:W2:Y:S02]  /*2640*/  SYNCS.PHASECHK.TRANS64.TRYWAIT P0, [UR21+0x100], R5 ;  /* 0x00010005ff0075a7 */ /* 0x000ea40008001115 */
[----:B--2---:R-:W-:Y:S05]  /*2650*/  @!P0 BRA `(.L_x_32) ;  /* 0x0000008400908947 */ /* 0x004fea0003800000 */
.L_x_31:
[----:B------:R3:W-:Y:S01]  /*2660*/  @!P3 SYNCS.ARRIVE.TRANS64 RZ, [UR21], R3 ;  /* 0x00000003ffffb9a7 */ /* 0x0007e20008000015 */
[----:B------:R-:W-:Y:S04]  /*2670*/  ULOP3.LUT UR8, UR38, 0x2, URZ, 0xfc, !UPT ;  /* 0x0000000226087892 */ /* 0x000fe8000f8efcff */
[----:B------:R-:W-:Y:S09]  /*2680*/  UISETP.NE.AND UP0, UPT, UR8, 0x2, UPT ;  /* 0x000000020800788c */ /* 0x000ff2000bf05270 */
[----:B------:R-:W-:Y:S05]  /*2690*/  BRA.U UP0, `(.L_x_33) ;  /* 0x0000000100047547 */ /* 0x000fea000b800000 */
[----:B-1--4-:R-:W-:Y:S05]  /*26a0*/  BPT.TRAP 0x1 ;  /* 0x000000040000795c */ /* 0x012fea0000300000 */
.L_x_33:
[----:B------:R-:W-:Y:S04]  /*26b0*/  BSSY.RECONVERGENT B0, `(.L_x_34) ;  /* 0x0000003000007945 */ /* 0x000fe80003800200 */
[----:B------:R-:W-:Y:S05]  /*26c0*/  @P2 BRA `(.L_x_35) ;  /* 0x0000000000042947 */ /* 0x000fea0003800000 */
[----:B-1--4-:R-:W-:Y:S05]  /*26d0*/  BPT.TRAP 0x1 ;  /* 0x000000040000795c */ /* 0x012fea0000300000 */
.L_x_35:
[----:B-1--4-:R-:W-:Y:S05]  /*26e0*/  BSYNC.RECONVERGENT B0 ;  /* 0x0000000000007941 */ /* 0x012fea0003800200 */
.L_x_34:
        /* <DEDUP_REMOVED lines=12> */
[----:B------:R-:W-:Y:S01]  /*27b0*/  ULEA UR22, UR11, UR24, 0xb ;  /* 0x000000180b167291 */ /* 0x000fe2000f8e58ff */
[----:B---3--:R-:W-:Y:S01]  /*27c0*/  SHF.L.U32 R3, R0, 0x1f, RZ ;  /* 0x0000001f00037819 */ /* 0x008fe200000006ff */
[----:B------:R-:W-:Y:S02]  /*27d0*/  ULOP3.LUT UR33, UR21, 0xfefffff8, URZ, 0xc0, !UPT ;  /* 0xfefffff815217892 */ /* 0x000fe4000f8ec0ff */
[----:B------:R-:W-:Y:S01]  /*27e0*/  UIADD3.X UR29, UPT, UPT, URZ, UR43, URZ, UP1, !UPT ;  /* 0x0000002bff1d7290 */ /* 0x000fe20008ffe4ff */
[----:B------:R1:W2:Y:S01]  /*27f0*/  SYNCS.PHASECHK.TRANS64.TRYWAIT P0, [UR8+0x100], R3 ;  /* 0x00010003ff0075a7 */ /* 0x0002a20008001108 */
[----:B------:R-:W-:Y:S02]  /*2800*/  UIMAD.WIDE.U32 UR8, UR35, UR16, URZ ;  /* 0x00000010230872a5 */ /* 0x000fe4000f8e00ff */
[----:B------:R-:W-:Y:S02]  /*2810*/  UIADD3 UR32, UPT, UPT, UR32, 0x8600, URZ ;  /* 0x0000860020207890 */ /* 0x000fe4000fffe0ff */
        /* <DEDUP_REMOVED lines=11> */
[----:B------:R-:W-:Y:S02]  /*28d0*/  UIADD3.X UR27, UPT, UPT, URZ, UR43, URZ, UP0, !UPT ;  /* 0x0000002bff1b7290 */ /* 0x000fe400087fe4ff */
[----:B------:R-:W-:Y:S01]  /*28e0*/  UIMAD UR9, UR18, UR8, UR9 ;  /* 0x00000008120972a4 */ /* 0x000fe2000f8e0209 */
[----:B------:R-:W-:Y:S01]  /*28f0*/  UMOV UR40, 0x0 ;  /* 0x0000000000287882 */ /* 0x000fe20000000000 */
[----:B------:R-:W-:Y:S01]  /*2900*/  UMOV UR41, 0x10000000 ;  /* 0x1000000000297882 */ /* 0x000fe20000000000 */
[----:B------:R-:W-:Y:S01]  /*2910*/  UIADD3 UR8, UPT, UPT, UR22, 0x28600, URZ ;  /* 0x0002860016087890 */ /* 0x000fe2000fffe0ff */
[----:B------:R-:W-:Y:S01]  /*2920*/  UTMALDG.2D.2CTA [UR32], [UR28], desc[UR40] ;  /* 0x000028201c0075b4 */ /* 0x000fe20008209000 */
[----:B------:R-:W-:Y:S02]  /*2930*/  UIMAD UR12, UR9, UR7, UR5 ;  /* 0x00000007090c72a4 */ /* 0x000fe4000f8e0205 */
[----:B------:R-:W-:Y:S01]  /*2940*/  UPRMT UR21, UR21, 0x5410, URZ ;  /* 0x0000541015157896 */ /* 0x000fe200080000ff */
[----:B------:R-:W-:Y:S01]  /*2950*/  UMOV UR9, UR33 ;  /* 0x0000002100097c82 */ /* 0x000fe20008000000 */
[----:B------:R-:W-:Y:S04]  /*2960*/  UIADD3 UR15, UPT, UPT, UR15, 0x1, URZ ;  /* 0x000000010f0f7890 */ /* 0x000fe8000fffe0ff */
[----:B------:R-:W-:Y:S03]  /*2970*/  UISETP.NE.AND UP0, UPT, UR15, UR36, UPT ;  /* 0x000000240f00728c */ /* 0x000fe6000bf05270 */
[----:B------:R3:W-:Y:S02]  /*2980*/  UTMALDG.4D.IM2COL.2CTA [UR8], [UR26], UR21, desc[UR40] ;  /* 0x000028081a0073b4 */ /* 0x0007e40008259015 */
[----:B---3--:R-:W-:Y:S04]  /*2990*/  UMOV UR11, UR25 ;  /* 0x00000019000b7c82 */ /* 0x008fe80008000000 */
[----:B-1----:R-:W-:Y:S05]  /*29a0*/  BRA.U UP0, `(.L_x_36) ;  /* 0xfffffffd00107547 */ /* 0x002fea000b83ffff */
.L_x_30:
[----:B------:R-:W-:Y:S01]  /*29b0*/  SHF.L.U32 R3, R2, 0x1f, RZ ;  /* 0x0000001f02037819 */ /* 0x000fe200000006ff */
[----:B------:R-:W-:-:S03]  /*29c0*/  NOP ;  /* 0x0000000000007918 */ /* 0x000fc60000000000 */
[----:B--23--:R-:W2:Y:S02]  /*29d0*/  SYNCS.PHASECHK.TRANS64.TRYWAIT P0, [UR24+0x230], R3 ;  /* 0x00023003ff0075a7 */ /* 0x00cea40008001118 */
[----:B--2---:R-:W-:Y:S05]  /*29e0*/  @!P0 BRA `(.L_x_37) ;  /* 0x0000008000c48947 */ /* 0x004fea0003800000 */
.L_x_149:
[----:B------:R-:W3:Y:S01]  /*29f0*/  LDS.128 R4, [UR24+0x270] ;  /* 0x00027018ff047984 */ /* 0x000ee20008000c00 */
[----:B------:R-:W-:Y:S02]  /*2a00*/  UIADD3 UR4, UPT, UPT, UR24, 0x238, URZ ;  /* 0x0000023818047890 */ /* 0x000fe4000fffe0ff */
[----:B------:R-:W-:Y:S01]  /*2a10*/  UISETP.GE.AND UP0, UPT, UR39, 0x1, UPT ;  /* 0x000000012700788c */ /* 0x000fe2000bf06270 */
[----:B------:R-:W-:Y:S01]  /*2a20*/  @!PT LDS RZ, [RZ] ;  /* 0x00000000fffff984 */ /* 0x000fe20000000800 */
[----:B------:R-:W-:Y:S01]  /*2a30*/  @!PT LDS RZ, [RZ] ;  /* 0x00000000fffff984 */ /* 0x000fe20000000800 */
[----:B------:R-:W-:Y:S01]  /*2a40*/  @!PT LDS RZ, [RZ] ;  /* 0x00000000fffff984 */ /* 0x000fe20000000800 */
[----:B------:R-:W-:Y:S01]  /*2a50*/  @!PT LDS RZ, [RZ] ;  /* 0x00000000fffff984 */ /* 0x000fe20000000800 */
[----:B------:R4:W-:Y:S06]  /*2a60*/  MEMBAR.ALL.CTA ;  /* 0x0000000000007992 */ /* 0x0009ec0000008000 */
[----:B----4-:R-:W4:Y:S01]  /*2a70*/  FENCE.VIEW.ASYNC.S ;  /* 0x00000000000073c6 */ /* 0x010f220000000000 */
[----:B------:R-:W-:-:S09]  /*2a80*/  UPRMT UR4, URZ, 0x654, UR4 ;  /* 0x00000654ff047896 */ /* 0x000fd20008000004 */
[----:B----4-:R-:W-:Y:S01]  /*2a90*/  SYNCS.ARRIVE.TRANS64.RED.A1T0 RZ, [UR4], RZ ;  /* 0x000000ffffff79a7 */ /* 0x010fe20008100404 */
[----:B---3--:R-:W-:-:S13]  /*2aa0*/  LOP3.LUT P0, RZ, R6, 0x1, RZ, 0xc0, !PT ;  /* 0x0000000106ff7812 */ /* 0x008fda000780c0ff */
[----:B------:R-:W-:Y:S01]  /*2ab0*/  VOTEU.ANY UP1, P0 ;  /* 0x0000000000ff7886 */ /* 0x000fe20000020100 */
[----:B------:R-:W-:-:S13]  /*2ac0*/  PLOP3.LUT P0, PT, PT, PT, UP1, 0x80, 0x8 ;  /* 0x000000000008781c */ /* 0x000fda0003f0f018 */
[----:B--2---:R-:W-:Y:S02]  /*2ad0*/  @P0 MOV R0, R4 ;  /* 0x0000000400000202 */ /* 0x004fe40000000f00 */
[----:B------:R-:W-:Y:S02]  /*2ae0*/  @P0 LOP3.LUT R4, R5, 0xffff, RZ, 0xc0, !PT ;  /* 0x0000ffff05040812 */ /* 0x000fe400078ec0ff */
[----:B------:R-:W-:Y:S02]  /*2af0*/  @P0 R2UR UR6, R0 ;  /* 0x00000000000602ca */ /* 0x000fe400000e0000 */
[----:B------:R-:W-:-:S11]  /*2b00*/  @P0 R2UR UR5, R4 ;  /* 0x00000000040502ca */ /* 0x000fd600000e0000 */
[----:B------:R-:W-:Y:S02]  /*2b10*/  @UP1 UMOV UR45, UR6 ;  /* 0x00000006002d1c82 */ /* 0x000fe40008000000 */
[----:B------:R-:W-:Y:S01]  /*2b20*/  @UP1 UMOV UR44, UR5 ;  /* 0x00000005002c1c82 */ /* 0x000fe20008000000 */
[----:B------:R-:W-:Y:S05]  /*2b30*/  BRA.U !UP0, `(.L_x_38) ;  /* 0x0000000108d47547 */ /* 0x000fea000b800000 */
[----:B------:R-:W1:Y:S01]  /*2b40*/  LDCU.128 UR16, c[0x0][0xb10] ;  /* 0x00016200ff1077ac */ /* 0x000e620008000c00 */
[----:B------:R-:W2:Y:S01]  /*2b50*/  LDCU UR21, c[0x0][0xb20] ;  /* 0x00016400ff1577ac */ /* 0x000ea20008000800 */
[----:B------:R-:W3:Y:S01]  /*2b60*/  LDCU UR20, c[0x0][0xb0c] ;  /* 0x00016180ff1477ac */ /* 0x000ee20008000800 */
[----:B------:R-:W4:Y:S01]  /*2b70*/  LDCU.64 UR8, c[0x0][0xb28] ;  /* 0x00016500ff0877ac */ /* 0x000f220008000a00 */
[----:B------:R-:W-:Y:S02]  /*2b80*/  UISETP.NE.AND UP3, UPT, UR39, 0x1, UPT ;  /* 0x000000012700788c */ /* 0x000fe4000bf65270 */
[----:B-1----:R-:W-:Y:S02]  /*2b90*/  UIMAD.WIDE.U32 UR4, UR48, UR19, URZ ;  /* 0x00000013300472a5 */ /* 0x002fe4000f8e00ff */
[----:B------:R-:W-:Y:S02]  /*2ba0*/  UIMAD.WIDE.U32 UR6, UR49, UR16, URZ ;  /* 0x00000010310672a5 */ /* 0x000fe4000f8e00ff */
[----:B------:R-:W-:-:S02]  /*2bb0*/  UISETP.NE.AND UP0, UPT, UR18, 0x1, UPT ;  /* 0x000000011200788c */ /* 0x000fc4000bf05270 */
[----:B------:R-:W-:Y:S01]  /*2bc0*/  UIMAD.WIDE.U32 UR12, UR44, UR19, URZ ;  /* 0x000000132c0c72a5 */ /* 0x000fe2000f8e00ff */
[----:B------:R-:W-:Y:S01]  /*2bd0*/  UMOV UR4, UR5 ;  /* 0x0000000500047c82 */ /* 0x000fe20008000000 */
[----:B---3--:R-:W-:Y:S02]  /*2be0*/  UISETP.NE.AND UP2, UPT, UR20, 0x1, UPT ;  /* 0x000000011400788c */ /* 0x008fe4000bf45270 */
[----:B--2---:R-:W-:Y:S02]  /*2bf0*/  USHF.R.U32.HI UR5, URZ, UR21, UR4 ;  /* 0x00000015ff057299 */ /* 0x004fe40008011604 */
[----:B------:R-:W-:Y:S01]  /*2c00*/  UIMAD.WIDE.U32 UR14, UR45, UR16, URZ ;  /* 0x000000102d0e72a5 */ /* 0x000fe2000f8e00ff */
[----:B------:R-:W-:Y:S01]  /*2c10*/  UMOV UR4, UR7 ;  /* 0x0000000700047c82 */ /* 0x000fe20008000000 */
[----:B------:R-:W-:Y:S02]  /*2c20*/  USEL UR5, UR48, UR5, !UP0 ;  /* 0x0000000530057287 */ /* 0x000fe4000c000000 */
[----:B------:R-:W-:-:S02]  /*2c30*/  USHF.R.U32.HI UR4, URZ, UR17, UR4 ;  /* 0x00000011ff047299 */ /* 0x000fc40008011604 */
[----:B----4-:R-:W-:Y:S02]  /*2c40*/  UIMAD.WIDE.U32 UR10, UR5, UR8, URZ ;  /* 0x00000008050a72a5 */ /* 0x010fe4000f8e00ff */
[----:B------:R-:W-:Y:S01]  /*2c50*/  USEL UR6, UR49, UR4, !UP2 ;  /* 0x0000000431067287 */ /* 0x000fe2000d000000 */
[----:B------:R-:W-:Y:S02]  /*2c60*/  UMOV UR14, UR15 ;  /* 0x0000000f000e7c82 */ /* 0x000fe40008000000 */
[----:B------:R-:W-:Y:S01]  /*2c70*/  UMOV UR4, UR13 ;  /* 0x0000000d00047c82 */ /* 0x000fe20008000000 */
[----:B------:R-:W-:Y:S01]  /*2c80*/  UIMAD.WIDE.U32 UR12, UR6, UR8, URZ ;  /* 0x00000008060c72a5 */ /* 0x000fe2000f8e00ff */
[----:B------:R-:W-:Y:S01]  /*2c90*/  UMOV UR10, UR11 ;  /* 0x0000000b000a7c82 */ /* 0x000fe20008000000 */
[----:B------:R-:W-:Y:S02]  /*2ca0*/  USHF.R.U32.HI UR4, URZ, UR21, UR4 ;  /* 0x00000015ff047299 */ /* 0x000fe40008011604 */
[----:B------:R-:W-:-:S03]  /*2cb0*/  @UP3 USHF.R.U32.HI UR5, URZ, UR9, UR10 ;  /* 0x00000009ff053299 */ /* 0x000fc6000801160a */
[----:B------:R-:W-:Y:S01]  /*2cc0*/  UMOV UR12, UR13 ;  /* 0x0000000d000c7c82 */ /* 0x000fe20008000000 */
[----:B------:R-:W-:Y:S02]  /*2cd0*/  USHF.R.U32.HI UR17, URZ, UR17, UR14 ;  /* 0x00000011ff117299 */ /* 0x000fe4000801160e */
[----:B------:R-:W-:Y:S02]  /*2ce0*/  USEL UR4, UR44, UR4, !UP0 ;  /* 0x000000042c047287 */ /* 0x000fe4000c000000 */
[----:B------:R-:W-:Y:S02]  /*2cf0*/  @UP3 USHF.R.U32.HI UR6, URZ, UR9, UR12 ;  /* 0x00000009ff063299 */ /* 0x000fe4000801160c */
[----:B------:R-:W-:Y:S02]  /*2d00*/  UIMAD UR7, UR39, UR5, URZ ;  /* 0x00000005270772a4 */ /* 0x000fe4000f8e02ff */
[----:B------:R-:W-:Y:S02]  /*2d10*/  USEL UR5, UR45, UR17, !UP2 ;  /* 0x000000112d057287 */ /* 0x000fe4000d000000 */
[----:B------:R-:W-:-:S02]  /*2d20*/  UIMAD UR12, UR39, UR6, URZ ;  /* 0x00000006270c72a4 */ /* 0x000fc4000f8e02ff */
[----:B------:R-:W-:Y:S02]  /*2d30*/  UISETP.GE.AND UP0, UPT, UR4, UR7, UPT ;  /* 0x000000070400728c */ /* 0x000fe4000bf06270 */
[----:B------:R-:W-:Y:S02]  /*2d40*/  UIMAD.WIDE.U32 UR10, UR4, UR8, URZ ;  /* 0x00000008040a72a5 */ /* 0x000fe4000f8e00ff */
[----:B------:R-:W-:Y:S02]  /*2d50*/  UISETP.GE.OR UP0, UPT, UR5, UR12, UP0 ;  /* 0x0000000c0500728c */ /* 0x000fe40008706670 */
[----:B------:R-:W-:Y:S02]  /*2d60*/  UIMAD.WIDE.U32 UR12, UR5, UR8, URZ ;  /* 0x00000008050c72a5 */ /* 0x000fe4000f8e00ff */
[----:B------:R-:W-:Y:S01]  /*2d70*/  UIADD3 UR10, UPT, UPT, -UR4, URZ, URZ ;  /* 0x000000ff040a7290 */ /* 0x000fe2000fffe1ff */
[----:B------:R-:W-:Y:S01]  /*2d80*/  UMOV UR8, UR11 ;  /* 0x0000000b00087c82 */ /* 0x000fe20008000000 */
[----:B------:R-:W-:-:S02]  /*2d90*/  UIADD3 UR11, UPT, UPT, -UR5, URZ, URZ ;  /* 0x000000ff050b7290 */ /* 0x000fc4000fffe1ff */
[----:B------:R-:W-:-:S03]  /*2da0*/  USHF.R.U32.HI UR8, URZ, UR9, UR8 ;  /* 0x00000009ff087299 */ /* 0x000fc60008011608 */
[----:B------:R-:W-:Y:S01]  /*2db0*/  @!UP0 UMOV UR7, UR13 ;  /* 0x0000000d00078c82 */ /* 0x000fe20008000000 */
[----:B------:R-:W-:Y:S02]  /*2dc0*/  UIMAD UR10, UR18, UR10, UR44 ;  /* 0x0000000a120a72a4 */ /* 0x000fe4000f8e022c */
[----:B------:R-:W-:Y:S02]  /*2dd0*/  USEL UR8, UR4, UR8, !UP3 ;  /* 0x0000000804087287 */ /* 0x000fe4000d800000 */
[----:B------:R-:W-:Y:S02]  /*2de0*/  @!UP0 USHF.R.U32.HI UR7, URZ, UR9, UR7 ;  /* 0x00000009ff078299 */ /* 0x000fe40008011607 */
[----:B------:R-:W-:Y:S02]  /*2df0*/  UIADD3 UR9, UPT, UPT, -UR8, URZ, URZ ;  /* 0x000000ff08097290 */ /* 0x000fe4000fffe1ff */
[----:B------:R-:W-:Y:S02]  /*2e00*/  @!UP0 USEL UR7, UR5, UR7, !UP3 ;  /* 0x0000000705078287 */ /* 0x000fe4000d800000 */
[----:B------:R-:W-:-:S02]  /*2e10*/  UIMAD UR9, UR39, UR9, UR4 ;  /* 0x00000009270972a4 */ /* 0x000fc4000f8e0204 */
[----:B------:R-:W-:Y:S02]  /*2e20*/  @!UP0 UIADD3 UR8, UPT, UPT, UR8, -UR7, URZ ;  /* 0x8000000708088290 */ /* 0x000fe4000fffe0ff */
[----:B------:R-:W-:Y:S02]  /*2e30*/  @!UP0 UIMAD UR7, UR9, UR6, UR7 ;  /* 0x00000006090782a4 */ /* 0x000fe4000f8e0207 */
[----:B------:R-:W-:Y:S02]  /*2e40*/  @!UP0 UIMAD UR4, UR39, UR8, UR5 ;  /* 0x00000008270482a4 */ /* 0x000fe4000f8e0205 */
[----:B------:R-:W-:Y:S02]  /*2e50*/  UIMAD UR6, UR20, UR11, UR45 ;  /* 0x0000000b140672a4 */ /* 0x000fe4000f8e022d */
[----:B------:R-:W-:Y:S01]  /*2e60*/  UIMAD UR44, UR4, UR18, UR10 ;  /* 0x00000012042c72a4 */ /* 0x000fe2000f8e020a */
[----:B------:R-:W-:Y:S02]  /*2e70*/  @!UP0 UMOV UR5, UR7 ;  /* 0x0000000700058c82 */ /* 0x000fe40008000000 */
[----:B------:R-:W-:-:S12]  /*2e80*/  UIMAD UR45, UR5, UR20, UR6 ;  /* 0x00000014052d72a4 */ /* 0x000fd8000f8e0206 */
.L_x_38:
[----:B------:R-:W2:Y:S02]  /*2e90*/  LDCU UR4, c[0x0][0xb30] ;  /* 0x00016600ff0477ac */ /* 0x000ea40008000800 */
[----:B--2---:R-:W-:-:S09]  /*2ea0*/  UISETP.NE.AND UP0, UPT, UR4, 0x1, UPT ;  /* 0x000000010400788c */ /* 0x004fd2000bf05270 */
[----:B------:R-:W-:Y:S05]  /*2eb0*/  BRA.U UP0, `(.L_x_39) ;  /* 0x0000000100447547 */ /* 0x000fea000b800000 */
[----:B------:R-:W2:Y:S01]  /*2ec0*/  LDCU.128 UR8, c[0x0][0xb10] ;  /* 0x00016200ff0877ac */ /* 0x000ea20008000c00 */
[----:B------:R-:W3:Y:S01]  /*2ed0*/  LDCU UR12, c[0x0][0xb0c] ;  /* 0x00016180ff0c77ac */ /* 0x000ee20008000800 */
[----:B------:R-:W4:Y:S01]  /*2ee0*/  LDCU UR13, c[0x0][0xb20] ;  /* 0x00016400ff0d77ac */ /* 0x000f220008000800 */
[----:B--2---:R-:W-:Y:S02]  /*2ef0*/  UIMAD.WIDE.U32 UR6, UR45, UR8, URZ ;  /* 0x000000082d0672a5 */ /* 0x004fe4000f8e00ff */
[----:B------:R-:W-:Y:S02]  /*2f00*/  UIMAD.WIDE.U32 UR4, UR44, UR11, URZ ;  /* 0x0000000b2c0472a5 */ /* 0x000fe4000f8e00ff */
[----:B---3--:R-:W-:Y:S02]  /*2f10*/  UISETP.NE.AND UP2, UPT, UR12, 0x1, UPT ;  /* 0x000000010c00788c */ /* 0x008fe4000bf45270 */
[----:B------:R-:W-:Y:S01]  /*2f20*/  UISETP.NE.AND UP0, UPT, UR10, 0x1, UPT ;  /* 0x000000010a00788c */ /* 0x000fe2000bf05270 */
[----:B------:R-:W-:-:S02]  /*2f30*/  UMOV UR6, UR7 ;  /* 0x0000000700067c82 */ /* 0x000fc40008000000 */
[----:B------:R-:W-:Y:S01]  /*2f40*/  UMOV UR4, UR5 ;  /* 0x0000000500047c82 */ /* 0x000fe20008000000 */
[----:B------:R-:W-:Y:S02]  /*2f50*/  USHF.R.U32.HI UR6, URZ, UR9, UR6 ;  /* 0x00000009ff067299 */ /* 0x000fe40008011606 */
[----:B----4-:R-:W-:Y:S02]  /*2f60*/  USHF.R.U32.HI UR4, URZ, UR13, UR4 ;  /* 0x0000000dff047299 */ /* 0x010fe40008011604 */
[----:B------:R-:W-:Y:S02]  /*2f70*/  USEL UR5, UR45, UR6, !UP2 ;  /* 0x000000062d057287 */ /* 0x000fe4000d000000 */
[----:B------:R-:W-:-:S04]  /*2f80*/  USEL UR4, UR44, UR4, !UP0 ;  /* 0x000000042c047287 */ /* 0x000fc8000c000000 */
[----:B------:R-:W-:Y:S02]  /*2f90*/  UIADD3 UR6, UPT, UPT, UR5, -UR4, URZ ;  /* 0x8000000405067290 */ /* 0x000fe4000fffe0ff */
[----:B------:R-:W-:Y:S02]  /*2fa0*/  UIADD3 UR4, UPT, UPT, -UR5, UR4, URZ ;  /* 0x0000000405047290 */ /* 0x000fe4000fffe1ff */
[----:B------:R-:W-:Y:S02]  /*2fb0*/  UIMAD UR44, UR6, UR10, UR44 ;  /* 0x0000000a062c72a4 */ /* 0x000fe4000f8e022c */
[----:B------:R-:W-:-:S12]  /*2fc0*/  UIMAD UR45, UR4, UR12, UR45 ;  /* 0x0000000c042d72a4 */ /* 0x000fd8000f8e022d */
.L_x_39:
[----:B------:R-:W-:Y:S02]  /*2fd0*/  R2UR UR5, R172 ;  /* 0x00000000ac0572ca */ /* 0x000fe400000e0000 */
[----:B------:R-:W-:Y:S02]  /*2fe0*/  R2UR UR4, R171 ;  /* 0x00000000ab0472ca */ /* 0x000fe400000e0000 */
[----:B------:R-:W-:Y:S02]  /*2ff0*/  PLOP3.LUT P1, PT, PT, PT, PT, 0x80, 0x8 ;  /* 0x000000000008781c */ /* 0x000fe40003f2f070 */
[----:B------:R-:W-:-:S07]  /*3000*/  LOP3.LUT R2, R2, 0x1, RZ, 0x3c, !PT ;  /* 0x0000000102027812 */ /* 0x000fce00078e3cff */
[----:B------:R-:W-:Y:S02]  /*3010*/  UIADD3 UR29, UPT, UPT, UR45, UR5, URZ ;  /* 0x000000052d1d7290 */ /* 0x000fe4000fffe0ff */
[----:B------:R-:W-:Y:S01]  /*3020*/  UIADD3 UR26, UPT, UPT, UR44, UR4, URZ ;  /* 0x000000042c1a7290 */ /* 0x000fe2000fffe0ff */
[----:B------:R-:W-:Y:S11]  /*3030*/  BRA.U UP1, `(.L_x_40) ;  /* 0xffffffe901a47547 */ /* 0x000ff6000b83ffff */
[----:B------:R-:W-:Y:S01]  /*3040*/  UIADD3 UR24, UPT, UPT, UR24, 0x100, URZ ;  /* 0x0000010018187890 */ /* 0x000fe2000fffe0ff */
[----:B------:R-:W-:-:S03]  /*3050*/  MOV R3, UR23 ;  /* 0x0000001700037c02 */ /* 0x000fc60008000f00 */
[----:B------:R-:W-:Y:S01]  /*3060*/  ULEA UR4, UR25, UR24, 0x3 ;  /* 0x0000001819047291 */ /* 0x000fe2000f8e18ff */
[----:B------:R-:W-:-:S08]  /*3070*/  SHF.L.U32 R3, R3, 0x1f, RZ ;  /* 0x0000001f03037819 */ /* 0x000fd000000006ff */
[----:B------:R-:W2:Y:S02]  /*3080*/  SYNCS.PHASECHK.TRANS64.TRYWAIT P0, [UR4], R3 ;  /* 0x00000003ff0075a7 */ /* 0x000ea40008001104 */
[----:B--2---:R-:W-:Y:S05]  /*3090*/  @!P0 BRA `(.L_x_41) ;  /* 0x0000007c00308947 */ /* 0x004fea0003800000 */
.L_x_151:
[----:B------:R-:W-:-:S04]  /*30a0*/  UIADD3 UR4, UPT, UPT, UR25, 0x1, URZ ;  /* 0x0000000119047890 */ /* 0x000fc8000fffe0ff */
[----:B------:R-:W-:-:S04]  /*30b0*/  UISETP.NE.AND UP0, UPT, UR4, 0x20, UPT ;  /* 0x000000200400788c */ /* 0x000fc8000bf05270 */
[----:B------:R-:W-:Y:S02]  /*30c0*/  USEL UR5, URZ, 0x1, UP0 ;  /* 0x00000001ff057887 */ /* 0x000fe40008000000 */
[----:B------:R-:W-:Y:S02]  /*30d0*/  USEL UR4, UR4, URZ, UP0 ;  /* 0x000000ff04047287 */ /* 0x000fe40008000000 */
[----:B------:R-:W-:Y:S02]  /*30e0*/  ULOP3.LUT UR6, UR23, UR5, URZ, 0x3c, !UPT ;  /* 0x0000000517067292 */ /* 0x000fe4000f8e3cff */
[----:B------:R-:W-:-:S04]  /*30f0*/  ULEA UR5, UR4, UR24, 0x3 ;  /* 0x0000001804057291 */ /* 0x000fc8000f8e18ff */
[----:B--2---:R-:W-:-:S04]  /*3100*/  MOV R3, UR6 ;  /* 0x0000000600037c02 */ /* 0x004fc80008000f00 */
[----:B------:R-:W-:-:S04]  /*3110*/  SHF.L.U32 R3, R3, 0x1f, RZ ;  /* 0x0000001f03037819 */ /* 0x000fc800000006ff */
[----:B------:R-:W2:Y:S02]  /*3120*/  SYNCS.PHASECHK.TRANS64.TRYWAIT P0, [UR5], R3 ;  /* 0x00000003ff0075a7 */ /* 0x000ea40008001105 */
[----:B--2---:R-:W-:Y:S05]  /*3130*/  @!P0 BRA `(.L_x_42) ;  /* 0x0000007c00208947 */ /* 0x004fea0003800000 */
.L_x_153:
        /* <DEDUP_REMOVED lines=10> */
.L_x_155:
        /* <DEDUP_REMOVED lines=10> */
.L_x_157:
        /* <DEDUP_REMOVED lines=10> */
.L_x_159:
        /* <DEDUP_REMOVED lines=10> */
.L_x_161:
        /* <DEDUP_REMOVED lines=10> */
.L_x_163:
        /* <DEDUP_REMOVED lines=10> */
.L_x_165:
        /* <DEDUP_REMOVED lines=10> */
.L_x_167:
        /* <DEDUP_REMOVED lines=10> */
.L_x_169:
        /* <DEDUP_REMOVED lines=10> */
.L_x_171:
        /* <DEDUP_REMOVED lines=10> */
.L_x_173:
        /* <DEDUP_REMOVED lines=10> */
.L_x_175:
        /* <DEDUP_REMOVED lines=10> */
.L_x_177:
        /* <DEDUP_REMOVED lines=10> */
.L_x_179:
        /* <DEDUP_REMOVED lines=10> */
.L_x_181:
        /* <DEDUP_REMOVED lines=10> */
.L_x_183:
        /* <DEDUP_REMOVED lines=10> */
.L_x_185:
        /* <DEDUP_REMOVED lines=10> */
.L_x_187:
        /* <DEDUP_REMOVED lines=10> */
.L_x_189:
        /* <DEDUP_REMOVED lines=10> */
.L_x_191:
        /* <DEDUP_REMOVED lines=10> */
.L_x_193:
        /* <DEDUP_REMOVED lines=10> */
.L_x_195:
        /* <DEDUP_REMOVED lines=10> */
.L_x_197:
        /* <DEDUP_REMOVED lines=10> */
.L_x_199:
        /* <DEDUP_REMOVED lines=10> */
.L_x_201:
        /* <DEDUP_REMOVED lines=10> */
.L_x_203:
        /* <DEDUP_REMOVED lines=10> */
.L_x_205:
        /* <DEDUP_REMOVED lines=10> */
.L_x_207:
        /* <DEDUP_REMOVED lines=10> */
.L_x_209:
        /* <DEDUP_REMOVED lines=10> */
.L_x_211:
[----:B------:R-:W-:-:S04]  /*4360*/  UIADD3 UR4, UPT, UPT, UR4, 0x1, URZ ;  /* 0x0000000104047890 */ /* 0x000fc8000fffe0ff */
[----:B------:R-:W-:-:S04]  /*4370*/  UISETP.NE.AND UP0, UPT, UR4, 0x20, UPT ;  /* 0x000000200400788c */ /* 0x000fc8000bf05270 */
[----:B------:R-:W-:Y:S02]  /*4380*/  USEL UR5, URZ, 0x1, UP0 ;  /* 0x00000001ff057887 */ /* 0x000fe40008000000 */
[----:B------:R-:W-:Y:S02]  /*4390*/  USEL UR4, UR4, URZ, UP0 ;  /* 0x000000ff04047287 */ /* 0x000fe40008000000 */
[----:B------:R-:W-:Y:S02]  /*43a0*/  ULOP3.LUT UR5, UR6, UR5, URZ, 0x3c, !UPT ;  /* 0x0000000506057292 */ /* 0x000fe4000f8e3cff */
[----:B------:R-:W-:-:S04]  /*43b0*/  ULEA UR4, UR4, UR24, 0x3 ;  /* 0x0000001804047291 */ /* 0x000fc8000f8e18ff */
[----:B------:R-:W-:Y:S02]  /*43c0*/  IMAD.U32 R2, RZ, RZ, UR5 ;  /* 0x00000005ff027e24 */ /* 0x000fe4000f8e00ff */
[----:B--2---:R-:W-:-:S03]  /*43d0*/  MOV R0, UR4 ;  /* 0x0000000400007c02 */ /* 0x004fc60008000f00 */
[----:B------:R-:W-:-:S07]  /*43e0*/  SHF.L.U32 R3, R2, 0x1f, RZ ;  /* 0x0000001f02037819 */ /* 0x000fce00000006ff */
.L_x_72:
[----:B--2---:R2:W3:Y:S02]  /*43f0*/  SYNCS.PHASECHK.TRANS64.TRYWAIT P0, [R0+URZ], R3 ;  /* 0x00000003000075a7 */ /* 0x0044e400080011ff */
[----:B---3--:R-:W-:Y:S05]  /*4400*/  @!P0 NANOSLEEP.SYNCS 0x989680 ;  /* 0x009896800000895d */ /* 0x008fea0003900000 */
[----:B------:R-:W3:Y:S02]  /*4410*/  @!P0 SYNCS.PHASECHK.TRANS64 P0, [R0+URZ], R3 ;  /* 0x00000003000085a7 */ /* 0x000ee400080010ff */
[----:B-1-3--:R-:W-:Y:S05]  /*4420*/  @P0 EXIT ;  /* 0x000000000000094d */ /* 0x00afea0003800000 */
[----:B------:R-:W-:Y:S05]  /*4430*/  BRA `(.L_x_72) ;  /* 0xfffffffc00ec7947 */ /* 0x000fea000383ffff */
.L_x_22:
[----:B------:R-:W-:-:S04]  /*4440*/  UISETP.NE.AND UP0, UPT, UR40, URZ, UPT ;  /* 0x000000ff2800728c */ /* 0x000fc8000bf05270 */
[----:B------:R-:W-:-:S09]  /*4450*/  UISETP.NE.OR UP0, UPT, UR18, 0x1, UP0 ;  /* 0x000000011200788c */ /* 0x000fd20008705670 */
[----:B------:R-:W-:Y:S05]  /*4460*/  BRA.U UP0, `(.L_x_73) ;  /* 0x0000000100b07547 */ /* 0x000fea000b800000 */
[----:B------:R-:W-:Y:S01]  /*4470*/  UMOV UR4, 0x400 ;  /* 0x0000040000047882 */ /* 0x000fe20000000000 */
[----:B------:R-:W-:Y:S01]  /*4480*/  HFMA2 R2, -RZ, RZ, 0, 5.9604644775390625e-08 ;  /* 0x00000001ff027431 */ /* 0x000fe200000001ff */
[----:B------:R-:W-:Y:S01]  /*4490*/  ULEA UR4, UR40, UR4, 0x18 ;  /* 0x0000000428047291 */ /* 0x000fe2000f8ec0ff */
[----:B------:R-:W-:Y:S01]  /*44a0*/  ISETP.GE.U32.AND P0, PT, R3, 0x2, PT ;  /* 0x000000020300780c */ /* 0x000fe20003f06070 */
[----:B------:R-:W-:Y:S02]  /*44b0*/  IMAD.MOV.U32 R8, RZ, RZ, RZ ;  /* 0x000000ffff087224 */ /* 0x000fe400078e00ff */
[----:B------:R-:W-:Y:S02]  /*44c0*/  UIADD3 UR5, UPT, UPT, UR4, 0x238, URZ ;  /* 0x0000023804057890 */ /* 0x000fe4000fffe0ff */
[----:B------:R-:W-:Y:S02]  /*44d0*/  UIADD3 UR8, UPT, UPT, UR4, 0x230, URZ ;  /* 0x0000023004087890 */ /* 0x000fe4000fffe0ff */
[----:B------:R-:W-:-:S12]  /*44e0*/  UPRMT UR5, URZ, 0x654, UR5 ;  /* 0x00000654ff057896 */ /* 0x000fd80008000005 */
.L_x_76:
[----:B------:R-:W-:Y:S01]  /*44f0*/  SHF.L.U32 R7, R2, 0x1f, RZ ;  /* 0x0000001f02077819 */ /* 0x000fe200000006ff */
[----:B------:R-:W-:Y:S02]  /*4500*/  IMAD.U32 R4, RZ, RZ, UR8 ;  /* 0x00000008ff047e24 */ /* 0x000fe4000f8e00ff */
[----:B------:R-:W-:Y:S01]  /*4510*/  @!P0 IMAD.MOV.U32 R5, RZ, RZ, 0x10 ;  /* 0x00000010ff058424 */ /* 0x000fe200078e00ff */
[----:B------:R-:W2:Y:S02]  /*4520*/  SYNCS.PHASECHK.TRANS64.TRYWAIT P1, [UR4+0x238], R7 ;  /* 0x00023807ff0075a7 */ /* 0x000ea40008021104 */
[----:B------:R-:W-:-:S04]  /*4530*/  PRMT R9, R3, 0x654, R4 ;  /* 0x0000065403097816 */ /* 0x000fc80000000004 */
[----:B------:R-:W-:Y:S01]  /*4540*/  SEL R0, R9, R0, !P0 ;  /* 0x0000000009007207 */ /* 0x000fe20004000000 */
[----:B--2---:R-:W-:Y:S06]  /*4550*/  @!P1 BRA `(.L_x_74) ;  /* 0x0000007000e89947 */ /* 0x004fec0003800000 */
.L_x_213:
[----:B------:R-:W-:Y:S01]  /*4560*/  UIADD3 UR6, UPT, UPT, UR4, 0x270, URZ ;  /* 0x0000027004067890 */ /* 0x000fe2000fffe0ff */
[----:B------:R3:W-:Y:S01]  /*4570*/  @!P0 SYNCS.ARRIVE.TRANS64.RED RZ, [R0+URZ], R5 ;  /* 0x0000000500ff89a7 */ /* 0x0007e200080004ff */
[----:B------:R-:W-:Y:S01]  /*4580*/  UIADD3 UR7, UPT, UPT, UR4, 0x230, URZ ;  /* 0x0000023004077890 */ /* 0x000fe2000fffe0ff */
[----:B------:R-:W-:-:S08]  /*4590*/  LOP3.LUT R2, R2, 0x1, RZ, 0x3c, !PT ;  /* 0x0000000102027812 */ /* 0x000fd000078e3cff */
[----:B------:R-:W-:Y:S06]  /*45a0*/  UGETNEXTWORKID.BROADCAST [UR6], [UR7] ;  /* 0x00000000060073ca */ /* 0x000fec0008000100 */
[----:B---3--:R-:W-:-:S04]  /*45b0*/  SHF.L.U32 R5, R8, 0x1f, RZ ;  /* 0x0000001f08057819 */ /* 0x008fc800000006ff */
[----:B------:R-:W3:Y:S02]  /*45c0*/  SYNCS.PHASECHK.TRANS64.TRYWAIT P1, [UR4+0x230], R5 ;  /* 0x00023005ff0075a7 */ /* 0x000ee40008021104 */
[----:B---3--:R-:W-:Y:S05]  /*45d0*/  @!P1 BRA `(.L_x_75) ;  /* 0x0000007000e09947 */ /* 0x008fea0003800000 */
.L_x_215:
[----:B--2---:R-:W2:Y:S01]  /*45e0*/  LDS.128 R4, [UR4+0x270] ;  /* 0x00027004ff047984 */ /* 0x004ea20008000c00 */
[----:B------:R-:W-:Y:S01]  /*45f0*/  LOP3.LUT R8, R8, 0x1, RZ, 0x3c, !PT ;  /* 0x0000000108087812 */ /* 0x000fe200078e3cff */
[----:B------:R-:W-:Y:S01]  /*4600*/  @!PT LDS RZ, [RZ] ;  /* 0x00000000fffff984 */ /* 0x000fe20000000800 */
[----:B------:R-:W-:Y:S01]  /*4610*/  @!PT LDS RZ, [RZ] ;  /* 0x00000000fffff984 */ /* 0x000fe20000000800 */
[----:B------:R-:W-:Y:S01]  /*4620*/  @!PT LDS RZ, [RZ] ;  /* 0x00000000fffff984 */ /* 0x000fe20000000800 */
[----:B------:R-:W-:Y:S01]  /*4630*/  @!PT LDS RZ, [RZ] ;  /* 0x00000000fffff984 */ /* 0x000fe20000000800 */
[----:B------:R3:W-:Y:S06]  /*4640*/  MEMBAR.ALL.CTA ;  /* 0x0000000000007992 */ /* 0x0007ec0000008000 */
[----:B---3--:R-:W3:Y:S02]  /*4650*/  FENCE.VIEW.ASYNC.S ;  /* 0x00000000000073c6 */ /* 0x008ee40000000000 */
[----:B---3--:R-:W-:Y:S01]  /*4660*/  SYNCS.ARRIVE.TRANS64.RED.A1T0 RZ, [UR5], RZ ;  /* 0x000000ffffff79a7 */ /* 0x008fe20008100405 */
[----:B--2---:R-:W-:-:S13]  /*4670*/  LOP3.LUT P1, RZ, R6, 0x1, RZ, 0xc0, !PT ;  /* 0x0000000106ff7812 */ /* 0x004fda000782c0ff */
[----:B------:R-:W-:Y:S05]  /*4680*/  @P1 BRA `(.L_x_76) ;  /* 0xfffffffc00981947 */ /* 0x000fea000383ffff */
[----:B------:R-:W-:-:S04]  /*4690*/  SHF.L.U32 R0, R2, 0x1f, RZ ;  /* 0x0000001f02007819 */ /* 0x000fc800000006ff */
[----:B------:R-:W2:Y:S02]  /*46a0*/  SYNCS.PHASECHK.TRANS64 P0, [UR4+0x238], R0 ;  /* 0x00023800ff0075a7 */ /* 0x000ea40008001004 */
[----:B-12---:R-:W-:Y:S05]  /*46b0*/  @P0 EXIT ;  /* 0x000000000000094d */ /* 0x006fea0003800000 */
[----:B------:R-:W-:-:S07]  /*46c0*/  MOV R0, UR4 ;  /* 0x0000000400007c02 */ /* 0x000fce0008000f00 */
.L_x_77:
[----:B-1----:R-:W-:-:S04]  /*46d0*/  SHF.L.U32 R3, R2, 0x1f, RZ ;  /* 0x0000001f02037819 */ /* 0x002fc800000006ff */
[----:B------:R1:W2:Y:S03]  /*46e0*/  SYNCS.PHASECHK.TRANS64.TRYWAIT P0, [R0+URZ+0x238], R3 ;  /* 0x00023803000075a7 */ /* 0x0002a600080011ff */
[----:B--2---:R-:W-:Y:S05]  /*46f0*/  @!P0 NANOSLEEP.SYNCS 0x989680 ;  /* 0x009896800000895d */ /* 0x004fea0003900000 */
[----:B------:R-:W2:Y:S02]  /*4700*/  @!P0 SYNCS.PHASECHK.TRANS64 P0, [R0+URZ+0x238], R3 ;  /* 0x00023803000085a7 */ /* 0x000ea400080010ff */
[----:B--2---:R-:W-:Y:S05]  /*4710*/  @P0 EXIT ;  /* 0x000000000000094d */ /* 0x004fea0003800000 */
[----:B------:R-:W-:Y:S05]  /*4720*/  BRA `(.L_x_77) ;  /* 0xfffffffc00e87947 */ /* 0x000fea000383ffff */
.L_x_73:
[----:B------:R-:W-:Y:S05]  /*4730*/  BRA.U UP4, `(.L_x_78) ;  /* 0x0000001104347547 */ /* 0x000fea000b800000 */
[----:B------:R-:W-:Y:S01]  /*4740*/  UMOV UR5, 0x40 ;  /* 0x0000004000057882 */ /* 0x000fe20000000000 */
[----:B------:R-:W-:Y:S01]  /*4750*/  NOP ;  /* 0x0000000000007918 */ /* 0x000fe20000000000 */
[----:B------:R-:W-:Y:S01]  /*4760*/  ULEA UR5, UR40, UR5, 0x18 ;  /* 0x0000000528057291 */ /* 0x000fe2000f8ec0ff */
[----:B------:R-:W-:Y:S02]  /*4770*/  UMOV UR6, 0x400 ;  /* 0x0000040000067882 */ /* 0x000fe40000000000 */
[----:B------:R-:W-:-:S06]  /*4780*/  ULEA UR6, UR40, UR6, 0x18 ;  /* 0x0000000628067291 */ /* 0x000fcc000f8ec0ff */
[----:B------:R-:W2:Y:S02]  /*4790*/  LDS.U8 R3, [UR5+0x1c] ;  /* 0x00001c05ff037984 */ /* 0x000ea40008000000 */
[----:B--2---:R-:W-:-:S13]  /*47a0*/  ISETP.NE.AND P0, PT, R3, RZ, PT ;  /* 0x000000ff0300720c */ /* 0x004fda0003f05270 */
[----:B------:R-:W-:Y:S05]  /*47b0*/  @P0 BRA `(.L_x_79) ;  /* 0x0000000400080947 */ /* 0x000fea0003800000 */
[----:B------:R-:W-:Y:S02]  /*47c0*/  UISETP.NE.U32.AND UP1, UPT, UR28, 0x1, UPT ;  /* 0x000000011c00788c */ /* 0x000fe4000bf25070 */
[----:B------:R-:W-:-:S07]  /*47d0*/  UIADD3 UR7, UPT, UPT, UR5, 0x8, URZ ;  /* 0x0000000805077890 */ /* 0x000fce000fffe0ff */
[----:B------:R-:W-:Y:S05]  /*47e0*/  BRA.U !UP1, `(.L_x_80) ;  /* 0x00000001099c7547 */ /* 0x000fea000b800000 */
[----:B------:R-:W-:Y:S01]  /*47f0*/  ELECT P0, URZ, PT ;  /* 0x0000000000ff782f */ /* 0x000fe20003800000 */
[----:B------:R-:W-:-:S12]  /*4800*/  BSSY B0, `(.L_x_80) ;  /* 0x0000025000007945 */ /* 0x000fd80003800000 */
[----:B------:R-:W-:Y:S05]  /*4810*/  @!P0 BRA `(.L_x_81) ;  /* 0x00000000008c8947 */ /* 0x000fea0003800000 */
[----:B------:R-:W-:-:S05]  /*4820*/  UMOV UR4, 0x10 ;  /* 0x0000001000047882 */ /* 0x000fca0000000000 */
[----:B------:R-:W-:Y:S04]  /*4830*/  DEPBAR.LE SB2, 0x36 ;  /* 0x0000ad800000791a */ /* 0x000fe80000000000 */
[----:B------:R-:W2:Y:S02]  /*4840*/  UTCATOMSWS.2CTA.FIND_AND_SET.ALIGN UP0, UR4, UR4 ;  /* 0x00000004000475e3 */ /* 0x000ea40008200800 */
[----:B--2---:R-:W-:Y:S01]  /*4850*/  MOV R10, UR4 ;  /* 0x00000004000a7c02 */ /* 0x004fe20008000f00 */
[----:B------:R-:W-:Y:S06]  /*4860*/  BRA.U UP0, `(.L_x_82) ;  /* 0x0000000100187547 */ /* 0x000fec000b800000 */
.L_x_83:
[----:B------:R-:W-:Y:S05]  /*4870*/  NANOSLEEP 0x64 ;  /* 0x000000640000795d */ /* 0x000fea0003800000 */
[----:B------:R-:W-:-:S05]  /*4880*/  UMOV UR4, 0x10 ;  /* 0x0000001000047882 */ /* 0x000fca0000000000 */
[----:B------:R-:W-:Y:S04]  /*4890*/  DEPBAR.LE SB2, 0x36 ;  /* 0x0000ad800000791a */ /* 0x000fe80000000000 */
[----:B------:R-:W2:Y:S02]  /*48a0*/  UTCATOMSWS.2CTA.FIND_AND_SET.ALIGN UP0, UR4, UR4 ;  /* 0x00000004000475e3 */ /* 0x000ea40008200800 */
[----:B--2---:R-:W-:Y:S01]  /*48b0*/  MOV R10, UR4 ;  /* 0x00000004000a7c02 */ /* 0x004fe20008000f00 */
[----:B------:R-:W-:Y:S05]  /*48c0*/  BRA.U !UP0, `(.L_x_83) ;  /* 0xfffffffd08e87547 */ /* 0x000fea000b83ffff */
.L_x_82:
[----:B------:R-:W2:Y:S01]  /*48d0*/  LDS R6, [UR5+0x10] ;  /* 0x00001005ff067984 */ /* 0x000ea20008000800 */
[----:B------:R-:W-:Y:S01]  /*48e0*/  IMAD.U32 R3, RZ, RZ, UR6 ;  /* 0x00000006ff037e24 */ /* 0x000fe2000f8e00ff */
[----:B------:R-:W-:-:S03]  /*48f0*/  MOV R4, UR27 ;  /* 0x0000001b00047c02 */ /* 0x000fc60008000f00 */
[----:B------:R-:W-:Y:S01]  /*4900*/  VIADD R3, R3, 0x280 ;  /* 0x0000028003037836 */ /* 0x000fe20000000000 */
[----:B--2---:R-:W-:-:S04]  /*4910*/  SHF.L.U32 R6, R6, 0x1f, RZ ;  /* 0x0000001f06067819 */ /* 0x004fc800000006ff */
[----:B------:R-:W2:Y:S02]  /*4920*/  SYNCS.PHASECHK.TRANS64.TRYWAIT P0, [UR5+0x8], R6 ;  /* 0x00000806ff0075a7 */ /* 0x000ea40008001105 */
[----:B--2---:R-:W-:Y:S05]  /*4930*/  @P0 BRA `(.L_x_84) ;  /* 0x0000000000080947 */ /* 0x004fea0003800000 */
[----:B------:R-:W2:Y:S02]  /*4940*/  SYNCS.PHASECHK.TRANS64.TRYWAIT P0, [UR5+0x8], R6 ;  /* 0x00000806ff0075a7 */ /* 0x000ea40008001105 */
[----:B--2---:R-:W-:Y:S05]  /*4950*/  @!P0 BRA `(.L_x_85) ;  /* 0x0000007000188947 */ /* 0x004fea0003800000 */
.L_x_84:
[----:B------:R-:W-:Y:S01]  /*4960*/  PRMT R4, R4, 0x654, R3 ;  /* 0x0000065404047816 */ /* 0x000fe20000000003 */
[----:B------:R-:W-:Y:S01]  /*4970*/  HFMA2 R3, -RZ, RZ, 0, 5.9604644775390625e-08 ;  /* 0x00000001ff037431 */ /* 0x000fe200000001ff */
[----:B------:R-:W-:Y:S01]  /*4980*/  UPRMT UR4, UR27, 0x654, UR7 ;  /* 0x000006541b047896 */ /* 0x000fe20008000007 */
[----:B------:R-:W-:Y:S02]  /*4990*/  IMAD.MOV.U32 R7, RZ, RZ, 0xffff ;  /* 0x0000ffffff077424 */ /* 0x000fe400078e00ff */
[----:B--2---:R-:W-:Y:S02]  /*49a0*/  IMAD.MOV.U32 R6, RZ, RZ, 0x4 ;  /* 0x00000004ff067424 */ /* 0x004fe400078e00ff */
[----:B------:R-:W-:Y:S01]  /*49b0*/  IMAD.SHL.U32 R9, R10, 0x20, RZ ;  /* 0x000000200a097824 */ /* 0x000fe200078e00ff */
[----:B------:R-:W-:Y:S02]  /*49c0*/  MOV R5, UR4 ;  /* 0x0000000400057c02 */ /* 0x000fe40008000f00 */
[-C--:B------:R-:W-:Y:S01]  /*49d0*/  SHF.L.U32 R8, R7, R10.reuse, RZ ;  /* 0x0000000a07087219 */ /* 0x080fe200000006ff */
[----:B------:R2:W-:Y:S01]  /*49e0*/  SYNCS.ARRIVE.TRANS64.RED RZ, [UR4], R6 ;  /* 0x00000006ffff79a7 */ /* 0x0005e20008000404 */
[----:B------:R-:W-:Y:S01]  /*49f0*/  SHF.L.U32 R7, R3, R10, RZ ;  /* 0x0000000a03077219 */ /* 0x000fe200000006ff */
[----:B------:R2:W-:Y:S04]  /*4a00*/  STS [UR6+0x280], R9 ;  /* 0x00028009ff007988 */ /* 0x0005e80008000806 */
[----:B------:R2:W-:Y:S04]  /*4a10*/  STAS [R4.64], R10 ;  /* 0x0000000a04007dbd */ /* 0x0005e8000c0008ff */
[----:B------:R2:W-:Y:S04]  /*4a20*/  ATOMS.OR RZ, [UR5+0x14], R8 ;  /* 0x00001408ffff798c */ /* 0x0005e8000b000005 */
[----:B------:R2:W-:Y:S04]  /*4a30*/  ATOMS.OR RZ, [UR5+0x18], R7 ;  /* 0x00001807ffff798c */ /* 0x0005e8000b000005 */
[----:B------:R2:W-:Y:S02]  /*4a40*/  ATOMS.XOR RZ, [UR5+0x10], R3 ;  /* 0x00001003ffff798c */ /* 0x0005e4000b800005 */
.L_x_81:
[----:B-1----:R-:W-:Y:S05]  /*4a50*/  BSYNC B0 ;  /* 0x0000000000007941 */ /* 0x002fea0003800000 */
.L_x_80:
[----:B------:R-:W-:Y:S05]  /*4a60*/  BRA.U UP1, `(.L_x_86) ;  /* 0x00000001016c7547 */ /* 0x000fea000b800000 */
[----:B------:R-:W-:-:S03]  /*4a70*/  UMOV UR4, 0xffffffff ;  /* 0xffffffff00047882 */ /* 0x000fc60000000000 */
[----:B------:R-:W-:Y:S05]  /*4a80*/  BRA.DIV UR4, `(.L_x_87) ;  /* 0x0000006e04e47947 */ /* 0x000fea000b800000 */
[----:B------:R-:W-:-:S13]  /*4a90*/  ELECT P0, URZ, PT ;  /* 0x0000000000ff782f */ /* 0x000fda0003800000 */
.L_x_218:
[----:B------:R-:W-:Y:S05]  /*4aa0*/  @!P0 BRA `(.L_x_86) ;  /* 0x00000000005c8947 */ /* 0x000fea0003800000 */
[----:B--2---:R-:W2:Y:S02]  /*4ab0*/  LDS R4, [UR5+0x10] ;  /* 0x00001005ff047984 */ /* 0x004ea40008000800 */
[----:B--2---:R-:W-:-:S04]  /*4ac0*/  SHF.L.U32 R4, R4, 0x1f, RZ ;  /* 0x0000001f04047819 */ /* 0x004fc800000006ff */
[----:B------:R-:W2:Y:S02]  /*4ad0*/  SYNCS.PHASECHK.TRANS64.TRYWAIT P0, [UR5+0x8], R4 ;  /* 0x00000804ff0075a7 */ /* 0x000ea40008001105 */
[----:B--2---:R-:W-:Y:S05]  /*4ae0*/  @P0 BRA `(.L_x_88) ;  /* 0x0000000000080947 */ /* 0x004fea0003800000 */
[----:B------:R-:W2:Y:S02]  /*4af0*/  SYNCS.PHASECHK.TRANS64.TRYWAIT P0, [UR5+0x8], R4 ;  /* 0x00000804ff0075a7 */ /* 0x000ea40008001105 */
[----:B--2---:R-:W-:Y:S05]  /*4b00*/  @!P0 BRA `(.L_x_89) ;  /* 0x0000006c00e88947 */ /* 0x004fea0003800000 */
.L_x_88:
[----:B------:R-:W3:Y:S01]  /*4b10*/  LDS R6, [UR6+0x280] ;  /* 0x00028006ff067984 */ /* 0x000ee20008000800 */
[----:B--2---:R-:W-:Y:S02]  /*4b20*/  HFMA2 R3, -RZ, RZ, 0, 5.9604644775390625e-08 ;  /* 0x00000001ff037431 */ /* 0x004fe400000001ff */
[----:B------:R-:W-:Y:S01]  /*4b30*/  IMAD.MOV.U32 R4, RZ, RZ, 0xffff ;  /* 0x0000ffffff047424 */ /* 0x000fe200078e00ff */
[----:B------:R-:W-:Y:S01]  /*4b40*/  UPRMT UR4, UR27, 0x654, UR7 ;  /* 0x000006541b047896 */ /* 0x000fe20008000007 */
[----:B---3--:R-:W-:-:S03]  /*4b50*/  IMAD.SHL.U32 R5, R6, 0x20, RZ ;  /* 0x0000002006057824 */ /* 0x008fc600078e00ff */
[-C--:B------:R-:W-:Y:S02]  /*4b60*/  SHF.L.U32 R4, R4, R6.reuse, RZ ;  /* 0x0000000604047219 */ /* 0x080fe400000006ff */
[----:B------:R-:W-:Y:S01]  /*4b70*/  SHF.L.U32 R6, R3, R6, RZ ;  /* 0x0000000603067219 */ /* 0x000fe200000006ff */
[----:B------:R3:W-:Y:S04]  /*4b80*/  STS [UR6+0x280], R5 ;  /* 0x00028005ff007988 */ /* 0x0007e80008000806 */
[----:B------:R3:W-:Y:S04]  /*4b90*/  ATOMS.OR RZ, [UR5+0x14], R4 ;  /* 0x00001404ffff798c */ /* 0x0007e8000b000005 */
[----:B------:R3:W-:Y:S01]  /*4ba0*/  ATOMS.OR RZ, [UR5+0x18], R6 ;  /* 0x00001806ffff798c */ /* 0x0007e2000b000005 */
[----:B------:R-:W-:Y:S03]  /*4bb0*/  SYNCS.ARRIVE.TRANS64.RED.A1T0 RZ, [UR4], RZ ;  /* 0x000000ffffff79a7 */ /* 0x000fe60008100404 */
[----:B------:R3:W-:Y:S01]  /*4bc0*/  ATOMS.XOR RZ, [UR5+0x10], R3 ;  /* 0x00001003ffff798c */ /* 0x0007e2000b800005 */
[----:B------:R-:W-:Y:S05]  /*4bd0*/  BRA `(.L_x_86) ;  /* 0x0000000000107947 */ /* 0x000fea0003800000 */
.L_x_79:
[----:B------:R-:W-:Y:S02]  /*4be0*/  MOV R3, 0xffffffff ;  /* 0xffffffff00037802 */ /* 0x000fe40000000f00 */
[----:B------:R-:W-:-:S03]  /*4bf0*/  MOV R4, 0x4c20 ;  /* 0x00004c2000047802 */ /* 0x000fc60000000f00 */
[----:B------:R2:W-:Y:S04]  /*4c00*/  STS [UR6+0x280], R3 ;  /* 0x00028003ff007988 */ /* 0x0005e80008000806 */
[----:B-12--5:R-:W-:Y:S05]  /*4c10*/  CALL.REL.NOINC `($__internal_1_$__cuda_sm10x_tcgen05_guardrail_trap_phase_invalid_during_alloc) ;  /* 0x00000074000c7944 */ /* 0x026fea0003c00000 */
.L_x_86:
[----:B------:R-:W-:Y:S05]  /*4c20*/  WARPSYNC.ALL ;  /* 0x0000000000007948 */ /* 0x000fea0003800000 */
[----:B------:R-:W4:Y:S01]  /*4c30*/  S2UR UR15, SR_CgaCtaId ;  /* 0x00000000000f79c3 */ /* 0x000f220000008800 */
[----:B------:R-:W-:Y:S01]  /*4c40*/  UMOV UR4, 0x400 ;  /* 0x0000040000047882 */ /* 0x000fe20000000000 */
[----:B------:R-:W-:-:S06]  /*4c50*/  NOP ;  /* 0x0000000000007918 */ /* 0x000fcc0000000000 */
[----:B------:R-:W-:Y:S06]  /*4c60*/  BAR.ARV 0x6, 0xa0 ;  /* 0x0182800000007b1d */ /* 0x000fec0000002000 */
[----:B------:R-:W1:Y:S01]  /*4c70*/  LDCU UR5, c[0x0][0x390] ;  /* 0x00007200ff0577ac */ /* 0x000e620008000800 */
[----:B------:R-:W-:Y:S01]  /*4c80*/  LOP3.LUT R2, R2, 0xffff, RZ, 0xc0, !PT ;  /* 0x0000ffff02027812 */ /* 0x000fe200078ec0ff */
[----:B--2---:R-:W-:Y:S01]  /*4c90*/  IMAD.MOV.U32 R8, RZ, RZ, 0x1 ;  /* 0x00000001ff087424 */ /* 0x004fe200078e00ff */
[----:B------:R-:W-:Y:S01]  /*4ca0*/  LOP3.LUT R0, R0, 0xffff, RZ, 0xc0, !PT ;  /* 0x0000ffff00007812 */ /* 0x000fe200078ec0ff */
[----:B------:R-:W-:Y:S01]  /*4cb0*/  UISETP.NE.AND UP4, UPT, UR28, URZ, UPT ;  /* 0x000000ff1c00728c */ /* 0x000fe2000bf85270 */
[----:B------:R-:W-:Y:S01]  /*4cc0*/  R2UR UR16, R2 ;  /* 0x00000000021072ca */ /* 0x000fe200000e0000 */
[----:B------:R-:W-:Y:S01]  /*4cd0*/  IMAD.MOV.U32 R2, RZ, RZ, RZ ;  /* 0x000000ffff027224 */ /* 0x000fe200078e00ff */
[----:B------:R-:W-:Y:S01]  /*4ce0*/  R2UR UR25, R0 ;  /* 0x00000000001972ca */ /* 0x000fe200000e0000 */
[----:B------:R-:W-:Y:S01]  /*4cf0*/  IMAD.MOV.U32 R0, RZ, RZ, RZ ;  /* 0x000000ffff007224 */ /* 0x000fe200078e00ff */
[----:B------:R-:W-:Y:S01]  /*4d00*/  UMOV UR19, URZ ;  /* 0x000000ff00137c82 */ /* 0x000fe20008000000 */
[----:B----4-:R-:W-:Y:S01]  /*4d10*/  ULEA UR15, UR15, UR4, 0x18 ;  /* 0x000000040f0f7291 */ /* 0x010fe2000f8ec0ff */
[----:B------:R-:W-:Y:S01]  /*4d20*/  UMOV UR11, URZ ;  /* 0x000000ff000b7c82 */ /* 0x000fe20008000000 */
[----:B------:R-:W-:-:S02]  /*4d30*/  UMOV UR22, 0x0 ;  /* 0x0000000000167882 */ /* 0x000fc40000000000 */
[----:B------:R-:W-:Y:S02]  /*4d40*/  UIADD3 UR6, UPT, UPT, UR15, 0x8600, URZ ;  /* 0x000086000f067890 */ /* 0x000fe4000fffe0ff */
[----:B------:R-:W-:Y:S02]  /*4d50*/  UIADD3 UR7, UPT, UPT, UR15, 0x28600, URZ ;  /* 0x000286000f077890 */ /* 0x000fe4000fffe0ff */
[----:B-1----:R-:W-:Y:S01]  /*4d60*/  UIADD3 UR5, UPT, UPT, UR5, 0x1f, URZ ;  /* 0x0000001f05057890 */ /* 0x002fe2000fffe0ff */
[----:B---3--:R-:W1:Y:S01]  /*4d70*/  LDS R3, [UR15+0x280] ;  /* 0x0002800fff037984 */ /* 0x008e620008000800 */
[----:B------:R-:W-:Y:S02]  /*4d80*/  UIADD3 UR24, UPT, UPT, UR15, 0x238, URZ ;  /* 0x000002380f187890 */ /* 0x000fe4000fffe0ff */
[----:B------:R-:W-:Y:S02]  /*4d90*/  USHF.R.S32.HI UR4, URZ, 0x1f, UR5 ;  /* 0x0000001fff047899 */ /* 0x000fe40008011405 */
[----:B------:R-:W-:-:S02]  /*4da0*/  USHF.R.U32.HI UR6, URZ, 0x4, UR6 ;  /* 0x00000004ff067899 */ /* 0x000fc40008011606 */
[----:B------:R-:W-:Y:S02]  /*4db0*/  ULEA.HI UR4, UR4, UR5, URZ, 0x5 ;  /* 0x0000000504047291 */ /* 0x000fe4000f8f28ff */
[----:B------:R-:W-:Y:S02]  /*4dc0*/  USHF.R.U32.HI UR7, URZ, 0x4, UR7 ;  /* 0x00000004ff077899 */ /* 0x000fe40008011607 */
[----:B------:R-:W-:Y:S02]  /*4dd0*/  USHF.R.S32.HI UR21, URZ, 0x5, UR4 ;  /* 0x00000005ff157899 */ /* 0x000fe40008011404 */
[----:B------:R-:W-:Y:S02]  /*4de0*/  UPRMT UR24, URZ, 0x654, UR24 ;  /* 0x00000654ff187896 */ /* 0x000fe40008000018 */
[----:B------:R-:W-:Y:S02]  /*4df0*/  UISETP.LT.AND UP0, UPT, UR21, 0x1, UPT ;  /* 0x000000011500788c */ /* 0x000fe4000bf01270 */
[----:B------:R-:W-:-:S02]  /*4e00*/  ULOP3.LUT UR18, UR6, 0x3fff, URZ, 0xc0, !UPT ;  /* 0x00003fff06127892 */ /* 0x000fc4000f8ec0ff */
[----:B------:R-:W-:Y:S02]  /*4e10*/  USEL UR26, UR21, 0x1, !UP0 ;  /* 0x00000001151a7887 */ /* 0x000fe4000c000000 */
[----:B------:R-:W-:Y:S02]  /*4e20*/  ULOP3.LUT UR17, UR7, 0x3fff, URZ, 0xc0, !UPT ;  /* 0x00003fff07117892 */ /* 0x000fe4000f8ec0ff */
[----:B------:R-:W-:Y:S01]  /*4e30*/  UIADD3 UR26, UPT, UPT, -UR26, URZ, URZ ;  /* 0x000000ff1a1a7290 */ /* 0x000fe2000fffe1ff */
[----:B------:R-:W-:Y:S01]  /*4e40*/  UMOV UR23, 0x10218010 ;  /* 0x1021801000177882 */ /* 0x000fe20000000000 */
[C---:B-1----:R-:W-:Y:S01]  /*4e50*/  VIADD R5, R3.reuse, 0x80 ;  /* 0x0000008003057836 */ /* 0x042fe20000000000 */
[----:B------:R-:W-:-:S04]  /*4e60*/  LOP3.LUT R4, R3, 0xffff, RZ, 0xc0, !PT ;  /* 0x0000ffff03047812 */ /* 0x000fc800078ec0ff */
[----:B------:R-:W-:-:S05]  /*4e70*/  LOP3.LUT R5, R5, 0xffff, RZ, 0xc0, !PT ;  /* 0x0000ffff05057812 */ /* 0x000fca00078ec0ff */
[----:B------:R1:W-:Y:S02]  /*4e80*/  STL.64 [R1], R4 ;  /* 0x0000000401007387 */ /* 0x0003e40000100a00 */
.L_x_98:
[----:B-1----:R-:W-:-:S04]  /*4e90*/  SHF.L.U32 R5, R2, 0x1f, RZ ;  /* 0x0000001f02057819 */ /* 0x002fc800000006ff */
[----:B------:R-:W1:Y:S02]  /*4ea0*/  SYNCS.PHASECHK.TRANS64.TRYWAIT P0, [UR15+0x230], R5 ;  /* 0x00023005ff0075a7 */ /* 0x000e64000800110f */
[----:B-1--4-:R-:W-:Y:S05]  /*4eb0*/  @!P0 BRA `(.L_x_90) ;  /* 0x0000006c00148947 */ /* 0x012fea0003800000 */
.L_x_220:
[----:B-1----:R-:W1:Y:S01]  /*4ec0*/  LDS.128 R4, [UR15+0x270] ;  /* 0x0002700fff047984 */ /* 0x002e620008000c00 */
[----:B------:R-:W-:Y:S01]  /*4ed0*/  ULEA UR20, UR19, UR15, 0x3 ;  /* 0x0000000f13147291 */ /* 0x000fe2000f8e18ff */
[----:B------:R-:W-:Y:S01]  /*4ee0*/  @!PT LDS RZ, [RZ] ;  /* 0x00000000fffff984 */ /* 0x000fe20000000800 */
[----:B------:R-:W-:Y:S01]  /*4ef0*/  @!PT LDS RZ, [RZ] ;  /* 0x00000000fffff984 */ /* 0x000fe20000000800 */
[----:B------:R-:W-:Y:S01]  /*4f00*/  @!PT LDS RZ, [RZ] ;  /* 0x00000000fffff984 */ /* 0x000fe20000000800 */
[----:B------:R-:W-:Y:S01]  /*4f10*/  @!PT LDS RZ, [RZ] ;  /* 0x00000000fffff984 */ /* 0x000fe20000000800 */
[----:B------:R2:W-:Y:S06]  /*4f20*/  MEMBAR.ALL.CTA ;  /* 0x0000000000007992 */ /* 0x0005ec0000008000 */
[----:B--2---:R-:W2:Y:S02]  /*4f30*/  FENCE.VIEW.ASYNC.S ;  /* 0x00000000000073c6 */ /* 0x004ea40000000000 */
[----:B--2---:R-:W-:Y:S01]  /*4f40*/  SYNCS.ARRIVE.TRANS64.RED.A1T0 RZ, [UR24], RZ ;  /* 0x000000ffffff79a7 */ /* 0x004fe20008100418 */
[----:B-1----:R-:W-:Y:S01]  /*4f50*/  LOP3.LUT P2, RZ, R6, 0x1, RZ, 0xc0, !PT ;  /* 0x0000000106ff7812 */ /* 0x002fe2000784c0ff */
[----:B------:R-:W-:-:S12]  /*4f60*/  BRA.U UP4, `(.L_x_91) ;  /* 0x00000001040c7547 */ /* 0x000fd8000b800000 */
[----:B------:R-:W-:-:S04]  /*4f70*/  SHF.L.U32 R5, R8, 0x1f, RZ ;  /* 0x0000001f08057819 */ /* 0x000fc800000006ff */
[----:B------:R-:W1:Y:S02]  /*4f80*/  SYNCS.PHASECHK.TRANS64.TRYWAIT P0, [UR20+0x250], R5 ;  /* 0x00025005ff0075a7 */ /* 0x000e640008001114 */
[----:B-1----:R-:W-:Y:S05]  /*4f90*/  @!P0 BRA `(.L_x_92) ;  /* 0x0000006800f48947 */ /* 0x002fea0003800000 */
.L_x_91:
[----:B------:R-:W-:Y:S05]  /*4fa0*/  BRA.U UP4, `(.L_x_93) ;  /* 0x0000000104c07547 */ /* 0x000fea000b800000 */
[----:B------:R-:W2:Y:S02]  /*4fb0*/  LDCU UR4, c[0x0][0x390] ;  /* 0x00007200ff0477ac */ /* 0x000ea40008000800 */
[----:B--2---:R-:W-:-:S09]  /*4fc0*/  UISETP.GE.AND UP0, UPT, UR4, 0x1, UPT ;  /* 0x000000010400788c */ /* 0x004fd2000bf06270 */
[----:B------:R-:W-:Y:S05]  /*4fd0*/  BRA.U !UP0, `(.L_x_94) ;  /* 0x0000000108a87547 */ /* 0x000fea000b800000 */
[----:B------:R-:W-:Y:S01]  /*4fe0*/  ULEA UR4, UR19, UR48, 0x2 ;  /* 0x0000003013047291 */ /* 0x000fe2000f8e10ff */
[----:B-1----:R-:W-:-:S08]  /*4ff0*/  SHF.L.U32 R4, R0, 0x1f, RZ ;  /* 0x0000001f00047819 */ /* 0x002fd000000006ff */
[----:B------:R-:W5:Y:S01]  /*5000*/  LDL R5, [UR4] ;  /* 0x00000004ff057983 */ /* 0x000f620008100800 */
[----:B------:R-:W-:Y:S02]  /*5010*/  ULEA UR4, UR11, UR15, 0x3 ;  /* 0x0000000f0b047291 */ /* 0x000fe4000f8e18ff */
[----:B------:R-:W-:Y:S01]  /*5020*/  UPLOP3.LUT UP2, UPT, UPT, UPT, UPT, 0x40, 0x4 ;  /* 0x000000000004789c */ /* 0x000fe20003f4e870 */
[----:B------:R-:W-:Y:S01]  /*5030*/  UMOV UR14, UR26 ;  /* 0x0000001a000e7c82 */ /* 0x000fe20008000000 */
[----:B------:R-:W-:-:S05]  /*5040*/  UMOV UR13, UR21 ;  /* 0x00000015000d7c82 */ /* 0x000fca0008000000 */
[----:B------:R1:W2:Y:S01]  /*5050*/  SYNCS.PHASECHK.TRANS64.TRYWAIT P1, [UR4], R4 ;  /* 0x00000004ff0075a7 */ /* 0x0002a20008021104 */
[----:B------:R-:W-:-:S05]  /*5060*/  UMOV UR4, UR11 ;  /* 0x0000000b00047c82 */ /* 0x000fca0008000000 */
.L_x_97:
[----:B------:R-:W-:Y:S02]  /*5070*/  UIADD3 UR14, UPT, UPT, UR14, 0x1, URZ ;  /* 0x000000010e0e7890 */ /* 0x000fe4000fffe0ff */
[----:B------:R-:W-:Y:S02]  /*5080*/  ULEA UR10, UR4, UR15, 0x3 ;  /* 0x0000000f040a7291 */ /* 0x000fe4000f8e18ff */
[----:B------:R-:W-:Y:S01]  /*5090*/  UISETP.NE.AND UP3, UPT, UR14, URZ, UPT ;  /* 0x000000ff0e00728c */ /* 0x000fe2000bf65270 */
[----:B--234-:R-:W-:Y:S10]  /*50a0*/  @P1 BRA `(.L_x_95) ;  /* 0x00000000000c1947 */ /* 0x01cff40003800000 */
[----:B------:R-:W-:Y:S04]  /*50b0*/  SHF.L.U32 R7, R0, 0x1f, RZ ;  /* 0x0000001f00077819 */ /* 0x000fe800000006ff */
[----:B------:R-:W2:Y:S02]  /*50c0*/  SYNCS.PHASECHK.TRANS64.TRYWAIT P0, [UR10], R7 ;  /* 0x00000007ff0075a7 */ /* 0x000ea4000800110a */
[----:B--2---:R-:W-:Y:S05]  /*50d0*/  @!P0 BRA `(.L_x_96) ;  /* 0x0000006800bc8947 */ /* 0x004fea0003800000 */
.L_x_95:
[----:B------:R-:W-:Y:S01]  /*50e0*/  UISETP.NE.AND UP0, UPT, UR13, 0x1, UPT ;  /* 0x000000010d00788c */ /* 0x000fe2000bf05270 */
[----:B------:R-:W-:Y:S01]  /*50f0*/  PLOP3.LUT P1, PT, PT, PT, PT, 0x80, 0x8 ;  /* 0x000000000008781c */ /* 0x000fe20003f2f070 */
[----:B------:R-:W-:Y:S02]  /*5100*/  UIADD3 UR5, UPT, UPT, UR4, 0x1, URZ ;  /* 0x0000000104057890 */ /* 0x000fe4000fffe0ff */
[----:B------:R-:W-:Y:S02]  /*5110*/  ULEA UR8, UR4, UR17, 0x7 ;  /* 0x0000001104087291 */ /* 0x000fe4000f8e38ff */
[----:B------:R-:W-:Y:S01]  /*5120*/  UISETP.NE.AND UP1, UPT, UR5, 0x20, UPT ;  /* 0x000000200500788c */ /* 0x000fe2000bf25270 */
[----:B------:R-:W-:Y:S01]  /*5130*/  PLOP3.LUT P0, PT, PT, PT, UP0, 0x80, 0x8 ;  /* 0x000000000008781c */ /* 0x000fe20003f0f008 */
[----:B------:R-:W-:Y:S02]  /*5140*/  UIADD3 UR13, UPT, UPT, UR13, -0x1, URZ ;  /* 0xffffffff0d0d7890 */ /* 0x000fe4000fffe0ff */
[----:B------:R-:W-:Y:S02]  /*5150*/  USEL UR6, URZ, 0x1, UP1 ;  /* 0x00000001ff067887 */ /* 0x000fe40008800000 */
[----:B------:R-:W-:Y:S01]  /*5160*/  USEL UR11, UR5, URZ, UP1 ;  /* 0x000000ff050b7287 */ /* 0x000fe20008800000 */
[----:B------:R-:W-:Y:S01]  /*5170*/  UMOV UR9, 0x80004020 ;  /* 0x8000402000097882 */ /* 0x000fe20000000000 */
[----:B------:R-:W-:Y:S02]  /*5180*/  UMOV UR7, 0x40004040 ;  /* 0x4000404000077882 */ /* 0x000fe40000000000 */
[----:B------:R-:W-:Y:S01]  /*5190*/  @UP0 ULEA UR5, UR11, UR15, 0x3 ;  /* 0x0000000f0b050291 */ /* 0x000fe2000f8e18ff */
[----:B------:R-:W-:Y:S01]  /*51a0*/  LOP3.LUT R0, R0, UR6, RZ, 0x3c, !PT ;  /* 0x0000000600007c12 */ /* 0x000fe2000f8e3cff */
[----:B------:R-:W-:Y:S03]  /*51b0*/  ULEA UR6, UR4, UR18, 0x8 ;  /* 0x0000001204067291 */ /* 0x000fe6000f8e40ff */
[----:B-1----:R-:W-:Y:S01]  /*51c0*/  @P0 SHF.L.U32 R4, R0, 0x1f, RZ ;  /* 0x0000001f00040819 */ /* 0x002fe200000006ff */
[----:B------:R-:W-:Y:S03]  /*51d0*/  UMOV UR4, UR11 ;  /* 0x0000000b00047c82 */ /* 0x000fe60008000000 */
[----:B------:R3:W4:Y:S01]  /*51e0*/  @P0 SYNCS.PHASECHK.TRANS64.TRYWAIT P1, [UR5], R4 ;  /* 0x00000004ff0005a7 */ /* 0x0007220008021105 */
[----:B------:R-:W-:Y:S11]  /*51f0*/  ELECT P0, URZ, PT ;  /* 0x0000000000ff782f */ /* 0x000ff60003800000 */
[----:B------:R-:W-:Y:S02]  /*5200*/  @!UPT UIADD3 URZ, UPT, UPT, URZ, URZ, URZ ;  /* 0x000000fffffff290 */ /* 0x000fe4000fffe0ff */
[----:B-----5:R-:W-:Y:S01]  /*5210*/  @P0 R2UR.BROADCAST UR12, R5 ;  /* 0x00000000050c02ca */ /* 0x020fe200008e0000 */
[----:B------:R-:W-:Y:S11]  /*5220*/  UIADD3 UR5, UPT, UPT, UR10, 0x100, URZ ;  /* 0x000001000a057890 */ /* 0x000ff6000fffe0ff */
[----:B------:R-:W-:Y:S01]  /*5230*/  @!UPT UIADD3 URZ, UPT, UPT, URZ, URZ, URZ ;  /* 0x000000fffffff290 */ /* 0x000fe2000fffe0ff */
[----:B------:R3:W-:Y:S01]  /*5240*/  UTCQMMA.2CTA gdesc[UR6], gdesc[UR8], tmem[UR12], tmem[UR22], idesc[UR23], UP2 ;  /* 0x00ff1608060075ea */ /* 0x0007e2000920030c */
[----:B------:R-:W-:Y:S01]  /*5250*/  UPLOP3.LUT UP2, UPT, UPT, UPT, UPT, 0x80, 0x8 ;  /* 0x000000000008789c */ /* 0x000fe20003f4f070 */
[----:B------:R3:W-:Y:S01]  /*5260*/  UTCBAR.2CTA.MULTICAST [UR5], URZ, UR16 ;  /* 0x000000ff050073e9 */ /* 0x0007e20008200810 */
[----:B------:R-:W-:Y:S09]  /*5270*/  BRA.U UP3, `(.L_x_97) ;  /* 0xfffffffd037c7547 */ /* 0x000ff2000b83ffff */
.L_x_94:
[----:B------:R-:W-:-:S09]  /*5280*/  UIADD3 UR4, UPT, UPT, UR20, 0x240, URZ ;  /* 0x0000024014047890 */ /* 0x000fd2000fffe0ff */
[----:B------:R2:W-:Y:S01]  /*5290*/  UTCBAR.2CTA.MULTICAST [UR4], URZ, UR25 ;  /* 0x000000ff040073e9 */ /* 0x0005e20008200819 */
[----:B------:R-:W-:Y:S02]  /*52a0*/  NOP ;  /* 0x0000000000007918 */ /* 0x000fe40000000000 */
.L_x_93:
[----:B--2---:R-:W-:Y:S01]  /*52b0*/  UIADD3 UR4, UPT, UPT, UR19, 0x1, URZ ;  /* 0x0000000113047890 */ /* 0x004fe2000fffe0ff */
[----:B------:R-:W-:-:S03]  /*52c0*/  LOP3.LUT R2, R2, 0x1, RZ, 0x3c, !PT ;  /* 0x0000000102027812 */ /* 0x000fc600078e3cff */
[----:B------:R-:W-:-:S04]  /*52d0*/  UISETP.NE.AND UP0, UPT, UR4, 0x2, UPT ;  /* 0x000000020400788c */ /* 0x000fc8000bf05270 */
[----:B---3--:R-:W-:Y:S02]  /*52e0*/  USEL UR5, URZ, 0x1, UP0 ;  /* 0x00000001ff057887 */ /* 0x008fe40008000000 */
[----:B------:R-:W-:-:S04]  /*52f0*/  USEL UR19, UR4, URZ, UP0 ;  /* 0x000000ff04137287 */ /* 0x000fc80008000000 */
[----:B------:R-:W-:Y:S01]  /*5300*/  LOP3.LUT R8, R8, UR5, RZ, 0x3c, !PT ;  /* 0x0000000508087c12 */ /* 0x000fe2000f8e3cff */
[----:B------:R-:W-:Y:S07]  /*5310*/  @P2 BRA `(.L_x_98) ;  /* 0xfffffff800dc2947 */ /* 0x000fee000383ffff */
[----:B------:R-:W2:Y:S01]  /*5320*/  S2UR UR8, SR_CgaCtaId ;  /* 0x00000000000879c3 */ /* 0x000ea20000008800 */
[----:B------:R-:W-:Y:S01]  /*5330*/  ELECT P0, URZ, PT ;  /* 0x0000000000ff782f */ /* 0x000fe20003800000 */
[----:B------:R-:W-:Y:S01]  /*5340*/  HFMA2 R0, -RZ, RZ, 0, 5.9604644775390625e-08 ;  /* 0x00000001ff007431 */ /* 0x000fe200000001ff */
[----:B------:R-:W-:-:S05]  /*5350*/  UMOV UR4, 0x40 ;  /* 0x0000004000047882 */ /* 0x000fca0000000000 */
[----:B------:R-:W-:Y:S01]  /*5360*/  UVIRTCOUNT.DEALLOC.SMPOOL 0x80 ;  /* 0x000000800000784c */ /* 0x000fe20000000000 */
[----:B------:R-:W-:Y:S02]  /*5370*/  UISETP.NE.AND UP0, UPT, UR28, URZ, UPT ;  /* 0x000000ff1c00728c */ /* 0x000fe4000bf05270 */
[----:B--2---:R-:W-:-:S09]  /*5380*/  ULEA UR8, UR8, UR4, 0x18 ;  /* 0x0000000408087291 */ /* 0x004fd2000f8ec0ff */
[----:B------:R2:W-:Y:S01]  /*5390*/  @P0 STS.U8 [UR8+0x1c], R0 ;  /* 0x00001c00ff000988 */ /* 0x0005e20008000008 */
[----:B------:R-:W-:Y:S05]  /*53a0*/  BRA.U UP0, `(.L_x_99) ;  /* 0x0000000100587547 */ /* 0x000fea000b800000 */
[----:B------:R-:W-:Y:S01]  /*53b0*/  UIADD3 UR5, UPT, UPT, UR15, 0x250, URZ ;  /* 0x000002500f057890 */ /* 0x000fe2000fffe0ff */
[----:B-1----:R-:W-:-:S03]  /*53c0*/  SHF.L.U32 R5, R8, 0x1f, RZ ;  /* 0x0000001f08057819 */ /* 0x002fc600000006ff */
[----:B------:R-:W-:-:S09]  /*53d0*/  ULEA UR4, UR19, UR5, 0x3 ;  /* 0x0000000513047291 */ /* 0x000fd2000f8e18ff */
[----:B------:R-:W1:Y:S02]  /*53e0*/  SYNCS.PHASECHK.TRANS64.TRYWAIT P0, [UR4], R5 ;  /* 0x00000005ff0075a7 */ /* 0x000e640008001104 */
[----:B-1----:R-:W-:Y:S05]  /*53f0*/  @!P0 BRA `(.L_x_100) ;  /* 0x00000068000c8947 */ /* 0x002fea0003800000 */
.L_x_224:
[----:B------:R-:W-:-:S04]  /*5400*/  UIADD3 UR19, UPT, UPT, UR19, 0x1, URZ ;  /* 0x0000000113137890 */ /* 0x000fc8000fffe0ff */
[----:B------:R-:W-:-:S04]  /*5410*/  UISETP.NE.AND UP1, UPT, UR19, 0x2, UPT ;  /* 0x000000021300788c */ /* 0x000fc8000bf25270 */
[----:B------:R-:W-:Y:S02]  /*5420*/  USEL UR6, URZ, 0x1, UP1 ;  /* 0x00000001ff067887 */ /* 0x000fe40008800000 */
[----:B------:R-:W-:-:S04]  /*5430*/  USEL UR4, UR19, URZ, UP1 ;  /* 0x000000ff13047287 */ /* 0x000fc80008800000 */
[----:B------:R-:W-:Y:S01]  /*5440*/  ULEA UR4, UR4, UR5, 0x3 ;  /* 0x0000000504047291 */ /* 0x000fe2000f8e18ff */
[----:B-1----:R-:W-:-:S04]  /*5450*/  LOP3.LUT R5, R8, UR6, RZ, 0x3c, !PT ;  /* 0x0000000608057c12 */ /* 0x002fc8000f8e3cff */
[----:B------:R-:W-:Y:S01]  /*5460*/  SHF.L.U32 R5, R5, 0x1f, RZ ;  /* 0x0000001f05057819 */ /* 0x000fe200000006ff */
[----:B--2---:R-:W-:-:S04]  /*5470*/  IMAD.U32 R0, RZ, RZ, UR4 ;  /* 0x00000004ff007e24 */ /* 0x004fc8000f8e00ff */
[----:B------:R1:W2:Y:S03]  /*5480*/  SYNCS.PHASECHK.TRANS64.TRYWAIT P0, [R0+URZ], R5 ;  /* 0x00000005000075a7 */ /* 0x0002a600080011ff */
[----:B--2---:R-:W-:Y:S05]  /*5490*/  @!P0 NANOSLEEP.SYNCS 0x989680 ;  /* 0x009896800000895d */ /* 0x004fea0003900000 */
[----:B------:R-:W2:Y:S02]  /*54a0*/  @!P0 SYNCS.PHASECHK.TRANS64 P0, [R0+URZ], R5 ;  /* 0x00000005000085a7 */ /* 0x000ea400080010ff */
[----:B--2---:R-:W-:Y:S05]  /*54b0*/  @P0 BRA `(.L_x_101) ;  /* 0x0000000000200947 */ /* 0x004fea0003800000 */
.L_x_102:
[----:B--2---:R2:W3:Y:S02]  /*54c0*/  SYNCS.PHASECHK.TRANS64.TRYWAIT P0, [R0+URZ], R5 ;  /* 0x00000005000075a7 */ /* 0x0044e400080011ff */
[----:B---3--:R-:W-:Y:S05]  /*54d0*/  @!P0 NANOSLEEP.SYNCS 0x989680 ;  /* 0x009896800000895d */ /* 0x008fea0003900000 */
[----:B------:R-:W3:Y:S02]  /*54e0*/  @!P0 SYNCS.PHASECHK.TRANS64 P0, [R0+URZ], R5 ;  /* 0x00000005000085a7 */ /* 0x000ee400080010ff */
[----:B---3--:R-:W-:Y:S05]  /*54f0*/  @!P0 BRA `(.L_x_102) ;  /* 0xfffffffc00f08947 */ /* 0x008fea000383ffff */
[----:B------:R-:W-:Y:S05]  /*5500*/  BRA `(.L_x_101) ;  /* 0x00000000000c7947 */ /* 0x000fea0003800000 */
.L_x_99:
[----:B------:R-:W-:-:S04]  /*5510*/  UIADD3 UR4, UPT, UPT, UR15, 0x260, URZ ;  /* 0x000002600f047890 */ /* 0x000fc8000fffe0ff */
[----:B------:R-:W-:-:S09]  /*5520*/  UPRMT UR4, UR27, 0x654, UR4 ;  /* 0x000006541b047896 */ /* 0x000fd20008000004 */
[----:B------:R-:W-:Y:S03]  /*5530*/  SYNCS.ARRIVE.TRANS64.RED.A1T0 RZ, [UR4], RZ ;  /* 0x000000ffffff79a7 */ /* 0x000fe60008100404 */
.L_x_101:
[----:B-12---:R-:W-:Y:S01]  /*5540*/  SHF.L.U32 R5, RZ, 0x1f, RZ ;  /* 0x0000001fff057819 */ /* 0x006fe200000006ff */
[----:B------:R-:W-:Y:S01]  /*5550*/  UIADD3 UR4, UPT, UPT, UR15, 0x260, URZ ;  /* 0x000002600f047890 */ /* 0x000fe2000fffe0ff */
[----:B------:R-:W-:Y:S02]  /*5560*/  PLOP3.LUT P0, PT, PT, PT, UP0, 0x80, 0x8 ;  /* 0x000000000008781c */ /* 0x000fe40003f0f008 */
[----:B----4-:R-:W1:Y:S02]  /*5570*/  SYNCS.PHASECHK.TRANS64.TRYWAIT P1, [UR15+0x260], R5 ;  /* 0x00026005ff0075a7 */ /* 0x010e64000802110f */
[----:B-1----:R-:W-:Y:S09]  /*5580*/  @!P1 BRA `(.L_x_103) ;  /* 0x0000006400c09947 */ /* 0x002ff20003800000 */
.L_x_226:
[----:B------:R-:W-:Y:S01]  /*5590*/  @!UP0 UPRMT UR4, UR27, 0x654, UR4 ;  /* 0x000006541b048896 */ /* 0x000fe20008000004 */
[----:B------:R-:W-:Y:S01]  /*55a0*/  LOP3.LUT R2, R3, 0xffff, RZ, 0xc0, !PT ;  /* 0x0000ffff03027812 */ /* 0x000fe200078ec0ff */
[----:B------:R-:W-:Y:S02]  /*55b0*/  IMAD.MOV.U32 R3, RZ, RZ, 0xffff ;  /* 0x0000ffffff037424 */ /* 0x000fe400078e00ff */
[----:B-1----:R-:W-:Y:S01]  /*55c0*/  IMAD.MOV.U32 R5, RZ, RZ, 0x1 ;  /* 0x00000001ff057424 */ /* 0x002fe200078e00ff */
[----:B------:R-:W-:-:S04]  /*55d0*/  SHF.R.U32.HI R2, RZ, 0x5, R2 ;  /* 0x00000005ff027819 */ /* 0x000fc80000011602 */
[----:B------:R-:W-:Y:S01]  /*55e0*/  @!P0 SYNCS.ARRIVE.TRANS64.RED.A1T0 RZ, [UR4], RZ ;  /* 0x000000ffffff89a7 */ /* 0x000fe20008100404 */
[----:B------:R-:W-:Y:S01]  /*55f0*/  NOP ;  /* 0x0000000000007918 */ /* 0x000fe20000000000 */
[----:B------:R-:W1:Y:S01]  /*5600*/  LDS R0, [UR8+0x14] ;  /* 0x00001408ff007984 */ /* 0x000e620008000800 */
[-C--:B------:R-:W-:Y:S02]  /*5610*/  SHF.L.U32 R3, R3, R2.reuse, RZ ;  /* 0x0000000203037219 */ /* 0x080fe400000006ff */
[----:B------:R-:W-:Y:S02]  /*5620*/  SHF.L.U32 R5, R5, R2, RZ ;  /* 0x0000000205057219 */ /* 0x000fe400000006ff */
[----:B-1----:R-:W-:-:S04]  /*5630*/  LOP3.LUT R0, R0, R3, RZ, 0xc0, !PT ;  /* 0x0000000300007212 */ /* 0x002fc800078ec0ff */
[----:B------:R-:W-:-:S13]  /*5640*/  ISETP.NE.AND P0, PT, R0, R3, PT ;  /* 0x000000030000720c */ /* 0x000fda0003f05270 */
[----:B------:R-:W-:Y:S05]  /*5650*/  @P0 BRA `(.L_x_104) ;  /* 0x00000000005c0947 */ /* 0x000fea0003800000 */
[----:B------:R-:W1:Y:S02]  /*5660*/  LDS R0, [UR8+0x18] ;  /* 0x00001808ff007984 */ /* 0x000e640008000800 */
[----:B-1----:R-:W-:-:S04]  /*5670*/  LOP3.LUT R0, R0, R5, RZ, 0xc0, !PT ;  /* 0x0000000500007212 */ /* 0x002fc800078ec0ff */
[----:B------:R-:W-:-:S13]  /*5680*/  ISETP.NE.AND P0, PT, R0, R5, PT ;  /* 0x000000050000720c */ /* 0x000fda0003f05270 */
[----:B------:R-:W-:Y:S05]  /*5690*/  @P0 BRA `(.L_x_105) ;  /* 0x0000000000400947 */ /* 0x000fea0003800000 */
[----:B------:R-:W-:Y:S01]  /*56a0*/  R2UR UR4, R3 ;  /* 0x00000000030472ca */ /* 0x000fe200000e0000 */
[----:B------:R-:W1:Y:S01]  /*56b0*/  S2R R2, SR_LANEID ;  /* 0x0000000000027919 */ /* 0x000e620000000000 */
[----:B------:R-:W-:-:S04]  /*56c0*/  LOP3.LUT R5, RZ, R5, RZ, 0x33, !PT ;  /* 0x00000005ff057212 */ /* 0x000fc800078e33ff */
[----:B------:R-:W2:Y:S07]  /*56d0*/  REDUX UR6, R5 ;  /* 0x00000000050673c4 */ /* 0x000eae0000000000 */
[----:B------:R-:W-:-:S03]  /*56e0*/  ULOP3.LUT UR5, URZ, UR4, URZ, 0x33, !UPT ;  /* 0x00000004ff057292 */ /* 0x000fc6000f8e33ff */
[----:B------:R-:W-:Y:S02]  /*56f0*/  VOTEU.ANY UR4, UPT, PT ;  /* 0x0000000000047886 */ /* 0x000fe400038e0100 */
[----:B------:R-:W-:Y:S01]  /*5700*/  UFLO.U32 UR4, UR4 ;  /* 0x00000004000472bd */ /* 0x000fe200080e0000 */
[----:B------:R-:W-:-:S04]  /*5710*/  IMAD.U32 R0, RZ, RZ, UR5 ;  /* 0x00000005ff007e24 */ /* 0x000fc8000f8e00ff */
[----:B------:R-:W3:Y:S02]  /*5720*/  REDUX UR7, R0 ;  /* 0x00000000000773c4 */ /* 0x000ee40000000000 */
[----:B------:R4:W-:Y:S01]  /*5730*/  UTCATOMSWS.AND URZ, UR5 ;  /* 0x0000000500ff79e3 */ /* 0x0009e20008000000 */
[----:B-1----:R-:W-:Y:S01]  /*5740*/  ISETP.EQ.U32.AND P0, PT, R2, UR4, PT ;  /* 0x0000000402007c0c */ /* 0x002fe2000bf02070 */
[----:B--2---:R-:W-:Y:S02]  /*5750*/  IMAD.U32 R2, RZ, RZ, UR6 ;  /* 0x00000006ff027e24 */ /* 0x004fe4000f8e00ff */
[----:B---3--:R-:W-:-:S10]  /*5760*/  IMAD.U32 R3, RZ, RZ, UR7 ;  /* 0x00000007ff037e24 */ /* 0x008fd4000f8e00ff */
[----:B------:R4:W-:Y:S04]  /*5770*/  @P0 ATOMS.AND RZ, [UR8+0x14], R3 ;  /* 0x00001403ffff098c */ /* 0x0009e8000a800008 */
[----:B------:R4:W-:Y:S01]  /*5780*/  @P0 ATOMS.AND RZ, [UR8+0x18], R2 ;  /* 0x00001802ffff098c */ /* 0x0009e2000a800008 */
[----:B------:R-:W-:Y:S05]  /*5790*/  BRA `(.L_x_106) ;  /* 0x0000000000147947 */ /* 0x000fea0003800000 */
.L_x_105:
[----:B------:R-:W-:Y:S02]  /*57a0*/  MOV R2, 0x57c0 ;  /* 0x000057c000027802 */ /* 0x000fe40000000f00 */
[----:B-----5:R-:W-:Y:S05]  /*57b0*/  CALL.REL.NOINC `($__internal_0_$__cuda_sm10x_tcgen05_guardrail_trap_col_being_dealloced_not_returned_by_alloc) ;  /* 0x0000006800187944 */ /* 0x020fea0003c00000 */
[----:B------:R-:W-:Y:S05]  /*57c0*/  BRA `(.L_x_106) ;  /* 0x0000000000087947 */ /* 0x000fea0003800000 */
.L_x_104:
[----:B------:R-:W-:Y:S02]  /*57d0*/  MOV R2, 0x57f0 ;  /* 0x000057f000027802 */ /* 0x000fe40000000f00 */
[----:B-----5:R-:W-:Y:S05]  /*57e0*/  CALL.REL.NOINC `($__internal_2_$__cuda_sm10x_tcgen05_guardrail_trap_unallocated_columns_being_dealloced) ;  /* 0x0000006800247944 */ /* 0x020fea0003c00000 */
.L_x_106:
[----:B------:R-:W-:Y:S01]  /*57f0*/  NOP ;  /* 0x0000000000007918 */ /* 0x000fe20000000000 */
[----:B----4-:R-:W-:Y:S05]  /*5800*/  EXIT ;  /* 0x000000000000794d */ /* 0x010fea0003800000 */
.L_x_78:
[----:B------:R-:W2:Y:S01]  /*5810*/  LDCU UR5, c[0x0][0x384] ;  /* 0x00007080ff0577ac */ /* 0x000ea20008000800 */
[----:B------:R-:W-:Y:S02]  /*5820*/  UISETP.NE.OR UP0, UPT, UR18, 0x3, !UP3 ;  /* 0x000000031200788c */ /* 0x000fe4000df05670 */
[----:B--2---:R-:W-:-:S07]  /*5830*/  UIADD3 UR5, UPT, UPT, UR5, 0x7f, URZ ;  /* 0x0000007f05057890 */ /* 0x004fce000fffe0ff */
[----:B------:R-:W-:Y:S05]  /*5840*/  BRA.U UP0, `(.L_x_107) ;  /* 0x0000001100a07547 */ /* 0x000fea000b800000 */
[----:B------:R-:W-:Y:S01]  /*5850*/  USHF.R.S32.HI UR4, URZ, 0x1f, UR5 ;  /* 0x0000001fff047899 */ /* 0x000fe20008011405 */
[----:B------:R-:W2:Y:S01]  /*5860*/  LDC.64 R14, c[0x0][0x348] ;  /* 0x0000d200ff0e7b82 */ /* 0x000ea20000000a00 */
[----:B------:R-:W3:Y:S01]  /*5870*/  LDCU UR38, c[0x0][0x370] ;  /* 0x00006e00ff2677ac */ /* 0x000ee20008000800 */
[----:B------:R-:W-:Y:S02]  /*5880*/  HFMA2 R10, -RZ, RZ, 0, 5.9604644775390625e-08 ;  /* 0x00000001ff0a7431 */ /* 0x000fe400000001ff */
[----:B------:R-:W-:Y:S01]  /*5890*/  IMAD.MOV.U32 R8, RZ, RZ, RZ ;  /* 0x000000ffff087224 */ /* 0x000fe200078e00ff */
[----:B------:R-:W-:Y:S01]  /*58a0*/  ULEA.HI UR4, UR4, UR5, URZ, 0x7 ;  /* 0x0000000504047291 */ /* 0x000fe2000f8f38ff */
[----:B------:R-:W3:Y:S03]  /*58b0*/  LDCU.128 UR32, c[0x0][0xb10] ;  /* 0x00016200ff2077ac */ /* 0x000ee60008000c00 */
[----:B------:R-:W-:Y:S01]  /*58c0*/  USHF.R.S32.HI UR27, URZ, 0x7, UR4 ;  /* 0x00000007ff1b7899 */ /* 0x000fe20008011404 */
[----:B------:R-:W4:Y:S05]  /*58d0*/  LDCU UR37, c[0x0][0x374] ;  /* 0x00006e80ff2577ac */ /* 0x000f2a0008000800 */
[----:B------:R-:W-:Y:S01]  /*58e0*/  IMAD.U32 R2, RZ, RZ, UR27 ;  /* 0x0000001bff027e24 */ /* 0x000fe2000f8e00ff */
[----:B------:R-:W1:Y:S04]  /*58f0*/  LDCU.64 UR4, c[0x0][0x888] ;  /* 0x00011100ff0477ac */ /* 0x000e680008000a00 */
[----:B------:R-:W-:Y:S01]  /*5900*/  IABS R0, R2 ;  /* 0x0000000200007213 */ /* 0x000fe20000000000 */
[----:B------:R-:W2:Y:S03]  /*5910*/  LDCU.64 UR30, c[0x0][0x890] ;  /* 0x00011200ff1e77ac */ /* 0x000ea60008000a00 */
[----:B------:R-:W-:Y:S01]  /*5920*/  R2UR UR28, R0 ;  /* 0x00000000001c72ca */ /* 0x000fe200000e0000 */
[----:B------:R-:W2:Y:S01]  /*5930*/  LDCU UR24, c[0x0][0xb0c] ;  /* 0x00016180ff1877ac */ /* 0x000ea20008000800 */
[----:B------:R-:W2:Y:S01]  /*5940*/  LDCU UR48, c[0x0][0xb20] ;  /* 0x00016400ff3077ac */ /* 0x000ea20008000800 */
[----:B------:R-:W2:Y:S10]  /*5950*/  LDCU UR36, c[0x0][0x388] ;  /* 0x00007100ff2477ac */ /* 0x000eb40008000800 */
[----:B------:R-:W2:Y:S01]  /*5960*/  I2F.RP R3, UR28 ;  /* 0x0000001c00037d06 */ /* 0x000ea20008209400 */
[----:B-1----:R-:W-:Y:S01]  /*5970*/  UISETP.NE.U32.AND UP0, UPT, UR4, URZ, UPT ;  /* 0x000000ff0400728c */ /* 0x002fe2000bf05070 */
[----:B------:R-:W1:Y:S03]  /*5980*/  LDCU UR4, c[0x0][0xb30] ;  /* 0x00016600ff0477ac */ /* 0x000e660008000800 */
[----:B------:R-:W-:Y:S01]  /*5990*/  UISETP.NE.AND.EX UP5, UPT, UR5, URZ, UPT, UP0 ;  /* 0x000000ff0500728c */ /* 0x000fe2000bfa5300 */
[----:B------:R-:W-:Y:S01]  /*59a0*/  UMOV UR25, 0x400 ;  /* 0x0000040000197882 */ /* 0x000fe20000000000 */
[----:B---3--:R-:W-:-:S02]  /*59b0*/  UIMAD.WIDE.U32 UR8, UR38, UR32, URZ ;  /* 0x00000020260872a5 */ /* 0x008fc4000f8e00ff */
[----:B------:R-:W-:Y:S02]  /*59c0*/  ULEA UR25, UR40, UR25, 0x18 ;  /* 0x0000001928197291 */ /* 0x000fe4000f8ec0ff */
[----:B----4-:R-:W-:Y:S01]  /*59d0*/  UIMAD.WIDE.U32 UR10, UR37, UR35, URZ ;  /* 0x00000023250a72a5 */ /* 0x010fe2000f8e00ff */
[----:B--2---:R-:W2:Y:S01]  /*59e0*/  MUFU.RCP R0, R3 ;  /* 0x0000000300007308 */ /* 0x004ea20000001000 */
[----:B------:R-:W-:Y:S01]  /*59f0*/  UMOV UR6, URZ ;  /* 0x000000ff00067c82 */ /* 0x000fe20008000000 */
[----:B------:R-:W-:Y:S02]  /*5a00*/  UIADD3 UR45, UPT, UPT, UR25, 0x208, URZ ;  /* 0x00000208192d7890 */ /* 0x000fe4000fffe0ff */
[----:B------:R-:W-:Y:S02]  /*5a10*/  UIADD3 UR17, UPT, UPT, UR25, 0x200, URZ ;  /* 0x0000020019117890 */ /* 0x000fe4000fffe0ff */
[----:B------:R-:W-:Y:S02]  /*5a20*/  UISETP.NE.U32.AND UP6, UPT, UR30, URZ, UPT ;  /* 0x000000ff1e00728c */ /* 0x000fe4000bfc5070 */
[----:B------:R-:W-:-:S02]  /*5a30*/  UIADD3 UR43, UPT, UPT, UR25, 0x238, URZ ;  /* 0x00000238192b7890 */ /* 0x000fc4000fffe0ff */
[----:B------:R-:W-:Y:S02]  /*5a40*/  UISETP.NE.AND UP0, UPT, UR39, 0x1, UPT ;  /* 0x000000012700788c */ /* 0x000fe4000bf05270 */
[----:B------:R-:W-:Y:S01]  /*5a50*/  UISETP.NE.AND UP0, UPT, UR24, 0x1, UPT ;  /* 0x000000011800788c */ /* 0x000fe2000bf05270 */
[----:B------:R-:W-:Y:S01]  /*5a60*/  UMOV UR42, UR9 ;  /* 0x00000009002a7c82 */ /* 0x000fe20008000000 */
[----:B------:R-:W-:Y:S01]  /*5a70*/  UMOV UR41, UR11 ;  /* 0x0000000b00297c82 */ /* 0x000fe20008000000 */
[----:B------:R-:W-:Y:S01]  /*5a80*/  UISETP.GE.AND UP2, UPT, UR39, 0x1, UPT ;  /* 0x000000012700788c */ /* 0x000fe2000bf46270 */
[----:B--2---:R-:W-:Y:S01]  /*5a90*/  VIADD R0, R0, 0xffffffe ;  /* 0x0ffffffe00007836 */ /* 0x004fe20000000000 */
[----:B------:R-:W-:Y:S02]  /*5aa0*/  UPRMT UR45, UR40, 0x654, UR45 ;  /* 0x00000654282d7896 */ /* 0x000fe4000800002d */
[----:B------:R-:W-:Y:S02]  /*5ab0*/  UPRMT UR46, UR40, 0x654, UR17 ;  /* 0x00000654282e7896 */ /* 0x000fe40008000011 */
[----:B------:R-:W-:Y:S01]  /*5ac0*/  UISETP.NE.AND UP0, UPT, UR34, 0x1, UPT ;  /* 0x000000012200788c */ /* 0x000fe2000bf05270 */
[----:B------:R-:W2:Y:S01]  /*5ad0*/  F2I.FTZ.U32.TRUNC.NTZ R0, R0 ;  /* 0x0000000000007305 */ /* 0x000ea2000021f000 */
[----:B------:R-:W-:Y:S01]  /*5ae0*/  UPLOP3.LUT UP4, UPT, UPT, UPT, UPT, 0x40, 0x4 ;  /* 0x000000000004789c */ /* 0x000fe20003f8e870 */
[----:B------:R-:W3:Y:S01]  /*5af0*/  LDCU.64 UR22, c[0x0][0xb28] ;  /* 0x00016500ff1677ac */ /* 0x000ee20008000a00 */
[----:B------:R-:W-:-:S02]  /*5b00*/  UISETP.NE.AND.EX UP6, UPT, UR31, URZ, UPT, UP6 ;  /* 0x000000ff1f00728c */ /* 0x000fc4000bfc5360 */
[----:B------:R-:W-:Y:S02]  /*5b10*/  UPRMT UR43, URZ, 0x654, UR43 ;  /* 0x00000654ff2b7896 */ /* 0x000fe4000800002b */
[----:B------:R-:W-:Y:S02]  /*5b20*/  USHF.R.U32.HI UR42, URZ, UR33, UR42 ;  /* 0x00000021ff2a7299 */ /* 0x000fe4000801162a */
[----:B------:R-:W-:Y:S01]  /*5b30*/  USHF.R.U32.HI UR41, URZ, UR48, UR41 ;  /* 0x00000030ff297299 */ /* 0x000fe20008011629 */
[----:B--2---:R-:W-:Y:S01]  /*5b40*/  R2UR UR7, R0 ;  /* 0x00000000000772ca */ /* 0x004fe200000e0000 */
[----:B-1----:R-:W-:Y:S01]  /*5b50*/  UISETP.NE.AND UP3, UPT, UR4, 0x1, UPT ;  /* 0x000000010400788c */ /* 0x002fe2000bf65270 */
[----:B------:R-:W-:Y:S01]  /*5b60*/  IABS R0, R2 ;  /* 0x0000000200007213 */ /* 0x000fe20000000000 */
[----:B------:R-:W-:Y:S01]  /*5b70*/  UISETP.NE.AND UP2, UPT, UR36, URZ, UPT ;  /* 0x000000ff2400728c */ /* 0x000fe2000bf45270 */
[----:B------:R-:W-:Y:S01]  /*5b80*/  MOV R2, 0x2000 ;  /* 0x0000200000027802 */ /* 0x000fe20000000f00 */
[----:B------:R-:W-:-:S02]  /*5b90*/  UISETP.NE.AND UP0, UPT, UR27, URZ, UPT ;  /* 0x000000ff1b00728c */ /* 0x000fc4000bf05270 */
[----:B------:R-:W-:-:S05]  /*5ba0*/  IMAD.MOV R0, RZ, RZ, -R0 ;  /* 0x000000ffff007224 */ /* 0x000fca00078e0a00 */
[----:B------:R-:W-:Y:S01]  /*5bb0*/  R2UR UR44, R0 ;  /* 0x00000000002c72ca */ /* 0x000fe200000e0000 */
[----:B------:R-:W-:-:S04]  /*5bc0*/  UIADD3 UR5, UPT, UPT, URZ, -UR7, URZ ;  /* 0x80000007ff057290 */ /* 0x000fc8000fffe0ff */
[----:B------:R-:W-:-:S04]  /*5bd0*/  UIMAD UR5, UR5, UR28, URZ ;  /* 0x0000001c050572a4 */ /* 0x000fc8000f8e02ff */
[----:B------:R-:W-:-:S07]  /*5be0*/  UIMAD.WIDE.U32 UR6, UR7, UR5, UR6 ;  /* 0x00000005070672a5 */ /* 0x000fce000f8e0006 */
[----:B---3--:R-:W-:-:S05]  /*5bf0*/  UMOV UR40, UR7 ;  /* 0x0000000700287c82 */ /* 0x008fca0008000000 */
.L_x_116:
[----:B------:R-:W-:Y:S04]  /*5c00*/  SHF.L.U32 R3, R8, 0x1f, RZ ;  /* 0x0000001f08037819 */ /* 0x000fe800000006ff */
[----:B-1----:R-:W1:Y:S02]  /*5c10*/  SYNCS.PHASECHK.TRANS64.TRYWAIT P0, [UR25+0x230], R3 ;  /* 0x00023003ff0075a7 */ /* 0x002e640008001119 */
[----:B-1----:R-:W-:Y:S05]  /*5c20*/  @!P0 BRA `(.L_x_108) ;  /* 0x0000006000308947 */ /* 0x002fea0003800000 */
.L_x_228:
[----:B------:R-:W2:Y:S01]  /*5c30*/  LDS.128 R4, [UR25+0x270] ;  /* 0x00027019ff047984 */ /* 0x000ea20008000c00 */
[----:B------:R-:W-:Y:S01]  /*5c40*/  UISETP.GE.AND UP0, UPT, UR39, 0x1, UPT ;  /* 0x000000012700788c */ /* 0x000fe2000bf06270 */
[----:B------:R-:W-:Y:S01]  /*5c50*/  @!PT LDS RZ, [RZ] ;  /* 0x00000000fffff984 */ /* 0x000fe20000000800 */
[----:B------:R-:W-:Y:S01]  /*5c60*/  @!PT LDS RZ, [RZ] ;  /* 0x00000000fffff984 */ /* 0x000fe20000000800 */
[----:B------:R-:W-:Y:S01]  /*5c70*/  @!PT LDS RZ, [RZ] ;  /* 0x00000000fffff984 */ /* 0x000fe20000000800 */
[----:B------:R-:W-:Y:S01]  /*5c80*/  @!PT LDS RZ, [RZ] ;  /* 0x00000000fffff984 */ /* 0x000fe20000000800 */
[----:B------:R3:W-:Y:S06]  /*5c90*/  MEMBAR.ALL.CTA ;  /* 0x0000000000007992 */ /* 0x0007ec0000008000 */
[----:B---3--:R-:W3:Y:S02]  /*5ca0*/  FENCE.VIEW.ASYNC.S ;  /* 0x00000000000073c6 */ /* 0x008ee40000000000 */
[----:B---3--:R-:W-:Y:S01]  /*5cb0*/  SYNCS.ARRIVE.TRANS64.RED.A1T0 RZ, [UR43], RZ ;  /* 0x000000ffffff79a7 */ /* 0x008fe2000810042b */
[----:B--2---:R-:W-:Y:S11]  /*5cc0*/  LOP3.LUT P0, RZ, R6, 0x1, RZ, 0xc0, !PT ;  /* 0x0000000106ff7812 */ /* 0x004ff6000780c0ff */
[----:B------:R-:W-:Y:S02]  /*5cd0*/  @!UPT UIADD3 URZ, UPT, UPT, URZ, URZ, URZ ;  /* 0x000000fffffff290 */ /* 0x000fe4000fffe0ff */
[----:B------:R-:W-:Y:S01]  /*5ce0*/  VOTEU.ANY UP2, P0 ;  /* 0x0000000000ff7886 */ /* 0x000fe20000040100 */
[----:B------:R-:W-:Y:S11]  /*5cf0*/  PLOP3.LUT P0, PT, PT, PT, UP2, 0x80, 0x8 ;  /* 0x000000000008781c */ /* 0x000ff60003f0f028 */
[----:B------:R-:W-:Y:S02]  /*5d00*/  @!UPT UIADD3 URZ, UPT, UPT, URZ, URZ, URZ ;  /* 0x000000fffffff290 */ /* 0x000fe4000fffe0ff */
[----:B-1----:R-:W-:Y:S02]  /*5d10*/  @P0 MOV R3, R4 ;  /* 0x0000000400030202 */ /* 0x002fe40000000f00 */
[----:B------:R-:W-:Y:S02]  /*5d20*/  @P0 LOP3.LUT R0, R5, 0xffff, RZ, 0xc0, !PT ;  /* 0x0000ffff05000812 */ /* 0x000fe400078ec0ff */
[----:B------:R-:W-:Y:S02]  /*5d30*/  @P0 R2UR UR5, R3 ;  /* 0x00000000030502ca */ /* 0x000fe400000e0000 */
[----:B------:R-:W-:Y:S11]  /*5d40*/  @P0 R2UR UR4, R0 ;  /* 0x00000000000402ca */ /* 0x000ff600000e0000 */
[----:B------:R-:W-:Y:S02]  /*5d50*/  @UP2 UMOV UR15, UR5 ;  /* 0x00000005000f2c82 */ /* 0x000fe40008000000 */
[----:B------:R-:W-:Y:S01]  /*5d60*/  @UP2 UMOV UR14, UR4 ;  /* 0x00000004000e2c82 */ /* 0x000fe20008000000 */
[----:B------:R-:W-:Y:S05]  /*5d70*/  BRA.U !UP0, `(.L_x_109) ;  /* 0x0000000108c07547 */ /* 0x000fea000b800000 */
[----:B------:R-:W-:Y:S02]  /*5d80*/  UIMAD.WIDE.U32 UR8, UR14, UR35, URZ ;  /* 0x000000230e0872a5 */ /* 0x000fe4000f8e00ff */
[----:B------:R-:W-:Y:S02]  /*5d90*/  UP2UR UR16, UPR, URZ, 0x4 ;  /* 0x00000004ff107883 */ /* 0x000fe40008000000 */
[----:B------:R-:W-:Y:S02]  /*5da0*/  UISETP.NE.AND UP2, UPT, UR34, 0x1, UPT ;  /* 0x000000012200788c */ /* 0x000fe4000bf45270 */
[----:B------:R-:W-:Y:S02]  /*5db0*/  UIMAD.WIDE.U32 UR10, UR15, UR32, URZ ;  /* 0x000000200f0a72a5 */ /* 0x000fe4000f8e00ff */
[----:B------:R-:W-:Y:S02]  /*5dc0*/  USEL UR4, UR37, UR41, !UP2 ;  /* 0x0000002925047287 */ /* 0x000fe4000d000000 */
[----:B------:R-:W-:Y:S02]  /*5dd0*/  UISETP.NE.AND UP0, UPT, UR24, 0x1, UPT ;  /* 0x000000011800788c */ /* 0x000fe4000bf05270 */
[----:B------:R-:W-:Y:S02]  /*5de0*/  UP2UR UR20, UPR, URZ, 0x2 ;  /* 0x00000002ff147883 */ /* 0x000fe40008000000 */
[----:B------:R-:W-:Y:S02]  /*5df0*/  UISETP.NE.AND UP1, UPT, UR39, 0x1, UPT ;  /* 0x000000012700788c */ /* 0x000fe4000bf25270 */
[----:B------:R-:W-:Y:S02]  /*5e00*/  UIMAD.WIDE.U32 UR12, UR4, UR22, URZ ;  /* 0x00000016040c72a5 */ /* 0x000fe4000f8e00ff */
[----:B------:R-:W-:Y:S01]  /*5e10*/  USEL UR7, UR38, UR42, !UP0 ;  /* 0x0000002a26077287 */ /* 0x000fe2000c000000 */
[----:B------:R-:W-:Y:S02]  /*5e20*/  UMOV UR5, UR9 ;  /* 0x0000000900057c82 */ /* 0x000fe40008000000 */
[----:B------:R-:W-:Y:S02]  /*5e30*/  USHF.R.U32.HI UR6, URZ, UR48, UR5 ;  /* 0x00000030ff067299 */ /* 0x000fe40008011605 */
[----:B------:R-:W-:Y:S02]  /*5e40*/  UIMAD.WIDE.U32 UR18, UR7, UR22, URZ ;  /* 0x00000016071272a5 */ /* 0x000fe4000f8e00ff */
[----:B------:R-:W-:Y:S02]  /*5e50*/  USEL UR6, UR14, UR6, !UP2 ;  /* 0x000000060e067287 */ /* 0x000fe4000d000000 */
[----:B------:R-:W-:Y:S01]  /*5e60*/  UISETP.NE.AND UP2, UPT, UR16, URZ, UPT ;  /* 0x000000ff1000728c */ /* 0x000fe2000bf45270 */
[----:B------:R-:W-:Y:S01]  /*5e70*/  UMOV UR5, UR11 ;  /* 0x0000000b00057c82 */ /* 0x000fe20008000000 */
[----:B------:R-:W-:Y:S02]  /*5e80*/  UIMAD.WIDE.U32 UR10, UR6, UR22, URZ ;  /* 0x00000016060a72a5 */ /* 0x000fe4000f8e00ff */
[----:B------:R-:W-:Y:S03]  /*5e90*/  USHF.R.U32.HI UR8, URZ, UR33, UR5 ;  /* 0x00000021ff087299 */ /* 0x000fe60008011605 */
[----:B------:R-:W-:Y:S02]  /*5ea0*/  UMOV UR5, UR13 ;  /* 0x0000000d00057c82 */ /* 0x000fe40008000000 */
[----:B------:R-:W-:Y:S03]  /*5eb0*/  @UP1 USHF.R.U32.HI UR4, URZ, UR23, UR5 ;  /* 0x00000017ff041299 */ /* 0x000fe60008011605 */
[----:B------:R-:W-:Y:S01]  /*5ec0*/  UMOV UR5, UR19 ;  /* 0x0000001300057c82 */ /* 0x000fe20008000000 */
[----:B------:R-:W-:Y:S02]  /*5ed0*/  UIMAD UR4, UR39, UR4, URZ ;  /* 0x00000004270472a4 */ /* 0x000fe4000f8e02ff */
[----:B------:R-:W-:Y:S02]  /*5ee0*/  @UP1 USHF.R.U32.HI UR7, URZ, UR23, UR5 ;  /* 0x00000017ff071299 */ /* 0x000fe40008011605 */
[----:B------:R-:W-:Y:S02]  /*5ef0*/  USEL UR5, UR15, UR8, !UP0 ;  /* 0x000000080f057287 */ /* 0x000fe4000c000000 */
[----:B------:R-:W-:Y:S02]  /*5f00*/  UIMAD UR8, UR39, UR7, URZ ;  /* 0x00000007270872a4 */ /* 0x000fe4000f8e02ff */
[----:B------:R-:W-:Y:S03]  /*5f10*/  UISETP.GE.AND UP0, UPT, UR6, UR4, UPT ;  /* 0x000000040600728c */ /* 0x000fe6000bf06270 */
[----:B------:R-:W-:Y:S01]  /*5f20*/  UMOV UR4, UR11 ;  /* 0x0000000b00047c82 */ /* 0x000fe20008000000 */
[----:B------:R-:W-:Y:S02]  /*5f30*/  UISETP.GE.OR UP0, UPT, UR5, UR8, UP0 ;  /* 0x000000080500728c */ /* 0x000fe40008706670 */
[----:B------:R-:W-:Y:S02]  /*5f40*/  USHF.R.U32.HI UR4, URZ, UR23, UR4 ;  /* 0x00000017ff047299 */ /* 0x000fe40008011604 */
[----:B------:R-:W-:Y:S02]  /*5f50*/  UIMAD.WIDE.U32 UR8, UR5, UR22, URZ ;  /* 0x00000016050872a5 */ /* 0x000fe4000f8e00ff */
[----:B------:R-:W-:Y:S04]  /*5f60*/  USEL UR10, UR6, UR4, !UP1 ;  /* 0x00000004060a7287 */ /* 0x000fe8000c800000 */
[----:B------:R-:W-:Y:S01]  /*5f70*/  UIADD3 UR11, UPT, UPT, -UR10, URZ, URZ ;  /* 0x000000ff0a0b7290 */ /* 0x000fe2000fffe1ff */
[----:B------:R-:W-:Y:S02]  /*5f80*/  @!UP0 UMOV UR4, UR9 ;  /* 0x0000000900048c82 */ /* 0x000fe40008000000 */
[----:B------:R-:W-:Y:S02]  /*5f90*/  @!UP0 USHF.R.U32.HI UR4, URZ, UR23, UR4 ;  /* 0x00000017ff048299 */ /* 0x000fe40008011604 */
[----:B------:R-:W-:Y:S02]  /*5fa0*/  UIMAD UR8, UR39, UR11, UR6 ;  /* 0x0000000b270872a4 */ /* 0x000fe4000f8e0206 */
[----:B------:R-:W-:Y:S02]  /*5fb0*/  @!UP0 USEL UR4, UR5, UR4, !UP1 ;  /* 0x0000000405048287 */ /* 0x000fe4000c800000 */
[----:B------:R-:W-:Y:S02]  /*5fc0*/  UISETP.NE.AND UP1, UPT, UR20, URZ, UPT ;  /* 0x000000ff1400728c */ /* 0x000fe4000bf25270 */
[----:B------:R-:W-:Y:S02]  /*5fd0*/  @!UP0 UIMAD UR8, UR7, UR8, UR4 ;  /* 0x00000008070882a4 */ /* 0x000fe4000f8e0204 */
[----:B------:R-:W-:Y:S02]  /*5fe0*/  @!UP0 UIADD3 UR9, UPT, UPT, UR10, -UR4, URZ ;  /* 0x800000040a098290 */ /* 0x000fe4000fffe0ff */
[----:B------:R-:W-:Y:S02]  /*5ff0*/  UIADD3 UR4, UPT, UPT, -UR5, URZ, URZ ;  /* 0x000000ff05047290 */ /* 0x000fe4000fffe1ff */
[----:B------:R-:W-:Y:S02]  /*6000*/  UIADD3 UR7, UPT, UPT, -UR6, URZ, URZ ;  /* 0x000000ff06077290 */ /* 0x000fe4000fffe1ff */
[----:B------:R-:W-:Y:S02]  /*6010*/  @!UP0 UIMAD UR6, UR9, UR39, UR5 ;  /* 0x00000027090682a4 */ /* 0x000fe4000f8e0205 */
[----:B------:R-:W-:Y:S02]  /*6020*/  UIMAD UR15, UR24, UR4, UR15 ;  /* 0x00000004180f72a4 */ /* 0x000fe4000f8e020f */
[----:B------:R-:W-:Y:S01]  /*6030*/  UIMAD UR14, UR34, UR7, UR14 ;  /* 0x00000007220e72a4 */ /* 0x000fe2000f8e020e */
[----:B------:R-:W-:Y:S02]  /*6040*/  @!UP0 UMOV UR5, UR8 ;  /* 0x0000000800058c82 */ /* 0x000fe40008000000 */
[----:B------:R-:W-:Y:S02]  /*6050*/  UIMAD UR15, UR5, UR24, UR15 ;  /* 0x00000018050f72a4 */ /* 0x000fe4000f8e020f */
[----:B------:R-:W-:Y:S11]  /*6060*/  UIMAD UR14, UR6, UR34, UR14 ;  /* 0x00000022060e72a4 */ /* 0x000ff6000f8e020e */
[----:B------:R-:W-:Y:S01]  /*6070*/  @!UPT UIADD3 URZ, UPT, UPT, URZ, URZ, URZ ;  /* 0x000000fffffff290 */ /* 0x000fe2000fffe0ff */
.L_x_109:
[----:B------:R-:W1:Y:S01]  /*6080*/  @!UP3 LDCU.128 UR8, c[0x0][0xb10] ;  /* 0x00016200ff08b7ac */ /* 0x000e620008000c00 */
[----:B------:R-:W-:Y:S04]  /*6090*/  MOV R0, UR26 ;  /* 0x0000001a00007c02 */ /* 0x000fe80008000f00 */
[----:B------:R-:W-:Y:S01]  /*60a0*/  IABS R0, R0 ;  /* 0x0000000000007213 */ /* 0x000fe20000000000 */
[----:B------:R-:W2:Y:S01]  /*60b0*/  @!UP3 LDCU UR5, c[0x0][0xb0c] ;  /* 0x00016180ff05b7ac */ /* 0x000ea20008000800 */
[----:B-1----:R-:W-:Y:S07]  /*60c0*/  UIMAD.WIDE.U32 UR6, UR15, UR8, URZ ;  /* 0x000000080f0672a5 */ /* 0x002fee000f8e00ff */
[----:B------:R-:W-:Y:S01]  /*60d0*/  @!UP3 UMOV UR4, UR7 ;  /* 0x000000070004bc82 */ /* 0x000fe20008000000 */
[----:B--2---:R-:W-:Y:S02]  /*60e0*/  @!UP3 UISETP.NE.AND UP0, UPT, UR5, 0x1, UPT ;  /* 0x000000010500b88c */ /* 0x004fe4000bf05270 */
[----:B------:R-:W-:Y:S02]  /*60f0*/  @!UP3 USHF.R.U32.HI UR4, URZ, UR9, UR4 ;  /* 0x00000009ff04b299 */ /* 0x000fe40008011604 */
[----:B------:R-:W-:Y:S02]  /*6100*/  UIMAD.WIDE.U32 UR6, UR14, UR11, URZ ;  /* 0x0000000b0e0672a5 */ /* 0x000fe4000f8e00ff */
[----:B------:R-:W-:Y:S02]  /*6110*/  @!UP3 USEL UR8, UR15, UR4, !UP0 ;  /* 0x000000040f08b287 */ /* 0x000fe4000c000000 */
[----:B------:R-:W-:Y:S03]  /*6120*/  @!UP3 UISETP.NE.AND UP0, UPT, UR10, 0x1, UPT ;  /* 0x000000010a00b88c */ /* 0x000fe6000bf05270 */
[----:B------:R-:W-:Y:S02]  /*6130*/  @!UP3 UMOV UR6, UR7 ;  /* 0x000000070006bc82 */ /* 0x000fe40008000000 */
[----:B------:R-:W1:Y:S02]  /*6140*/  @!UP3 LDCU UR4, c[0x0][0xb20] ;  /* 0x00016400ff04b7ac */ /* 0x000e640008000800 */
[----:B-1----:R-:W-:Y:S04]  /*6150*/  @!UP3 USHF.R.U32.HI UR6, URZ, UR4, UR6 ;  /* 0x00000004ff06b299 */ /* 0x002fe80008011606 */
[----:B------:R-:W-:Y:S04]  /*6160*/  @!UP3 USEL UR6, UR14, UR6, !UP0 ;  /* 0x000000060e06b287 */ /* 0x000fe8000c000000 */
[----:B------:R-:W-:Y:S02]  /*6170*/  @!UP3 UIADD3 UR4, UPT, UPT, -UR8, UR6, URZ ;  /* 0x000000060804b290 */ /* 0x000fe4000fffe1ff */
[----:B------:R-:W-:Y:S02]  /*6180*/  @!UP3 UIADD3 UR6, UPT, UPT, UR8, -UR6, URZ ;  /* 0x800000060806b290 */ /* 0x000fe4000fffe0ff */
[----:B------:R-:W-:Y:S02]  /*6190*/  @!UP3 UIMAD UR15, UR4, UR5, UR15 ;  /* 0x00000005040fb2a4 */ /* 0x000fe4000f8e020f */
[----:B------:R-:W-:Y:S01]  /*61a0*/  @!UP3 UIMAD UR14, UR6, UR10, UR14 ;  /* 0x0000000a060eb2a4 */ /* 0x000fe2000f8e020e */
[----:B------:R-:W-:Y:S11]  /*61b0*/  BRA.U UP4, `(.L_x_110) ;  /* 0x0000000104107547 */ /* 0x000ff6000b800000 */
[----:B------:R-:W-:Y:S04]  /*61c0*/  MOV R3, UR47 ;  /* 0x0000002f00037c02 */ /* 0x000fe80008000f00 */
[----:B------:R-:W-:Y:S04]  /*61d0*/  SHF.L.U32 R12, R3, 0x1f, RZ ;  /* 0x0000001f030c7819 */ /* 0x000fe800000006ff */
[----:B------:R-:W1:Y:S02]  /*61e0*/  SYNCS.PHASECHK.TRANS64.TRYWAIT P1, [UR25+0x228], R12 ;  /* 0x0002280cff0075a7 */ /* 0x000e640008021119 */
[----:B-1----:R-:W-:Y:S05]  /*61f0*/  @!P1 BRA `(.L_x_111) ;  /* 0x0000005800d49947 */ /* 0x002fea0003800000 */
.L_x_110:
[----:B------:R-:W-:Y:S01]  /*6200*/  UISETP.NE.AND UP4, UPT, UR27, URZ, UPT ;  /* 0x000000ff1b00728c */ /* 0x000fe2000bf85270 */
[----:B------:R-:W-:Y:S01]  /*6210*/  R2UR UR4, R0 ;  /* 0x00000000000472ca */ /* 0x000fe200000e0000 */
[----:B------:R-:W-:Y:S01]  /*6220*/  USHF.L.U32 UR19, UR29, 0x7, URZ ;  /* 0x000000071d137899 */ /* 0x000fe200080006ff */
[----:B------:R-:W-:Y:S05]  /*6230*/  IMAD.U32 R0, RZ, RZ, UR36 ;  /* 0x00000024ff007e24 */ /* 0x000fea000f8e00ff */
[----:B------:R-:W-:Y:S04]  /*6240*/  IABS R9, R0 ;  /* 0x0000000000097213 */ /* 0x000fe80000000000 */
[----:B------:R-:W2:Y:S02]  /*6250*/  I2F.RP R16, R9 ;  /* 0x0000000900107306 */ /* 0x000ea40000209400 */
[----:B------:R-:W-:Y:S07]  /*6260*/  UIMAD.WIDE.U32 UR6, UR40, UR4, URZ ;  /* 0x00000004280672a5 */ /* 0x000fee000f8e00ff */
[----:B------:R-:W-:Y:S02]  /*6270*/  UMOV UR20, UR7 ;  /* 0x0000000700147c82 */ /* 0x000fe40008000000 */
[----:B------:R-:W-:Y:S04]  /*6280*/  UIMAD UR4, UR20, UR44, UR4 ;  /* 0x0000002c140472a4 */ /* 0x000fe8000f8e0204 */
[----:B------:R-:W-:Y:S01]  /*6290*/  UISETP.GT.U32.AND UP0, UPT, UR28, UR4, UPT ;  /* 0x000000041c00728c */ /* 0x000fe2000bf04070 */
[----:B--2---:R-:W2:Y:S10]  /*62a0*/  MUFU.RCP R0, R16 ;  /* 0x0000001000007308 */ /* 0x004eb40000001000 */
[----:B------:R-:W-:Y:S02]  /*62b0*/  @!UP0 UIADD3 UR4, UPT, UPT, UR4, -UR28, URZ ;  /* 0x8000001c04048290 */ /* 0x000fe4000fffe0ff */
[----:B------:R-:W-:Y:S02]  /*62c0*/  @!UP0 UIADD3 UR20, UPT, UPT, UR20, 0x1, URZ ;  /* 0x0000000114148890 */ /* 0x000fe4000fffe0ff */
[----:B------:R-:W-:Y:S02]  /*62d0*/  UISETP.GE.U32.AND UP0, UPT, UR4, UR28, UPT ;  /* 0x0000001c0400728c */ /* 0x000fe4000bf06070 */
[----:B------:R-:W-:Y:S01]  /*62e0*/  ULOP3.LUT UR4, UR26, UR27, URZ, 0x3c, !UPT ;  /* 0x0000001b1a047292 */ /* 0x000fe2000f8e3cff */
[----:B--2---:R-:W-:Y:S04]  /*62f0*/  VIADD R11, R0, 0xffffffe ;  /* 0x0ffffffe000b7836 */ /* 0x004fe80000000000 */
[----:B------:R-:W1:Y:S04]  /*6300*/  F2I.FTZ.U32.TRUNC.NTZ R13, R11 ;  /* 0x0000000b000d7305 */ /* 0x000e68000021f000 */
[----:B------:R-:W-:Y:S02]  /*6310*/  @UP0 UIADD3 UR20, UPT, UPT, UR20, 0x1, URZ ;  /* 0x0000000114140890 */ /* 0x000fe4000fffe0ff */
[----:B------:R-:W-:Y:S01]  /*6320*/  UISETP.GE.AND UP0, UPT, UR4, URZ, UPT ;  /* 0x000000ff0400728c */ /* 0x000fe2000bf06270 */
[--C-:B-1----:R-:W-:Y:S10]  /*6330*/  IMAD.MOV R12, RZ, RZ, -R13.reuse ;  /* 0x000000ffff0c7224 */ /* 0x102ff400078e0a0d */
[----:B------:R-:W-:Y:S02]  /*6340*/  @!UP0 UIADD3 UR20, UPT, UPT, -UR20, URZ, URZ ;  /* 0x000000ff14148290 */ /* 0x000fe4000fffe1ff */
[----:B------:R-:W-:Y:S01]  /*6350*/  @!UP4 ULOP3.LUT UR20, URZ, UR27, URZ, 0x33, !UPT ;  /* 0x0000001bff14c292 */ /* 0x000fe2000f8e33ff */
[----:B------:R-:W-:Y:S01]  /*6360*/  IMAD R3, R12, R9, RZ ;  /* 0x000000090c037224 */ /* 0x000fe200078e02ff */
[----:B------:R-:W-:Y:S01]  /*6370*/  UISETP.NE.AND UP4, UPT, UR36, URZ, UPT ;  /* 0x000000ff2400728c */ /* 0x000fe2000bf85270 */
[----:B------:R-:W-:Y:S01]  /*6380*/  IMAD.MOV.U32 R12, RZ, RZ, RZ ;  /* 0x000000ffff0c7224 */ /* 0x000fe200078e00ff */
[----:B------:R-:W-:Y:S02]  /*6390*/  ULOP3.LUT UR4, UR20, UR36, URZ, 0x3c, !UPT ;  /* 0x0000002414047292 */ /* 0x000fe4000f8e3cff */
[----:B------:R-:W-:Y:S01]  /*63a0*/  MOV R0, UR20 ;  /* 0x0000001400007c02 */ /* 0x000fe20008000f00 */
[----:B------:R-:W-:Y:S01]  /*63b0*/  IMAD.HI.U32 R13, R13, R3, R12 ;  /* 0x000000030d0d7227 */ /* 0x000fe200078e000c */
[----:B------:R-:W-:Y:S02]  /*63c0*/  UISETP.GE.AND UP0, UPT, UR4, URZ, UPT ;  /* 0x000000ff0400728c */ /* 0x000fe4000bf06270 */
[----:B------:R-:W-:Y:S01]  /*63d0*/  IABS R0, R0 ;  /* 0x0000000000007213 */ /* 0x000fe20000000000 */
[----:B------:R-:W-:Y:S04]  /*63e0*/  UIADD3 UR4, UPT, UPT, -UR20, URZ, URZ ;  /* 0x000000ff14047290 */ /* 0x000fe8000fffe1ff */
[----:B------:R-:W-:Y:S01]  /*63f0*/  IMAD.HI.U32 R13, R13, R0, RZ ;  /* 0x000000000d0d7227 */ /* 0x000fe200078e00ff */
[----:B------:R-:W-:Y:S03]  /*6400*/  UIMAD UR4, UR27, UR4, UR26 ;  /* 0x000000041b0472a4 */ /* 0x000fe6000f8e021a */
[----:B------:R-:W-:Y:S01]  /*6410*/  IMAD.MOV R3, RZ, RZ, -R13 ;  /* 0x000000ffff037224 */ /* 0x000fe200078e0a0d */
[----:B------:R-:W-:Y:S03]  /*6420*/  USHF.L.U32 UR18, UR4, 0x7, URZ ;  /* 0x0000000704127899 */ /* 0x000fe600080006ff */
[C---:B------:R-:W-:Y:S05]  /*6430*/  IMAD R0, R9.reuse, R3, R0 ;  /* 0x0000000309007224 */ /* 0x040fea00078e0200 */
[----:B------:R-:W-:Y:S11]  /*6440*/  ISETP.GT.U32.AND P1, PT, R9, R0, PT ;  /* 0x000000000900720c */ /* 0x000ff60003f24070 */
[----:B------:R-:W-:Y:S02]  /*6450*/  @!UPT UIADD3 URZ, UPT, UPT, URZ, URZ, URZ ;  /* 0x000000fffffff290 */ /* 0x000fe4000fffe0ff */
[-C--:B------:R-:W-:Y:S01]  /*6460*/  @!P1 IADD3 R0, PT, PT, R0, -R9.reuse, RZ ;  /* 0x8000000900009210 */ /* 0x080fe20007ffe0ff */
[----:B------:R-:W-:Y:S01]  /*6470*/  @!P1 VIADD R13, R13, 0x1 ;  /* 0x000000010d0d9836 */ /* 0x000fe20000000000 */
[----:B------:R-:W-:Y:S02]  /*6480*/  ISETP.NE.U32.AND P1, PT, RZ, UR30, PT ;  /* 0x0000001eff007c0c */ /* 0x000fe4000bf25070 */
[----:B------:R-:W-:Y:S02]  /*6490*/  ISETP.GE.U32.AND P2, PT, R0, R9, PT ;  /* 0x000000090000720c */ /* 0x000fe40003f46070 */
[----:B------:R-:W-:Y:S02]  /*64a0*/  ISETP.NE.AND.EX P1, PT, RZ, UR31, PT, P1 ;  /* 0x0000001fff007c0c */ /* 0x000fe4000bf25310 */
[----:B------:R-:W-:Y:S09]  /*64b0*/  SHF.L.U32 R9, R10, 0x1f, RZ ;  /* 0x0000001f0a097819 */ /* 0x000ff200000006ff */
[----:B------:R-:W-:Y:S04]  /*64c0*/  @P2 IADD3 R13, PT, PT, R13, 0x1, RZ ;  /* 0x000000010d0d2810 */ /* 0x000fe80007ffe0ff */
[----:B------:R-:W-:Y:S11]  /*64d0*/  R2UR UR21, R13 ;  /* 0x000000000d1572ca */ /* 0x000ff600000e0000 */
[----:B------:R-:W-:Y:S02]  /*64e0*/  @!UPT UIADD3 URZ, UPT, UPT, URZ, URZ, URZ ;  /* 0x000000fffffff290 */ /* 0x000fe4000fffe0ff */
[----:B------:R-:W-:Y:S02]  /*64f0*/  @!UP0 UIADD3 UR21, UPT, UPT, -UR21, URZ, URZ ;  /* 0x000000ff15158290 */ /* 0x000fe4000fffe1ff */
[----:B------:R-:W-:Y:S04]  /*6500*/  @!UP4 ULOP3.LUT UR21, URZ, UR36, URZ, 0x33, !UPT ;  /* 0x00000024ff15c292 */ /* 0x000fe8000f8e33ff */
[----:B------:R-:W-:Y:S04]  /*6510*/  UIADD3 UR5, UPT, UPT, -UR21, URZ, URZ ;  /* 0x000000ff15057290 */ /* 0x000fe8000fffe1ff */
[----:B------:R-:W-:Y:S01]  /*6520*/  UIMAD UR20, UR36, UR5, UR20 ;  /* 0x00000005241472a4 */ /* 0x000fe2000f8e0214 */
[----:B------:R-:W-:Y:S11]  /*6530*/  BRA.U !UP6, `(.L_x_112) ;  /* 0x000000010e387547 */ /* 0x000ff6000b800000 */
[----:B------:R-:W-:Y:S01]  /*6540*/  UPLOP3.LUT UP1, UPT, UPT, UPT, UP5, 0x80, 0x8 ;  /* 0x000000000008789c */ /* 0x000fe20003f2f050 */
[----:B------:R-:W-:Y:S01]  /*6550*/  HFMA2 R0, -RZ, RZ, 0, 5.9604644775390625e-08 ;  /* 0x00000001ff007431 */ /* 0x000fe200000001ff */
[----:B------:R-:W1:Y:S01]  /*6560*/  LDCU.64 UR8, c[0x0][0x358] ;  /* 0x00006b00ff0877ac */ /* 0x000e620008000a00 */
[----:B------:R-:W-:Y:S03]  /*6570*/  IMAD.MOV.U32 R167, RZ, RZ, 0x1 ;  /* 0x00000001ffa77424 */ /* 0x000fe600078e00ff */
[----:B------:R-:W-:Y:S05]  /*6580*/  PLOP3.LUT P2, PT, PT, PT, UP1, 0x80, 0x8 ;  /* 0x000000000008781c */ /* 0x000fea0003f4f018 */
[----:B------:R-:W2:Y:S01]  /*6590*/  @UP1 LDCU.64 UR4, c[0x0][0x888] ;  /* 0x00011100ff0417ac */ /* 0x000ea20008000a00 */
[----:B------:R-:W-:Y:S07]  /*65a0*/  @UP1 UIMAD UR6, UR51, UR30, URZ ;  /* 0x0000001e330612a4 */ /* 0x000fee000f8e02ff */
[----:B------:R-:W-:Y:S01]  /*65b0*/  @!P2 PRMT R167, R0, 0x7610, R167 ;  /* 0x0000761000a7a816 */ /* 0x000fe200000000a7 */
[----:B--2---:R-:W-:Y:S06]  /*65c0*/  @UP1 UIMAD.WIDE UR4, UR6, 0x4, UR4 ;  /* 0x00000004060418a5 */ /* 0x004fec000f8e0204 */
[----:B------:R-:W-:Y:S01]  /*65d0*/  IMAD.U32 R12, RZ, RZ, UR4 ;  /* 0x00000004ff0c7e24 */ /* 0x000fe2000f8e00ff */
[----:B------:R-:W-:Y:S04]  /*65e0*/  MOV R13, UR5 ;  /* 0x00000005000d7c02 */ /* 0x000fe80008000f00 */
[----:B------:R-:W2:Y:S01]  /*65f0*/  @!UP1 LDCU UR4, c[0x0][0x880] ;  /* 0x00011000ff0497ac */ /* 0x000ea20008000800 */
[----:B-1---5:R1:W5:Y:S02]  /*6600*/  @P2 LDG.E R73, desc[UR8][R12.64] ;  /* 0x000000080c492981 */ /* 0x022364000c1e1900 */
[----:B-12---:R-:W-:Y:S07]  /*6610*/  @!P2 IMAD.U32 R73, RZ, RZ, UR4 ;  /* 0x00000004ff49ae24 */ /* 0x006fee000f8e00ff */
.L_x_112:
[----:B-----5:R-:W-:Y:S01]  /*6620*/  @!P1 FSETP.EQ.AND P3, PT, R73, RZ, PT ;  /* 0x000000ff4900920b */ /* 0x020fe20003f62000 */
[----:B------:R-:W-:Y:S01]  /*6630*/  @!UPT UIADD3 URZ, UPT, UPT, URZ, URZ, URZ ;  /* 0x000000fffffff290 */ /* 0x000fe2000fffe0ff */
[----:B------:R-:W-:Y:S11]  /*6640*/  @!P1 BRA `(.L_x_113) ;  /* 0x0000000000149947 */ /* 0x000ff60003800000 */
[----:B------:R-:W-:Y:S02]  /*6650*/  LOP3.LUT P1, RZ, R167, 0xff, RZ, 0xc0, !PT ;  /* 0x000000ffa7ff7812 */ /* 0x000fe4000782c0ff */
[----:B------:R-:W-:Y:S04]  /*6660*/  PLOP3.LUT P3, PT, PT, PT, UP1, 0x80, 0x8 ;  /* 0x000000000008781c */ /* 0x000fe80003f6f018 */
[----:B------:R-:W-:Y:S07]  /*6670*/  PLOP3.LUT P3, PT, P3, PT, PT, 0x8, 0x80 ;  /* 0x000000000080781c */ /* 0x000fee0001f6e170 */
[----:B------:R-:W-:Y:S11]  /*6680*/  @P1 FSETP.EQ.AND P3, PT, R73, RZ, PT ;  /* 0x000000ff4900120b */ /* 0x000ff60003f62000 */
[----:B------:R-:W-:Y:S02]  /*6690*/  @!UPT UIADD3 URZ, UPT, UPT, URZ, URZ, URZ ;  /* 0x000000fffffff290 */ /* 0x000fe4000fffe0ff */
.L_x_113:
[----:B------:R-:W1:Y:S01]  /*66a0*/  SYNCS.PHASECHK.TRANS64.TRYWAIT P1, [UR25+0x210], R9 ;  /* 0x00021009ff0075a7 */ /* 0x000e620008021119 */
[----:B------:R-:W-:Y:S04]  /*66b0*/  ELECT P2, URZ, PT ;  /* 0x0000000000ff782f */ /* 0x000fe80003840000 */
[----:B------:R-:W-:Y:S01]  /*66c0*/  PLOP3.LUT P2, PT, P3, P2, PT, 0xf2, 0x2f ;  /* 0x00000000002f781c */ /* 0x000fe20001f45e72 */
[----:B------:R-:W-:Y:S01]  /*66d0*/  @!UPT UIADD3 URZ, UPT, UPT, URZ, URZ, URZ ;  /* 0x000000fffffff290 */ /* 0x000fe2000fffe0ff */
[----:B-1----:R-:W-:Y:S11]  /*66e0*/  @!P1 BRA `(.L_x_114) ;  /* 0x0000005400b09947 */ /* 0x002ff60003800000 */
.L_x_231:
[----:B------:R-:W-:Y:S01]  /*66f0*/  @!P2 IADD3 R3, P1, PT, R14, 0x580, RZ ;  /* 0x000005800e03a810 */ /* 0x000fe20007f3e0ff */
[----:B------:R-:W-:Y:S01]  /*6700*/  VOTEU.ALL UP0, P2 ;  /* 0x0000000000ff7886 */ /* 0x000fe20001000000 */
[----:B------:R-:W-:Y:S01]  /*6710*/  UMOV UR6, 0x0 ;  /* 0x0000000000067882 */ /* 0x000fe20000000000 */
[----:B------:R-:W-:Y:S01]  /*6720*/  UMOV UR7, 0x10000000 ;  /* 0x1000000000077882 */ /* 0x000fe20000000000 */
[----:B------:R-:W-:Y:S01]  /*6730*/  @!P2 R2UR UR5, R3 ;  /* 0x000000000305a2ca */ /* 0x000fe200000e0000 */
[----:B-1----:R-:W-:Y:S01]  /*6740*/  @!P2 IMAD.X R0, RZ, RZ, R15, P1 ;  /* 0x000000ffff00a224 */ /* 0x002fe200008e060f */
[----:B------:R-:W-:Y:S01]  /*6750*/  @!UP0 UIADD3 UR16, UPT, UPT, UR25, 0x400, URZ ;  /* 0x0000040019108890 */ /* 0x000fe2000fffe0ff */
[----:B------:R-:W-:Y:S01]  /*6760*/  @P0 SHF.R.U32.HI R4, RZ, 0x10, R5 ;  /* 0x00000010ff040819 */ /* 0x000fe20000011605 */
[----:B------:R-:W-:Y:S02]  /*6770*/  VOTEU.ALL UP0, P2 ;  /* 0x0000000000ff7886 */ /* 0x000fe40001000000 */
[----:B------:R-:W-:Y:S01]  /*6780*/  @!P2 R2UR UR4, R0 ;  /* 0x000000000004a2ca */ /* 0x000fe200000e0000 */
[----:B------:R-:W-:Y:S01]  /*6790*/  @!P2 IMAD.MOV.U32 R0, RZ, RZ, 0x2000 ;  /* 0x00002000ff00a424 */ /* 0x000fe200078e00ff */
[----:B------:R-:W-:Y:S05]  /*67a0*/  @P0 R2UR UR51, R4 ;  /* 0x00000000043302ca */ /* 0x000fea00000e0000 */
[----:B------:R-:W-:Y:S06]  /*67b0*/  IMAD.U32 R12, RZ, RZ, UR5 ;  /* 0x00000005ff0c7e24 */ /* 0x000fec000f8e00ff */
[----:B------:R-:W-:Y:S01]  /*67c0*/  IMAD.U32 R13, RZ, RZ, UR4 ;  /* 0x00000004ff0d7e24 */ /* 0x000fe2000f8e00ff */
[----:B------:R-:W-:Y:S04]  /*67d0*/  @!P2 R2UR UR4, R12 ;  /* 0x000000000c04a2ca */ /* 0x000fe800000e0000 */
[----:B------:R-:W-:Y:S11]  /*67e0*/  @!P2 R2UR UR5, R13 ;  /* 0x000000000d05a2ca */ /* 0x000ff600000e0000 */
[----:B------:R-:W-:Y:S02]  /*67f0*/  @!UPT UIADD3 URZ, UPT, UPT, URZ, URZ, URZ ;  /* 0x000000fffffff290 */ /* 0x000fe4000fffe0ff */
[----:B------:R1:W-:Y:S01]  /*6800*/  @!UP0 UTMALDG.4D [UR16], [UR4], desc[UR6] ;  /* 0x00000610040085b4 */ /* 0x0003e20008019000 */
[----:B------:R1:W-:Y:S01]  /*6810*/  @!P2 SYNCS.ARRIVE.TRANS64.RED.A0TR RZ, [UR25+0x200], R0 ;  /* 0x00020000ffffa9a7 */ /* 0x0003e20008300419 */
[----:B------:R-:W-:Y:S01]  /*6820*/  SYNCS.ARRIVE.TRANS64.RED.A1T0 RZ, [UR46], RZ ;  /* 0x000000ffffff79a7 */ /* 0x000fe2000810042e */
[----:B------:R-:W2:Y:S02]  /*6830*/  SYNCS.PHASECHK.TRANS64.TRYWAIT P1, [UR25+0x218], R9 ;  /* 0x00021809ff0075a7 */ /* 0x000ea40008021119 */
[----:B-12---:R-:W-:Y:S05]  /*6840*/  @!P1 BRA `(.L_x_115) ;  /* 0x0000005400709947 */ /* 0x006fea0003800000 */
.L_x_233:
[----:B------:R-:W-:Y:S01]  /*6850*/  @!P2 IADD3 R3, P0, PT, R14, 0x580, RZ ;  /* 0x000005800e03a810 */ /* 0x000fe20007f1e0ff */
[----:B------:R-:W-:Y:S01]  /*6860*/  VOTEU.ALL UP0, P2 ;  /* 0x0000000000ff7886 */ /* 0x000fe20001000000 */
[----:B------:R-:W-:Y:S01]  /*6870*/  UMOV UR6, 0x0 ;  /* 0x0000000000067882 */ /* 0x000fe20000000000 */
[----:B------:R-:W-:Y:S01]  /*6880*/  UMOV UR7, 0x10000000 ;  /* 0x1000000000077882 */ /* 0x000fe20000000000 */
[----:B------:R-:W-:Y:S01]  /*6890*/  @!P2 R2UR UR5, R3 ;  /* 0x000000000305a2ca */ /* 0x000fe200000e0000 */
[----:B-1----:R-:W-:Y:S01]  /*68a0*/  @!P2 IMAD.X R0, RZ, RZ, R15, P0 ;  /* 0x000000ffff00a224 */ /* 0x002fe200000e060f */
[----:B------:R-:W-:Y:S01]  /*68b0*/  @!UP0 UIADD3 UR10, UPT, UPT, UR18, 0x40, URZ ;  /* 0x00000040120a8890 */ /* 0x000fe2000fffe0ff */
[----:B------:R-:W-:Y:S01]  /*68c0*/  R2UR UR26, R171 ;  /* 0x00000000ab1a72ca */ /* 0x000fe200000e0000 */
[----:B------:R-:W-:Y:S01]  /*68d0*/  @!UP0 UIADD3 UR8, UPT, UPT, UR25, 0x2400, URZ ;  /* 0x0000240019088890 */ /* 0x000fe2000fffe0ff */
[----:B------:R-:W-:Y:S01]  /*68e0*/  R2UR UR16, R172 ;  /* 0x00000000ac1072ca */ /* 0x000fe200000e0000 */
[----:B------:R-:W-:Y:S01]  /*68f0*/  @!UP0 UIADD3 UR9, UPT, UPT, UR25, 0x208, URZ ;  /* 0x0000020819098890 */ /* 0x000fe2000fffe0ff */
[----:B------:R-:W-:Y:S01]  /*6900*/  @!P2 R2UR UR4, R0 ;  /* 0x000000000004a2ca */ /* 0x000fe200000e0000 */
[----:B------:R-:W-:Y:S01]  /*6910*/  VOTEU.ALL UP0, P2 ;  /* 0x0000000000ff7886 */ /* 0x000fe20001000000 */
[----:B------:R-:W-:Y:S01]  /*6920*/  UMOV UR11, UR19 ;  /* 0x00000013000b7c82 */ /* 0x000fe20008000000 */
[----:B------:R-:W-:Y:S01]  /*6930*/  UMOV UR12, UR20 ;  /* 0x00000014000c7c82 */ /* 0x000fe20008000000 */
[----:B------:R-:W-:Y:S01]  /*6940*/  UMOV UR13, UR21 ;  /* 0x00000015000d7c82 */ /* 0x000fe20008000000 */
[----:B------:R-:W-:Y:S01]  /*6950*/  LOP3.LUT R10, R10, 0x1, RZ, 0x3c, !PT ;  /* 0x000000010a0a7812 */ /* 0x000fe200078e3cff */
[----:B------:R-:W-:Y:S01]  /*6960*/  IMAD.U32 R4, RZ, RZ, UR5 ;  /* 0x00000005ff047e24 */ /* 0x000fe2000f8e00ff */
[----:B------:R-:W-:Y:S01]  /*6970*/  LOP3.LUT R8, R8, 0x1, RZ, 0x3c, !PT ;  /* 0x0000000108087812 */ /* 0x000fe200078e3cff */
[----:B------:R-:W-:Y:S02]  /*6980*/  UPLOP3.LUT UP4, UPT, UPT, UPT, UPT, 0x80, 0x8 ;  /* 0x000000000008789c */ /* 0x000fe40003f8f070 */
[----:B------:R-:W-:Y:S02]  /*6990*/  UIADD3 UR26, UPT, UPT, UR14, UR26, URZ ;  /* 0x0000001a0e1a7290 */ /* 0x000fe4000fffe0ff */
[----:B------:R-:W-:Y:S01]  /*69a0*/  UIADD3 UR29, UPT, UPT, UR15, UR16, URZ ;  /* 0x000000100f1d7290 */ /* 0x000fe2000fffe0ff */
[----:B------:R-:W-:Y:S01]  /*69b0*/  IMAD.U32 R5, RZ, RZ, UR4 ;  /* 0x00000004ff057e24 */ /* 0x000fe2000f8e00ff */
[----:B------:R-:W-:Y:S04]  /*69c0*/  @!P2 R2UR UR4, R4 ;  /* 0x000000000404a2ca */ /* 0x000fe800000e0000 */
[----:B------:R-:W-:Y:S11]  /*69d0*/  @!P2 R2UR UR5, R5 ;  /* 0x000000000505a2ca */ /* 0x000ff600000e0000 */
[----:B------:R-:W-:Y:S02]  /*69e0*/  @!UPT UIADD3 URZ, UPT, UPT, URZ, URZ, URZ ;  /* 0x000000fffffff290 */ /* 0x000fe4000fffe0ff */
[----:B------:R1:W-:Y:S01]  /*69f0*/  @!UP0 UTMALDG.4D [UR8], [UR4], desc[UR6] ;  /* 0x00000608040085b4 */ /* 0x0003e20008019000 */
[----:B------:R1:W-:Y:S01]  /*6a00*/  @!P2 SYNCS.ARRIVE.TRANS64.RED.A0TR RZ, [UR25+0x208], R2 ;  /* 0x00020802ffffa9a7 */ /* 0x0003e20008300419 */
[----:B------:R-:W-:Y:S01]  /*6a10*/  SYNCS.ARRIVE.TRANS64.RED.A1T0 RZ, [UR45], RZ ;  /* 0x000000ffffff79a7 */ /* 0x000fe2000810042d */
[----:B------:R-:W-:Y:S05]  /*6a20*/  BRA.U UP2, `(.L_x_116) ;  /* 0xfffffff102747547 */ /* 0x000fea000b83ffff */
[----:B------:R-:W-:-:S04]  /*6a30*/  SHF.L.U32 R3, R10, 0x1f, RZ ;  /* 0x0000001f0a037819 */ /* 0x000fc800000006ff */
[----:B------:R-:W2:Y:S02]  /*6a40*/  SYNCS.PHASECHK.TRANS64.TRYWAIT P0, [UR25+0x210], R3 ;  /* 0x00021003ff0075a7 */ /* 0x000ea40008001119 */
[----:B--2---:R-:W-:Y:S05]  /*6a50*/  @!P0 BRA `(.L_x_117) ;  /* 0x0000005400048947 */ /* 0x004fea0003800000 */
.L_x_235:
[----:B--2---:R-:W-:-:S07]  /*6a60*/  MOV R0, UR25 ;  /* 0x0000001900007c02 */ /* 0x004fce0008000f00 */
.L_x_118:
[----:B--2---:R-:W-:-:S04]  /*6a70*/  SHF.L.U32 R3, R10, 0x1f, RZ ;  /* 0x0000001f0a037819 */ /* 0x004fc800000006ff */
[----:B------:R2:W3:Y:S03]  /*6a80*/  SYNCS.PHASECHK.TRANS64.TRYWAIT P0, [R0+URZ+0x218], R3 ;  /* 0x00021803000075a7 */ /* 0x0004e600080011ff */
[----:B---3--:R-:W-:Y:S05]  /*6a90*/  @!P0 NANOSLEEP.SYNCS 0x989680 ;  /* 0x009896800000895d */ /* 0x008fea0003900000 */
[----:B------:R-:W3:Y:S02]  /*6aa0*/  @!P0 SYNCS.PHASECHK.TRANS64 P0, [R0+URZ+0x218], R3 ;  /* 0x00021803000085a7 */ /* 0x000ee400080010ff */
[----:B-1-3--:R-:W-:Y:S05]  /*6ab0*/  @P0 EXIT ;  /* 0x000000000000094d */ /* 0x00afea0003800000 */
[----:B------:R-:W-:Y:S05]  /*6ac0*/  BRA `(.L_x_118) ;  /* 0xfffffffc00e87947 */ /* 0x000fea000383ffff */
.L_x_107:
[----:B------:R-:W-:-:S06]  /*6ad0*/  UISETP.GE.AND UP0, UPT, UR18, 0x4, UPT ;  /* 0x000000041200788c */ /* 0x000fcc000bf06270 */
[----:B------:R-:W-:-:S13]  /*6ae0*/  PLOP3.LUT P0, PT, PT, PT, UP0, 0x80, 0x8 ;  /* 0x000000000008781c */ /* 0x000fda0003f0f008 */
[----:B-1----:R-:W-:Y:S05]  /*6af0*/  @!P0 EXIT ;  /* 0x000000000000894d */ /* 0x002fea0003800000 */
[----:B------:R-:W-:Y:S01]  /*6b00*/  BAR.SYNC.DEFER_BLOCKING 0x6, 0xa0 ;  /* 0x0182800000007b1d */ /* 0x000fe20000010000 */
[C---:B------:R-:W-:Y:S01]  /*6b10*/  IMAD.SHL.U32 R4, R164.reuse, 0x40, RZ ;  /* 0x00000040a4047824 */ /* 0x040fe200078e00ff */
[----:B------:R-:W-:Y:S01]  /*6b20*/  USHF.R.S32.HI UR52, URZ, 0x1f, UR5 ;  /* 0x0000001fff347899 */ /* 0x000fe20008011405 */
[C---:B------:R-:W-:Y:S01]  /*6b30*/  IMAD.SHL.U32 R163, R164.reuse, 0x8, RZ ;  /* 0x00000008a4a37824 */ /* 0x040fe200078e00ff */
[C---:B------:R-:W-:Y:S01]  /*6b40*/  LOP3.LUT R166, R164.reuse, 0x60, RZ, 0xc0, !PT ;  /* 0x00000060a4a67812 */ /* 0x040fe200078ec0ff */
[----:B------:R-:W-:Y:S01]  /*6b50*/  IMAD.U32 R69, R164, 0x10000, RZ ;  /* 0x00010000a4457824 */ /* 0x000fe200078e00ff */
[----:B------:R-:W-:Y:S02]  /*6b60*/  UMOV UR49, 0x400 ;  /* 0x0000040000317882 */ /* 0x000fe40000000000 */
[----:B------:R-:W1:Y:S01]  /*6b70*/  LDC.64 R154, c[0x0][0x8b0] ;  /* 0x00022c00ff9a7b82 */ /* 0x000e620000000a00 */
[----:B------:R-:W-:Y:S01]  /*6b80*/  ULEA UR49, UR40, UR49, 0x18 ;  /* 0x0000003128317291 */ /* 0x000fe2000f8ec0ff */
[----:B------:R-:W-:Y:S01]  /*6b90*/  LOP3.LUT R6, R4, 0x180, RZ, 0xc0, !PT ;  /* 0x0000018004067812 */ /* 0x000fe200078ec0ff */
[----:B------:R-:W2:Y:S01]  /*6ba0*/  LDCU.64 UR6, c[0x0][0x890] ;  /* 0x00011200ff0677ac */ /* 0x000ea20008000a00 */
[----:B------:R-:W-:Y:S01]  /*6bb0*/  LOP3.LUT R165, R164, 0x2, RZ, 0xc0, !PT ;  /* 0x00000002a4a57812 */ /* 0x000fe200078ec0ff */
[----:B------:R-:W-:Y:S01]  /*6bc0*/  IMAD.MOV.U32 R68, RZ, RZ, RZ ;  /* 0x000000ffff447224 */ /* 0x000fe200078e00ff */
[----:B------:R-:W-:Y:S01]  /*6bd0*/  LOP3.LUT R163, R6, 0x30, R163, 0xf8, !PT ;  /* 0x0000003006a37812 */ /* 0x000fe200078ef8a3 */
[----:B------:R-:W-:Y:S01]  /*6be0*/  ULEA.HI UR52, UR52, UR5, URZ, 0x7 ;  /* 0x0000000534347291 */ /* 0x000fe2000f8f38ff */
[----:B------:R-:W3:Y:S01]  /*6bf0*/  LDC.64 R152, c[0x0][0x8a8] ;  /* 0x00022a00ff987b82 */ /* 0x000ee20000000a00 */
[----:B------:R-:W-:Y:S01]  /*6c00*/  UIADD3 UR4, UPT, UPT, UR49, 0x4400, URZ ;  /* 0x0000440031047890 */ /* 0x000fe2000fffe0ff */
[----:B------:R-:W-:Y:S01]  /*6c10*/  LOP3.LUT R163, R163, 0x1e40, R4, 0xf8, !PT ;  /* 0x00001e40a3a37812 */ /* 0x000fe200078ef804 */
[----:B------:R-:W-:Y:S01]  /*6c20*/  UIADD3 UR5, UPT, UPT, UR49, 0x400, URZ ;  /* 0x0000040031057890 */ /* 0x000fe2000fffe0ff */
[----:B------:R-:W-:Y:S01]  /*6c30*/  LOP3.LUT R164, R164, 0x4, RZ, 0xc0, !PT ;  /* 0x00000004a4a47812 */ /* 0x000fe200078ec0ff */
[----:B------:R-:W-:Y:S01]  /*6c40*/  IMAD.MOV.U32 R162, RZ, RZ, RZ ;  /* 0x000000ffffa27224 */ /* 0x000fe200078e00ff */
[----:B------:R-:W-:-:S02]  /*6c50*/  IADD3 R177, PT, PT, R163, UR49, RZ ;  /* 0x00000031a3b17c10 */ /* 0x000fc4000fffe0ff */
[----:B------:R-:W-:Y:S01]  /*6c60*/  CS2R R160, SRZ ;  /* 0x0000000000a07805 */ /* 0x000fe2000001ff00 */
[----:B------:R-:W-:Y:S01]  /*6c70*/  IMAD.MOV.U32 R135, RZ, RZ, RZ ;  /* 0x000000ffff877224 */ /* 0x000fe200078e00ff */
[----:B------:R-:W4:Y:S01]  /*6c80*/  LDS R2, [UR49+0x280] ;  /* 0x00028031ff027984 */ /* 0x000f220008000800 */
[----:B------:R-:W-:Y:S01]  /*6c90*/  LOP3.LUT R69, R69, 0x600000, RZ, 0xc0, !PT ;  /* 0x0060000045457812 */ /* 0x000fe200078ec0ff */
[----:B------:R-:W-:Y:S01]  /*6ca0*/  IMAD.MOV R175, RZ, RZ, -R165 ;  /* 0x000000ffffaf7224 */ /* 0x000fe200078e0aa5 */
[----:B------:R-:W-:Y:S01]  /*6cb0*/  IADD3 R176, PT, PT, -R164, 0x2, RZ ;  /* 0x00000002a4b07810 */ /* 0x000fe20007ffe1ff */
[----:B--2---:R-:W-:Y:S01]  /*6cc0*/  IMAD.U32 R170, RZ, RZ, UR6 ;  /* 0x00000006ffaa7e24 */ /* 0x004fe2000f8e00ff */
[----:B------:R-:W-:Y:S01]  /*6cd0*/  MOV R169, UR7 ;  /* 0x0000000700a97c02 */ /* 0x000fe20008000f00 */
[----:B------:R-:W-:Y:S01]  /*6ce0*/  IMAD.U32 R179, RZ, RZ, UR5 ;  /* 0x00000005ffb37e24 */ /* 0x000fe2000f8e00ff */
[----:B------:R-:W-:Y:S01]  /*6cf0*/  MOV R178, UR4 ;  /* 0x0000000400b27c02 */ /* 0x000fe20008000f00 */
[----:B------:R-:W-:Y:S01]  /*6d00*/  IMAD.MOV R174, RZ, RZ, -R164 ;  /* 0x000000ffffae7224 */ /* 0x000fe200078e0aa4 */
[----:B------:R-:W2:Y:S01]  /*6d10*/  LDCU UR61, c[0x0][0x370] ;  /* 0x00006e00ff3d77ac */ /* 0x000ea20008000800 */
[----:B------:R-:W-:Y:S01]  /*6d20*/  VIADD R177, R177, 0x400 ;  /* 0x00000400b1b17836 */ /* 0x000fe20000000000 */
[----:B------:R-:W1:Y:S01]  /*6d30*/  LDCU UR45, c[0x0][0xb0c] ;  /* 0x00016180ff2d77ac */ /* 0x000e620008000800 */
[----:B------:R-:W1:Y:S01]  /*6d40*/  LDCU UR38, c[0x0][0xb30] ;  /* 0x00016600ff2677ac */ /* 0x000e620008000800 */
[----:B------:R-:W1:Y:S01]  /*6d50*/  LDCU UR63, c[0x0][0x388] ;  /* 0x00007100ff3f77ac */ /* 0x000e620008000800 */
[----:B------:R-:W1:Y:S01]  /*6d60*/  LDCU.64 UR54, c[0x0][0x888] ;  /* 0x00011100ff3677ac */ /* 0x000e620008000a00 */
[----:B------:R-:W1:Y:S01]  /*6d70*/  LDCU.64 UR46, c[0x0][0xb28] ;  /* 0x00016500ff2e77ac */ /* 0x000e620008000a00 */
[----:B------:R-:W1:Y:S01]  /*6d80*/  LDCU.128 UR56, c[0x0][0xb10] ;  /* 0x00016200ff3877ac */ /* 0x000e620008000c00 */
[----:B------:R-:W1:Y:S01]  /*6d90*/  LDCU UR60, c[0x0][0x374] ;  /* 0x00006e80ff3c77ac */ /* 0x000e620008000800 */
[C---:B----4-:R-:W-:Y:S01]  /*6da0*/  VIADD R3, R2.reuse, 0x80 ;  /* 0x0000008002037836 */ /* 0x050fe20000000000 */
[----:B------:R-:W-:Y:S01]  /*6db0*/  LOP3.LUT R2, R2, 0xffff, RZ, 0xc0, !PT ;  /* 0x0000ffff02027812 */ /* 0x000fe200078ec0ff */
[----:B------:R-:W-:-:S03]  /*6dc0*/  USHF.R.S32.HI UR52, URZ, 0x7, UR52 ;  /* 0x00000007ff347899 */ /* 0x000fc60008011434 */
[----:B------:R-:W-:-:S05]  /*6dd0*/  LOP3.LUT R3, R3, 0xffff, RZ, 0xc0, !PT ;  /* 0x0000ffff03037812 */ /* 0x000fca00078ec0ff */
[----:B-123--:R4:W-:Y:S04]  /*6de0*/  STL.64 [R1], R2 ;  /* 0x0000000201007387 */ /* 0x00e9e80000100a00 */
.L_x_145:
[----:B----4-:R-:W-:Y:S04]  /*6df0*/  SHF.L.U32 R3, R161, 0x1f, RZ ;  /* 0x0000001fa1037819 */ /* 0x010fe800000006ff */
[----:B-1----:R-:W1:Y:S02]  /*6e00*/  SYNCS.PHASECHK.TRANS64.TRYWAIT P0, [UR49+0x230], R3 ;  /* 0x00023003ff0075a7 */ /* 0x002e640008001131 */
[----:B-1----:R-:W-:Y:S05]  /*6e10*/  @!P0 BRA `(.L_x_119) ;  /* 0x00000050002c8947 */ /* 0x002fea0003800000 */
.L_x_237:
[----:B------:R-:W2:Y:S01]  /*6e20*/  LDS.128 R4, [UR49+0x270] ;  /* 0x00027031ff047984 */ /* 0x000ea20008000c00 */
[----:B------:R-:W-:Y:S01]  /*6e30*/  LEA R2, R68, UR48, 0x2 ;  /* 0x0000003044027c11 */ /* 0x000fe2000f8e10ff */
[----:B------:R-:W-:Y:S02]  /*6e40*/  UIADD3 UR4, UPT, UPT, UR49, 0x238, URZ ;  /* 0x0000023831047890 */ /* 0x000fe4000fffe0ff */
[----:B------:R-:W-:Y:S02]  /*6e50*/  UISETP.GE.AND UP0, UPT, UR39, 0x1, UPT ;  /* 0x000000012700788c */ /* 0x000fe4000bf06270 */
[----:B------:R-:W-:Y:S01]  /*6e60*/  UPRMT UR4, URZ, 0x654, UR4 ;  /* 0x00000654ff047896 */ /* 0x000fe20008000004 */
[----:B------:R-:W-:Y:S01]  /*6e70*/  @!PT LDS RZ, [RZ] ;  /* 0x00000000fffff984 */ /* 0x000fe20000000800 */
[----:B------:R-:W-:Y:S01]  /*6e80*/  @!PT LDS RZ, [RZ] ;  /* 0x00000000fffff984 */ /* 0x000fe20000000800 */
[----:B------:R-:W-:Y:S01]  /*6e90*/  @!PT LDS RZ, [RZ] ;  /* 0x00000000fffff984 */ /* 0x000fe20000000800 */
[----:B------:R-:W-:Y:S01]  /*6ea0*/  @!PT LDS RZ, [RZ] ;  /* 0x00000000fffff984 */ /* 0x000fe20000000800 */
[----:B------:R3:W-:Y:S06]  /*6eb0*/  MEMBAR.ALL.CTA ;  /* 0x0000000000007992 */ /* 0x0007ec0000008000 */
[----:B---3--:R-:W3:Y:S02]  /*6ec0*/  FENCE.VIEW.ASYNC.S ;  /* 0x00000000000073c6 */ /* 0x008ee40000000000 */
[----:B---3--:R-:W-:Y:S06]  /*6ed0*/  SYNCS.ARRIVE.TRANS64.RED.A1T0 RZ, [UR4], RZ ;  /* 0x000000ffffff79a7 */ /* 0x008fec0008100404 */
[----:B------:R-:W5:Y:S01]  /*6ee0*/  LDL R2, [R2] ;  /* 0x0000000002027983 */ /* 0x000f620000100800 */
[----:B--2---:R-:W-:Y:S11]  /*6ef0*/  LOP3.LUT P0, RZ, R6, 0x1, RZ, 0xc0, !PT ;  /* 0x0000000106ff7812 */ /* 0x004ff6000780c0ff */
[----:B------:R-:W-:Y:S02]  /*6f00*/  @!UPT UIADD3 URZ, UPT, UPT, URZ, URZ, URZ ;  /* 0x000000fffffff290 */ /* 0x000fe4000fffe0ff */
[----:B------:R-:W-:Y:S01]  /*6f10*/  VOTEU.ANY UP1, P0 ;  /* 0x0000000000ff7886 */ /* 0x000fe20000020100 */
[----:B------:R-:W-:Y:S01]  /*6f20*/  PLOP3.LUT P0, PT, PT, PT, UP1, 0x80, 0x8 ;  /* 0x000000000008781c */ /* 0x000fe20003f0f018 */
[----:B------:R-:W-:Y:S11]  /*6f30*/  UP2UR UR53, UPR, URZ, 0x2 ;  /* 0x00000002ff357883 */ /* 0x000ff60008000000 */
[----:B------:R-:W-:Y:S01]  /*6f40*/  @!UPT UIADD3 URZ, UPT, UPT, URZ, URZ, URZ ;  /* 0x000000fffffff290 */ /* 0x000fe2000fffe0ff */
[----:B-1----:R-:W-:Y:S02]  /*6f50*/  @P0 MOV R3, R4 ;  /* 0x0000000400030202 */ /* 0x002fe40000000f00 */
[----:B------:R-:W-:Y:S02]  /*6f60*/  @P0 LOP3.LUT R0, R5, 0xffff, RZ, 0xc0, !PT ;  /* 0x0000ffff05000812 */ /* 0x000fe400078ec0ff */
[----:B------:R-:W-:Y:S02]  /*6f70*/  @P0 R2UR UR5, R3 ;  /* 0x00000000030502ca */ /* 0x000fe400000e0000 */
[----:B------:R-:W-:Y:S01]  /*6f80*/  @P0 R2UR UR4, R0 ;  /* 0x00000000000402ca */ /* 0x000fe200000e0000 */
[----:B------:R-:W-:Y:S05]  /*6f90*/  IMAD.U32 R0, RZ, RZ, UR52 ;  /* 0x00000034ff007e24 */ /* 0x000fea000f8e00ff */
[----:B------:R-:W-:Y:S05]  /*6fa0*/  IABS R3, R0 ;  /* 0x0000000000037213 */ /* 0x000fea0000000000 */
[----:B------:R-:W-:Y:S02]  /*6fb0*/  @UP1 UMOV UR37, UR5 ;  /* 0x0000000500251c82 */ /* 0x000fe40008000000 */
[----:B------:R-:W-:Y:S01]  /*6fc0*/  @UP1 UMOV UR36, UR4 ;  /* 0x0000000400241c82 */ /* 0x000fe20008000000 */
[----:B------:R-:W-:Y:S05]  /*6fd0*/  BRA.U !UP0, `(.L_x_120) ;  /* 0x0000000108cc7547 */ /* 0x000fea000b800000 */
[----:B------:R-:W1:Y:S01]  /*6fe0*/  LDCU UR9, c[0x0][0xb20] ;  /* 0x00016400ff0977ac */ /* 0x000e620008000800 */
[----:B------:R-:W-:Y:S02]  /*6ff0*/  UIMAD.WIDE.U32 UR4, UR60, UR59, URZ ;  /* 0x0000003b3c0472a5 */ /* 0x000fe4000f8e00ff */
[----:B------:R-:W-:Y:S02]  /*7000*/  UIMAD.WIDE.U32 UR6, UR61, UR56, URZ ;  /* 0x000000383d0672a5 */ /* 0x000fe4000f8e00ff */
[----:B------:R-:W-:Y:S02]  /*7010*/  UIMAD.WIDE.U32 UR10, UR36, UR59, URZ ;  /* 0x0000003b240a72a5 */ /* 0x000fe4000f8e00ff */
[----:B------:R-:W-:Y:S02]  /*7020*/  UISETP.NE.AND UP0, UPT, UR58, 0x1, UPT ;  /* 0x000000013a00788c */ /* 0x000fe4000bf05270 */
[----:B------:R-:W-:Y:S02]  /*7030*/  UISETP.NE.AND UP1, UPT, UR45, 0x1, UPT ;  /* 0x000000012d00788c */ /* 0x000fe4000bf25270 */
[----:B------:R-:W-:Y:S02]  /*7040*/  UISETP.NE.AND UP2, UPT, UR39, 0x1, UPT ;  /* 0x000000012700788c */ /* 0x000fe4000bf45270 */
[----:B------:R-:W-:Y:S01]  /*7050*/  UIMAD.WIDE.U32 UR12, UR37, UR56, URZ ;  /* 0x00000038250c72a5 */ /* 0x000fe2000f8e00ff */
[----:B------:R-:W-:Y:S01]  /*7060*/  UMOV UR4, UR5 ;  /* 0x0000000500047c82 */ /* 0x000fe20008000000 */
[----:B------:R-:W-:Y:S01]  /*7070*/  UMOV UR6, UR11 ;  /* 0x0000000b00067c82 */ /* 0x000fe20008000000 */
[----:B-1----:R-:W-:Y:S03]  /*7080*/  USHF.R.U32.HI UR8, URZ, UR9, UR4 ;  /* 0x00000009ff087299 */ /* 0x002fe60008011604 */
[----:B------:R-:W-:Y:S02]  /*7090*/  UMOV UR4, UR7 ;  /* 0x0000000700047c82 */ /* 0x000fe40008000000 */
[----:B------:R-:W-:Y:S02]  /*70a0*/  USHF.R.U32.HI UR5, URZ, UR57, UR4 ;  /* 0x00000039ff057299 */ /* 0x000fe40008011604 */
[----:B------:R-:W-:Y:S02]  /*70b0*/  USEL UR4, UR60, UR8, !UP0 ;  /* 0x000000083c047287 */ /* 0x000fe4000c000000 */
[----:B------:R-:W-:Y:S02]  /*70c0*/  USHF.R.U32.HI UR8, URZ, UR9, UR6 ;  /* 0x00000009ff087299 */ /* 0x000fe40008011606 */
[----:B------:R-:W-:Y:S02]  /*70d0*/  UIMAD.WIDE.U32 UR6, UR4, UR46, URZ ;  /* 0x0000002e040672a5 */ /* 0x000fe4000f8e00ff */
[----:B------:R-:W-:Y:S02]  /*70e0*/  USEL UR9, UR61, UR5, !UP1 ;  /* 0x000000053d097287 */ /* 0x000fe4000c800000 */
[----:B------:R-:W-:Y:S02]  /*70f0*/  USEL UR8, UR36, UR8, !UP0 ;  /* 0x0000000824087287 */ /* 0x000fe4000c000000 */
[----:B------:R-:W-:Y:S01]  /*7100*/  UIMAD.WIDE.U32 UR10, UR9, UR46, URZ ;  /* 0x0000002e090a72a5 */ /* 0x000fe2000f8e00ff */
[----:B------:R-:W-:Y:S01]  /*7110*/  UMOV UR6, UR7 ;  /* 0x0000000700067c82 */ /* 0x000fe20008000000 */
[----:B------:R-:W-:Y:S01]  /*7120*/  UMOV UR5, UR13 ;  /* 0x0000000d00057c82 */ /* 0x000fe20008000000 */
[----:B------:R-:W-:Y:S02]  /*7130*/  @UP2 USHF.R.U32.HI UR4, URZ, UR47, UR6 ;  /* 0x0000002fff042299 */ /* 0x000fe40008011606 */
[----:B------:R-:W-:Y:S02]  /*7140*/  USHF.R.U32.HI UR5, URZ, UR57, UR5 ;  /* 0x00000039ff057299 */ /* 0x000fe40008011605 */
[----:B------:R-:W-:Y:S02]  /*7150*/  UIMAD UR4, UR39, UR4, URZ ;  /* 0x00000004270472a4 */ /* 0x000fe4000f8e02ff */
[----:B------:R-:W-:Y:S02]  /*7160*/  USEL UR5, UR37, UR5, !UP1 ;  /* 0x0000000525057287 */ /* 0x000fe4000c800000 */
[----:B------:R-:W-:Y:S01]  /*7170*/  UISETP.GE.AND UP0, UPT, UR8, UR4, UPT ;  /* 0x000000040800728c */ /* 0x000fe2000bf06270 */
[----:B------:R-:W-:Y:S01]  /*7180*/  UMOV UR6, UR11 ;  /* 0x0000000b00067c82 */ /* 0x000fe20008000000 */
[----:B------:R-:W-:Y:S02]  /*7190*/  UIMAD.WIDE.U32 UR10, UR8, UR46, URZ ;  /* 0x0000002e080a72a5 */ /* 0x000fe4000f8e00ff */
[----:B------:R-:W-:Y:S04]  /*71a0*/  @UP2 USHF.R.U32.HI UR9, URZ, UR47, UR6 ;  /* 0x0000002fff092299 */ /* 0x000fe80008011606 */
[----:B------:R-:W-:Y:S01]  /*71b0*/  UIMAD UR6, UR39, UR9, URZ ;  /* 0x00000009270672a4 */ /* 0x000fe2000f8e02ff */
[----:B------:R-:W-:Y:S03]  /*71c0*/  UMOV UR4, UR11 ;  /* 0x0000000b00047c82 */ /* 0x000fe60008000000 */
[----:B------:R-:W-:Y:S02]  /*71d0*/  UISETP.GE.OR UP0, UPT, UR5, UR6, UP0 ;  /* 0x000000060500728c */ /* 0x000fe40008706670 */
[----:B------:R-:W-:Y:S02]  /*71e0*/  USHF.R.U32.HI UR4, URZ, UR47, UR4 ;  /* 0x0000002fff047299 */ /* 0x000fe40008011604 */
[----:B------:R-:W-:Y:S02]  /*71f0*/  UIMAD.WIDE.U32 UR6, UR5, UR46, URZ ;  /* 0x0000002e050672a5 */ /* 0x000fe4000f8e00ff */
[----:B------:R-:W-:Y:S02]  /*7200*/  USEL UR11, UR8, UR4, !UP2 ;  /* 0x00000004080b7287 */ /* 0x000fe4000d000000 */
[----:B------:R-:W-:Y:S02]  /*7210*/  UIADD3 UR6, UPT, UPT, -UR5, URZ, URZ ;  /* 0x000000ff05067290 */ /* 0x000fe4000fffe1ff */
[----:B------:R-:W-:Y:S02]  /*7220*/  UIADD3 UR10, UPT, UPT, -UR11, URZ, URZ ;  /* 0x000000ff0b0a7290 */ /* 0x000fe4000fffe1ff */
[----:B------:R-:W-:Y:S02]  /*7230*/  UIMAD UR6, UR45, UR6, UR37 ;  /* 0x000000062d0672a4 */ /* 0x000fe4000f8e0225 */
[----:B------:R-:W-:Y:S01]  /*7240*/  UIMAD UR10, UR39, UR10, UR8 ;  /* 0x0000000a270a72a4 */ /* 0x000fe2000f8e0208 */
[----:B------:R-:W-:Y:S01]  /*7250*/  @!UP0 UMOV UR4, UR7 ;  /* 0x0000000700048c82 */ /* 0x000fe20008000000 */
[----:B------:R-:W-:Y:S02]  /*7260*/  UIADD3 UR7, UPT, UPT, -UR8, URZ, URZ ;  /* 0x000000ff08077290 */ /* 0x000fe4000fffe1ff */
[----:B------:R-:W-:Y:S04]  /*7270*/  @!UP0 USHF.R.U32.HI UR4, URZ, UR47, UR4 ;  /* 0x0000002fff048299 */ /* 0x000fe80008011604 */
[----:B------:R-:W-:Y:S04]  /*7280*/  @!UP0 USEL UR4, UR5, UR4, !UP2 ;  /* 0x0000000405048287 */ /* 0x000fe8000d000000 */
[----:B------:R-:W-:Y:S02]  /*7290*/  @!UP0 UIMAD UR9, UR9, UR10, UR4 ;  /* 0x0000000a090982a4 */ /* 0x000fe4000f8e0204 */
[----:B------:R-:W-:Y:S02]  /*72a0*/  @!UP0 UIADD3 UR10, UPT, UPT, UR11, -UR4, URZ ;  /* 0x800000040b0a8290 */ /* 0x000fe4000fffe0ff */
[----:B------:R-:W-:Y:S02]  /*72b0*/  UIMAD UR4, UR58, UR7, UR36 ;  /* 0x000000073a0472a4 */ /* 0x000fe4000f8e0224 */
[----:B------:R-:W-:Y:S03]  /*72c0*/  @!UP0 UIMAD UR8, UR10, UR39, UR5 ;  /* 0x000000270a0882a4 */ /* 0x000fe6000f8e0205 */
[----:B------:R-:W-:Y:S02]  /*72d0*/  @!UP0 UMOV UR5, UR9 ;  /* 0x0000000900058c82 */ /* 0x000fe40008000000 */
[----:B------:R-:W-:Y:S02]  /*72e0*/  UIMAD UR37, UR5, UR45, UR6 ;  /* 0x0000002d052572a4 */ /* 0x000fe4000f8e0206 */
[----:B------:R-:W-:Y:S11]  /*72f0*/  UIMAD UR36, UR8, UR58, UR4 ;  /* 0x0000003a082472a4 */ /* 0x000ff6000f8e0204 */
[----:B------:R-:W-:Y:S01]  /*7300*/  @!UPT UIADD3 URZ, UPT, UPT, URZ, URZ, URZ ;  /* 0x000000fffffff290 */ /* 0x000fe2000fffe0ff */
.L_x_120:
[----:B------:R-:W-:Y:S01]  /*7310*/  UISETP.NE.AND UP4, UPT, UR63, URZ, UPT ;  /* 0x000000ff3f00728c */ /* 0x000fe2000bf85270 */
[----:B------:R-:W-:Y:S01]  /*7320*/  R2UR UR6, R3 ;  /* 0x00000000030672ca */ /* 0x000fe200000e0000 */
[----:B------:R-:W-:Y:S01]  /*7330*/  UIADD3 UR11, UPT, UPT, UR49, 0x400, URZ ;  /* 0x00000400310b7890 */ /* 0x000fe2000fffe0ff */
[----:B------:R-:W-:Y:S01]  /*7340*/  IABS R0, R0 ;  /* 0x0000000000007213 */ /* 0x000fe20000000000 */
[----:B------:R-:W-:Y:S01]  /*7350*/  USHF.L.U32 UR42, UR29, 0x7, URZ ;  /* 0x000000071d2a7899 */ /* 0x000fe200080006ff */
[----:B------:R-:W-:Y:S03]  /*7360*/  @P0 SHF.R.U32.HI R4, RZ, 0x10, R5 ;  /* 0x00000010ff040819 */ /* 0x000fe60000011605 */
[----:B------:R-:W-:Y:S01]  /*7370*/  IMAD.MOV R0, RZ, RZ, -R0 ;  /* 0x000000ffff007224 */ /* 0x000fe200078e0a00 */
[----:B------:R-:W-:Y:S04]  /*7380*/  @P0 R2UR UR62, R4 ;  /* 0x00000000043e02ca */ /* 0x000fe800000e0000 */
[----:B------:R-:W-:Y:S01]  /*7390*/  R2UR UR9, R0 ;  /* 0x00000000000972ca */ /* 0x000fe200000e0000 */
[----:B------:R-:W1:Y:S10]  /*73a0*/  I2F.RP R9, UR6 ;  /* 0x0000000600097d06 */ /* 0x000e740008209400 */
[----:B-1----:R-:W1:Y:S02]  /*73b0*/  MUFU.RCP R3, R9 ;  /* 0x0000000900037308 */ /* 0x002e640000001000 */
[----:B-1----:R-:W-:Y:S08]  /*73c0*/  VIADD R8, R3, 0xffffffe ;  /* 0x0ffffffe03087836 */ /* 0x002ff00000000000 */
[----:B------:R-:W1:Y:S02]  /*73d0*/  F2I.FTZ.U32.TRUNC.NTZ R3, R8 ;  /* 0x0000000800037305 */ /* 0x000e64000021f000 */
[----:B-1----:R-:W-:Y:S01]  /*73e0*/  R2UR UR5, R3 ;  /* 0x00000000030572ca */ /* 0x002fe200000e0000 */
[----:B------:R-:W-:Y:S05]  /*73f0*/  IMAD.U32 R3, RZ, RZ, UR26 ;  /* 0x0000001aff037e24 */ /* 0x000fea000f8e00ff */
[----:B------:R-:W-:Y:S04]  /*7400*/  IABS R3, R3 ;  /* 0x0000000300037213 */ /* 0x000fe80000000000 */
[----:B------:R-:W-:Y:S01]  /*7410*/  R2UR UR8, R3 ;  /* 0x00000000030872ca */ /* 0x000fe200000e0000 */
[----:B------:R-:W-:Y:S02]  /*7420*/  IMAD.U32 R3, RZ, RZ, UR63 ;  /* 0x0000003fff037e24 */ /* 0x000fe4000f8e00ff */
[----:B------:R-:W-:Y:S03]  /*7430*/  UIADD3 UR4, UPT, UPT, URZ, -UR5, URZ ;  /* 0x80000005ff047290 */ /* 0x000fe6000fffe0ff */
[----:B------:R-:W-:Y:S01]  /*7440*/  IABS R9, R3 ;  /* 0x0000000300097213 */ /* 0x000fe20000000000 */
[----:B------:R-:W-:Y:S03]  /*7450*/  UIMAD UR7, UR4, UR6, URZ ;  /* 0x00000006040772a4 */ /* 0x000fe6000f8e02ff */
[----:B------:R-:W-:Y:S01]  /*7460*/  UMOV UR4, URZ ;  /* 0x000000ff00047c82 */ /* 0x000fe20008000000 */
[----:B------:R-:W1:Y:S01]  /*7470*/  I2F.RP R0, R9 ;  /* 0x0000000900007306 */ /* 0x000e620000209400 */
[----:B------:R-:W-:Y:S07]  /*7480*/  UIMAD.WIDE.U32 UR4, UR5, UR7, UR4 ;  /* 0x00000007050472a5 */ /* 0x000fee000f8e0004 */
[----:B------:R-:W-:Y:S02]  /*7490*/  UMOV UR4, UR5 ;  /* 0x0000000500047c82 */ /* 0x000fe40008000000 */
[----:B------:R-:W-:Y:S01]  /*74a0*/  UIMAD.WIDE.U32 UR4, UR4, UR8, URZ ;  /* 0x00000008040472a5 */ /* 0x000fe2000f8e00ff */
[----:B-1----:R-:W1:Y:S06]  /*74b0*/  MUFU.RCP R0, R0 ;  /* 0x0000000000007308 */ /* 0x002e6c0000001000 */
[----:B------:R-:W-:Y:S02]  /*74c0*/  UMOV UR43, UR5 ;  /* 0x00000005002b7c82 */ /* 0x000fe40008000000 */
[----:B------:R-:W-:Y:S04]  /*74d0*/  UIMAD UR4, UR43, UR9, UR8 ;  /* 0x000000092b0472a4 */ /* 0x000fe8000f8e0208 */
[----:B------:R-:W-:Y:S01]  /*74e0*/  UISETP.GT.U32.AND UP0, UPT, UR6, UR4, UPT ;  /* 0x000000040600728c */ /* 0x000fe2000bf04070 */
[----:B-1----:R-:W-:Y:S10]  /*74f0*/  IADD3 R10, PT, PT, R0, 0xffffffe, RZ ;  /* 0x0ffffffe000a7810 */ /* 0x002ff40007ffe0ff */
[----:B------:R-:W-:Y:S02]  /*7500*/  @!UP0 UIADD3 UR4, UPT, UPT, UR4, -UR6, URZ ;  /* 0x8000000604048290 */ /* 0x000fe4000fffe0ff */
[----:B------:R-:W-:Y:S01]  /*7510*/  @!UP0 UIADD3 UR43, UPT, UPT, UR43, 0x1, URZ ;  /* 0x000000012b2b8890 */ /* 0x000fe2000fffe0ff */
[----:B------:R1:W2:Y:S01]  /*7520*/  F2I.FTZ.U32.TRUNC.NTZ R11, R10 ;  /* 0x0000000a000b7305 */ /* 0x0002a2000021f000 */
[----:B------:R-:W-:Y:S02]  /*7530*/  UISETP.GE.U32.AND UP2, UPT, UR4, UR6, UPT ;  /* 0x000000060400728c */ /* 0x000fe4000bf46070 */
[----:B------:R-:W-:Y:S02]  /*7540*/  ULOP3.LUT UR4, UR26, UR52, URZ, 0x3c, !UPT ;  /* 0x000000341a047292 */ /* 0x000fe4000f8e3cff */
[----:B------:R-:W-:Y:S02]  /*7550*/  UISETP.NE.AND UP0, UPT, UR52, URZ, UPT ;  /* 0x000000ff3400728c */ /* 0x000fe4000bf05270 */
[----:B------:R-:W-:Y:S05]  /*7560*/  UISETP.GE.AND UP1, UPT, UR4, URZ, UPT ;  /* 0x000000ff0400728c */ /* 0x000fea000bf26270 */
[----:B------:R-:W-:Y:S01]  /*7570*/  @UP2 UIADD3 UR43, UPT, UPT, UR43, 0x1, URZ ;  /* 0x000000012b2b2890 */ /* 0x000fe2000fffe0ff */
[----:B-1----:R-:W-:Y:S02]  /*7580*/  HFMA2 R10, -RZ, RZ, 0, 0 ;  /* 0x00000000ff0a7431 */ /* 0x002fe400000001ff */
[--C-:B--2---:R-:W-:Y:S03]  /*7590*/  IMAD.MOV R8, RZ, RZ, -R11.reuse ;  /* 0x000000ffff087224 */ /* 0x104fe600078e0a0b */
[----:B------:R-:W-:Y:S02]  /*75a0*/  @!UP1 UIADD3 UR43, UPT, UPT, -UR43, URZ, URZ ;  /* 0x000000ff2b2b9290 */ /* 0x000fe4000fffe1ff */
[----:B------:R-:W-:Y:S01]  /*75b0*/  @!UP0 ULOP3.LUT UR43, URZ, UR52, URZ, 0x33, !UPT ;  /* 0x00000034ff2b8292 */ /* 0x000fe2000f8e33ff */
[----:B------:R-:W-:Y:S01]  /*75c0*/  IMAD R3, R8, R9, RZ ;  /* 0x0000000908037224 */ /* 0x000fe200078e02ff */
[----:B------:R-:W-:Y:S02]  /*75d0*/  UISETP.NE.AND UP0, UPT, UR38, 0x1, UPT ;  /* 0x000000012600788c */ /* 0x000fe4000bf05270 */
[----:B------:R-:W-:Y:S01]  /*75e0*/  ULOP3.LUT UR4, UR43, UR63, URZ, 0x3c, !UPT ;  /* 0x0000003f2b047292 */ /* 0x000fe2000f8e3cff */
[----:B------:R-:W-:Y:S03]  /*75f0*/  IMAD.HI.U32 R11, R11, R3, R10 ;  /* 0x000000030b0b7227 */ /* 0x000fe600078e000a */
[----:B------:R-:W-:Y:S01]  /*7600*/  UISETP.GE.AND UP3, UPT, UR4, URZ, UPT ;  /* 0x000000ff0400728c */ /* 0x000fe2000bf66270 */
[----:B------:R-:W-:Y:S04]  /*7610*/  IMAD.U32 R0, RZ, RZ, UR43 ;  /* 0x0000002bff007e24 */ /* 0x000fe8000f8e00ff */
[----:B------:R-:W1:Y:S01]  /*7620*/  @!UP0 LDCU.128 UR12, c[0x0][0xb10] ;  /* 0x00016200ff0c87ac */ /* 0x000e620008000c00 */
[----:B------:R-:W-:Y:S05]  /*7630*/  IABS R0, R0 ;  /* 0x0000000000007213 */ /* 0x000fea0000000000 */
[----:B------:R-:W-:Y:S01]  /*7640*/  IMAD.HI.U32 R11, R11, R0, RZ ;  /* 0x000000000b0b7227 */ /* 0x000fe200078e00ff */
[----:B------:R-:W2:Y:S03]  /*7650*/  @!UP0 LDCU UR5, c[0x0][0xb0c] ;  /* 0x00016180ff0587ac */ /* 0x000ea60008000800 */
[----:B------:R-:W-:Y:S01]  /*7660*/  IMAD.MOV R3, RZ, RZ, -R11 ;  /* 0x000000ffff037224 */ /* 0x000fe200078e0a0b */
[----:B------:R-:W3:Y:S03]  /*7670*/  @!UP0 LDCU UR10, c[0x0][0xb20] ;  /* 0x00016400ff0a87ac */ /* 0x000ee60008000800 */
[C---:B------:R-:W-:Y:S01]  /*7680*/  IMAD R0, R9.reuse, R3, R0 ;  /* 0x0000000309007224 */ /* 0x040fe200078e0200 */
[----:B-1----:R-:W-:Y:S04]  /*7690*/  UIMAD.WIDE.U32 UR6, UR37, UR12, URZ ;  /* 0x0000000c250672a5 */ /* 0x002fe8000f8e00ff */
[----:B------:R-:W-:Y:S01]  /*76a0*/  ISETP.GT.U32.AND P1, PT, R9, R0, PT ;  /* 0x000000000900720c */ /* 0x000fe20003f24070 */
[----:B------:R-:W-:Y:S02]  /*76b0*/  UIMAD.WIDE.U32 UR8, UR36, UR15, URZ ;  /* 0x0000000f240872a5 */ /* 0x000fe4000f8e00ff */
[----:B------:R-:W-:Y:S01]  /*76c0*/  @!UP0 UISETP.NE.AND UP1, UPT, UR14, 0x1, UPT ;  /* 0x000000010e00888c */ /* 0x000fe2000bf25270 */
[----:B------:R-:W-:Y:S01]  /*76d0*/  @!UP0 UMOV UR6, UR7 ;  /* 0x0000000700068c82 */ /* 0x000fe20008000000 */
[----:B--2---:R-:W-:Y:S02]  /*76e0*/  @!UP0 UISETP.NE.AND UP2, UPT, UR5, 0x1, UPT ;  /* 0x000000010500888c */ /* 0x004fe4000bf45270 */
[----:B------:R-:W-:Y:S01]  /*76f0*/  @!UP0 USHF.R.U32.HI UR6, URZ, UR13, UR6 ;  /* 0x0000000dff068299 */ /* 0x000fe20008011606 */
[----:B------:R-:W-:Y:S02]  /*7700*/  @!UP0 UMOV UR4, UR9 ;  /* 0x0000000900048c82 */ /* 0x000fe40008000000 */
[----:B---3--:R-:W-:Y:S03]  /*7710*/  @!UP0 USHF.R.U32.HI UR4, URZ, UR10, UR4 ;  /* 0x0000000aff048299 */ /* 0x008fe60008011604 */
[----:B------:R-:W-:Y:S01]  /*7720*/  @!P1 IMAD.IADD R0, R0, 0x1, -R9 ;  /* 0x0000000100009824 */ /* 0x000fe200078e0a09 */
[----:B------:R-:W-:Y:S01]  /*7730*/  @!UP0 USEL UR7, UR37, UR6, !UP2 ;  /* 0x0000000625078287 */ /* 0x000fe2000d000000 */
[----:B------:R-:W-:Y:S01]  /*7740*/  @!P1 IADD3 R11, PT, PT, R11, 0x1, RZ ;  /* 0x000000010b0b9810 */ /* 0x000fe20007ffe0ff */
[----:B------:R-:W-:Y:S02]  /*7750*/  @!UP0 USEL UR6, UR36, UR4, !UP1 ;  /* 0x0000000424068287 */ /* 0x000fe4000c800000 */
[----:B------:R-:W-:Y:S02]  /*7760*/  ISETP.GE.U32.AND P2, PT, R0, R9, PT ;  /* 0x000000090000720c */ /* 0x000fe40003f46070 */
[----:B------:R-:W-:Y:S02]  /*7770*/  @!UP0 UIADD3 UR4, UPT, UPT, -UR7, UR6, URZ ;  /* 0x0000000607048290 */ /* 0x000fe4000fffe1ff */
[----:B------:R-:W-:Y:S02]  /*7780*/  @!UP0 UIADD3 UR6, UPT, UPT, UR7, -UR6, URZ ;  /* 0x8000000607068290 */ /* 0x000fe4000fffe0ff */
[----:B------:R-:W-:Y:S02]  /*7790*/  @!UP0 UIMAD UR37, UR4, UR5, UR37 ;  /* 0x00000005042582a4 */ /* 0x000fe4000f8e0225 */
[----:B------:R-:W-:Y:S02]  /*77a0*/  @!UP0 UIMAD UR36, UR6, UR14, UR36 ;  /* 0x0000000e062482a4 */ /* 0x000fe4000f8e0224 */
[----:B------:R-:W-:Y:S02]  /*77b0*/  ULOP3.LUT UP0, URZ, UR11, 0x1b0, URZ, 0xc0, !UPT ;  /* 0x000001b00bff7892 */ /* 0x000fe4000f80c0ff */
[----:B------:R-:W-:Y:S01]  /*77c0*/  UIADD3 UR4, UPT, UPT, -UR43, URZ, URZ ;  /* 0x000000ff2b047290 */ /* 0x000fe2000fffe1ff */
[----:B------:R-:W-:Y:S03]  /*77d0*/  @P2 VIADD R11, R11, 0x1 ;  /* 0x000000010b0b2836 */ /* 0x000fe60000000000 */
[----:B------:R-:W-:Y:S02]  /*77e0*/  UIMAD UR5, UR52, UR4, UR26 ;  /* 0x00000004340572a4 */ /* 0x000fe4000f8e021a */
[----:B------:R-:W-:Y:S02]  /*77f0*/  R2UR UR44, R11 ;  /* 0x000000000b2c72ca */ /* 0x000fe400000e0000 */
[----:B------:R-:W-:Y:S11]  /*7800*/  USHF.L.U32 UR50, UR5, 0x7, URZ ;  /* 0x0000000705327899 */ /* 0x000ff600080006ff */
[----:B------:R-:W-:Y:S02]  /*7810*/  @!UP3 UIADD3 UR44, UPT, UPT, -UR44, URZ, URZ ;  /* 0x000000ff2c2cb290 */ /* 0x000fe4000fffe1ff */
[----:B------:R-:W-:Y:S04]  /*7820*/  @!UP4 ULOP3.LUT UR44, URZ, UR63, URZ, 0x33, !UPT ;  /* 0x0000003fff2cc292 */ /* 0x000fe8000f8e33ff */
[----:B------:R-:W-:Y:S04]  /*7830*/  UIADD3 UR4, UPT, UPT, -UR44, URZ, URZ ;  /* 0x000000ff2c047290 */ /* 0x000fe8000fffe1ff */
[----:B------:R-:W-:Y:S01]  /*7840*/  UIMAD UR43, UR63, UR4, UR43 ;  /* 0x000000043f2b72a4 */ /* 0x000fe2000f8e022b */
[----:B------:R-:W-:Y:S11]  /*7850*/  BRA.U !UP0, `(.L_x_121) ;  /* 0x0000000108407547 */ /* 0x000ff6000b800000 */
[----:B------:R-:W1:Y:S01]  /*7860*/  LDCU.64 UR8, c[0x4][0x80] ;  /* 0x01001000ff0877ac */ /* 0x000e620008000a00 */
[----:B------:R-:W-:Y:S01]  /*7870*/  MOV R15, 0x0 ;  /* 0x00000000000f7802 */ /* 0x000fe20000000f00 */
[----:B------:R-:W-:Y:S01]  /*7880*/  IMAD.MOV.U32 R8, RZ, RZ, 0x70 ;  /* 0x00000070ff087424 */ /* 0x000fe200078e00ff */
[----:B------:R-:W-:Y:S01]  /*7890*/  MOV R12, 0x1 ;  /* 0x00000001000c7802 */ /* 0x000fe20000000f00 */
[----:B------:R-:W-:Y:S01]  /*78a0*/  IMAD.MOV.U32 R13, RZ, RZ, RZ ;  /* 0x000000ffff0d7224 */ /* 0x000fe200078e00ff */
[----:B------:R-:W2:Y:S02]  /*78b0*/  LDCU.64 UR6, c[0x4][0x88] ;  /* 0x01001100ff0677ac */ /* 0x000ea40008000a00 */
[----:B------:R-:W3:Y:S01]  /*78c0*/  LDC.64 R14, c[0x4][R15] ;  /* 0x010000000f0e7b82 */ /* 0x000ee20000000a00 */
[----:B------:R-:W4:Y:S01]  /*78d0*/  LDCU.64 UR4, c[0x4][0x8] ;  /* 0x01000100ff0477ac */ /* 0x000f220008000a00 */
[----:B-1----:R-:W-:Y:S01]  /*78e0*/  MOV R5, UR9 ;  /* 0x0000000900057c02 */ /* 0x002fe20008000f00 */
[----:B------:R-:W-:Y:S01]  /*78f0*/  IMAD.U32 R4, RZ, RZ, UR8 ;  /* 0x00000008ff047e24 */ /* 0x000fe2000f8e00ff */
[----:B--2---:R-:W-:Y:S01]  /*7900*/  MOV R7, UR7 ;  /* 0x0000000700077c02 */ /* 0x004fe20008000f00 */
[----:B------:R-:W-:Y:S01]  /*7910*/  IMAD.U32 R6, RZ, RZ, UR6 ;  /* 0x00000006ff067e24 */ /* 0x000fe2000f8e00ff */
[----:B----4-:R-:W-:Y:S01]  /*7920*/  MOV R11, UR5 ;  /* 0x00000005000b7c02 */ /* 0x010fe20008000f00 */
[----:B------:R-:W-:Y:S02]  /*7930*/  IMAD.U32 R10, RZ, RZ, UR4 ;  /* 0x00000004ff0a7e24 */ /* 0x000fe4000f8e00ff */
[----:B------:R-:W-:Y:S07]  /*7940*/  LEPC R20, `(.L_x_121) ;  /* 0x000000001014794e */ /* 0x000fee0000000000 */
[----:B---3-5:R-:W-:Y:S05]  /*7950*/  CALL.ABS.NOINC R14 ;  /* 0x000000000e007343 */ /* 0x028fea0003c00000 */
.L_x_121:
[----:B------:R-:W-:Y:S01]  /*7960*/  LOP3.LUT P0, RZ, R178, 0x1b0, RZ, 0xc0, !PT ;  /* 0x000001b0b2ff7812 */ /* 0x000fe2000780c0ff */
[----:B------:R-:W-:Y:S11]  /*7970*/  BSSY.RECONVERGENT B6, `(.L_x_122) ;  /* 0x0000013000067945 */ /* 0x000ff60003800200 */
[----:B------:R-:W-:Y:S01]  /*7980*/  @!UPT UIADD3 URZ, UPT, UPT, URZ, URZ, URZ ;  /* 0x000000fffffff290 */ /* 0x000fe2000fffe0ff */
[----:B------:R-:W-:Y:S05]  /*7990*/  @!P0 BRA `(.L_x_123) ;  /* 0x0000000000408947 */ /* 0x000fea0003800000 */
[----:B------:R-:W1:Y:S01]  /*79a0*/  LDCU.64 UR8, c[0x4][0x80] ;  /* 0x01001000ff0877ac */ /* 0x000e620008000a00 */
[----:B------:R-:W-:Y:S01]  /*79b0*/  MOV R15, 0x0 ;  /* 0x00000000000f7802 */ /* 0x000fe20000000f00 */
[----:B------:R-:W-:Y:S02]  /*79c0*/  HFMA2 R12, -RZ, RZ, 0, 5.9604644775390625e-08 ;  /* 0x00000001ff0c7431 */ /* 0x000fe400000001ff */
[----:B------:R-:W-:Y:S02]  /*79d0*/  IMAD.MOV.U32 R8, RZ, RZ, 0x70 ;  /* 0x00000070ff087424 */ /* 0x000fe400078e00ff */
[----:B------:R-:W-:Y:S01]  /*79e0*/  IMAD.MOV.U32 R13, RZ, RZ, RZ ;  /* 0x000000ffff0d7224 */ /* 0x000fe200078e00ff */
[----:B------:R-:W2:Y:S01]  /*79f0*/  LDCU.64 UR6, c[0x4][0x88] ;  /* 0x01001100ff0677ac */ /* 0x000ea20008000a00 */
        /* <DEDUP_REMOVED lines=10> */
.L_x_123:
[----:B------:R-:W-:Y:S05]  /*7aa0*/  BSYNC.RECONVERGENT B6 ;  /* 0x0000000000067941 */ /* 0x000fea0003800200 */
.L_x_122:
[----:B------:R-:W-:Y:S02]  /*7ab0*/  R2UR UR6, R173 ;  /* 0x00000000ad0672ca */ /* 0x000fe400000e0000 */
[----:B------:R-:W-:Y:S02]  /*7ac0*/  R2UR UR5, R170 ;  /* 0x00000000aa0572ca */ /* 0x000fe400000e0000 */
[----:B------:R-:W-:Y:S02]  /*7ad0*/  R2UR UR4, R169 ;  /* 0x00000000a90472ca */ /* 0x000fe400000e0000 */
[----:B------:R-:W-:Y:S02]  /*7ae0*/  ISETP.NE.U32.AND P4, PT, R154, RZ, PT ;  /* 0x000000ff9a00720c */ /* 0x000fe40003f85070 */
[----:B------:R-:W-:Y:S02]  /*7af0*/  ISETP.NE.U32.AND P2, PT, RZ, UR54, PT ;  /* 0x00000036ff007c0c */ /* 0x000fe4000bf45070 */
[----:B------:R-:W-:Y:S02]  /*7b00*/  ISETP.NE.AND.EX P4, PT, R155, RZ, PT, P4 ;  /* 0x000000ff9b00720c */ /* 0x000fe40003f85340 */
[----:B------:R-:W-:Y:S01]  /*7b10*/  ISETP.NE.AND.EX P2, PT, RZ, UR55, PT, P2 ;  /* 0x00000037ff007c0c */ /* 0x000fe2000bf45320 */
[----:B------:R-:W-:Y:S02]  /*7b20*/  UISETP.NE.AND UP2, UPT, UR6, URZ, UPT ;  /* 0x000000ff0600728c */ /* 0x000fe4000bf45270 */
[----:B------:R-:W-:Y:S04]  /*7b30*/  UISETP.NE.U32.AND UP0, UPT, UR5, URZ, UPT ;  /* 0x000000ff0500728c */ /* 0x000fe8000bf05070 */
[----:B------:R-:W-:Y:S01]  /*7b40*/  UISETP.NE.AND.EX UP1, UPT, UR4, URZ, UPT, UP0 ;  /* 0x000000ff0400728c */ /* 0x000fe2000bf25300 */
[----:B------:R-:W-:Y:S01]  /*7b50*/  PLOP3.LUT P1, PT, PT, PT, UP2, 0x80, 0x8 ;  /* 0x000000000008781c */ /* 0x000fe20003f2f028 */
[----:B------:R-:W-:Y:S03]  /*7b60*/  UPLOP3.LUT UP0, UPT, UPT, UPT, UPT, 0x40, 0x4 ;  /* 0x000000000004789c */ /* 0x000fe60003f0e870 */
[----:B------:R-:W-:Y:S06]  /*7b70*/  @UP2 UPLOP3.LUT UP0, UPT, UPT, UPT, UP1, 0x80, 0x8 ;  /* 0x000000000008289c */ /* 0x000fec0003f0f010 */
[----:B------:R-:W-:Y:S01]  /*7b80*/  PLOP3.LUT P0, PT, PT, PT, UP0, 0x80, 0x8 ;  /* 0x000000000008781c */ /* 0x000fe20003f0f008 */
[----:B------:R-:W-:Y:S01]  /*7b90*/  @!UPT UIADD3 URZ, UPT, UPT, URZ, URZ, URZ ;  /* 0x000000fffffff290 */ /* 0x000fe2000fffe0ff */
[----:B------:R-:W-:Y:S11]  /*7ba0*/  BRA.U !UP1, `(.L_x_124) ;  /* 0x0000000109407547 */ /* 0x000ff6000b800000 */
[----:B------:R-:W-:Y:S01]  /*7bb0*/  UISETP.NE.U32.AND UP0, UPT, UR54, URZ, UPT ;  /* 0x000000ff3600728c */ /* 0x000fe2000bf05070 */
[----:B------:R-:W-:Y:S01]  /*7bc0*/  R2UR UR6, R170 ;  /* 0x00000000aa0672ca */ /* 0x000fe200000e0000 */
[----:B------:R-:W1:Y:S01]  /*7bd0*/  LDCU.64 UR8, c[0x0][0x358] ;  /* 0x00006b00ff0877ac */ /* 0x000e620008000a00 */
[----:B------:R-:W-:Y:S02]  /*7be0*/  HFMA2 R167, -RZ, RZ, 0, 5.9604644775390625e-08 ;  /* 0x00000001ffa77431 */ /* 0x000fe400000001ff */
[----:B------:R-:W-:Y:S01]  /*7bf0*/  IMAD.MOV.U32 R0, RZ, RZ, 0x1 ;  /* 0x00000001ff007424 */ /* 0x000fe200078e00ff */
[----:B------:R-:W-:Y:S06]  /*7c00*/  UISETP.NE.AND.EX UP0, UPT, UR55, URZ, UPT, UP0 ;  /* 0x000000ff3700728c */ /* 0x000fec000bf05300 */
[----:B------:R-:W-:Y:S05]  /*7c10*/  PLOP3.LUT P3, PT, PT, PT, UP0, 0x80, 0x8 ;  /* 0x000000000008781c */ /* 0x000fea0003f6f008 */
[----:B------:R-:W2:Y:S01]  /*7c20*/  @UP0 LDCU.64 UR4, c[0x0][0x888] ;  /* 0x00011100ff0407ac */ /* 0x000ea20008000a00 */
[----:B------:R-:W-:Y:S07]  /*7c30*/  @UP0 UIMAD UR6, UR51, UR6, URZ ;  /* 0x00000006330602a4 */ /* 0x000fee000f8e02ff */
[----:B------:R-:W-:Y:S01]  /*7c40*/  @!P3 PRMT R167, R0, 0x7610, R167 ;  /* 0x0000761000a7b816 */ /* 0x000fe200000000a7 */
[----:B--2---:R-:W-:Y:S06]  /*7c50*/  @UP0 UIMAD.WIDE UR4, UR6, 0x4, UR4 ;  /* 0x00000004060408a5 */ /* 0x004fec000f8e0204 */
[----:B------:R-:W-:Y:S02]  /*7c60*/  IMAD.U32 R4, RZ, RZ, UR4 ;  /* 0x00000004ff047e24 */ /* 0x000fe4000f8e00ff */
[----:B------:R-:W-:Y:S03]  /*7c70*/  IMAD.U32 R5, RZ, RZ, UR5 ;  /* 0x00000005ff057e24 */ /* 0x000fe6000f8e00ff */
[----:B------:R-:W2:Y:S02]  /*7c80*/  @!UP0 LDCU UR4, c[0x0][0x880] ;  /* 0x00011000ff0487ac */ /* 0x000ea40008000800 */
[----:B-1---5:R1:W5:Y:S02]  /*7c90*/  @P3 LDG.E R73, desc[UR8][R4.64] ;  /* 0x0000000804493981 */ /* 0x022364000c1e1900 */
[----:B-12---:R-:W-:Y:S02]  /*7ca0*/  @!P3 MOV R73, UR4 ;  /* 0x000000040049bc02 */ /* 0x006fe40008000f00 */
.L_x_124:
[----:B------:R-:W-:Y:S05]  /*7cb0*/  @!P4 BRA `(.L_x_125) ;  /* 0x000000000024c947 */ /* 0x000fea0003800000 */
[----:B------:R-:W-:Y:S01]  /*7cc0*/  ISETP.NE.U32.AND P3, PT, R152, RZ, PT ;  /* 0x000000ff9800720c */ /* 0x000fe20003f65070 */
[----:B------:R-:W1:Y:S03]  /*7cd0*/  LDCU.64 UR4, c[0x0][0x358] ;  /* 0x00006b00ff0477ac */ /* 0x000e660008000a00 */
[----:B------:R-:W-:Y:S11]  /*7ce0*/  ISETP.NE.AND.EX P3, PT, R153, RZ, PT, P3 ;  /* 0x000000ff9900720c */ /* 0x000ff60003f65330 */
[----:B------:R-:W-:Y:S02]  /*7cf0*/  @!UPT UIADD3 URZ, UPT, UPT, URZ, URZ, URZ ;  /* 0x000000fffffff290 */ /* 0x000fe4000fffe0ff */
[----:B------:R-:W2:Y:S01]  /*7d00*/  @P3 LDC.64 R4, c[0x0][0x8a8] ;  /* 0x00022a00ff043b82 */ /* 0x000ea20000000a00 */
[----:B------:R-:W-:Y:S04]  /*7d10*/  @P3 IMAD R0, R154, UR51, RZ ;  /* 0x000000339a003c24 */ /* 0x000fe8000f8e02ff */
[----:B--2---:R-:W-:Y:S05]  /*7d20*/  @P3 IMAD.WIDE R4, R0, 0x4, R4 ;  /* 0x0000000400043825 */ /* 0x004fea00078e0204 */
[----:B-1---5:R1:W5:Y:S02]  /*7d30*/  @P3 LDG.E R70, desc[UR4][R4.64] ;  /* 0x0000000404463981 */ /* 0x022364000c1e1900 */
[----:B-1----:R-:W2:Y:S02]  /*7d40*/  @!P3 LDC R70, c[0x0][0x8a0] ;  /* 0x00022800ff46bb82 */ /* 0x002ea40000000800 */
.L_x_125:
[----:B-----5:R-:W-:Y:S01]  /*7d50*/  FSETP.NEU.AND P4, PT, R73, RZ, PT ;  /* 0x000000ff4900720b */ /* 0x020fe20003f8d000 */
[----:B------:R-:W-:Y:S01]  /*7d60*/  BSSY B1, `(.L_x_126) ;  /* 0x0000047000017945 */ /* 0x000fe20003800000 */
[----:B------:R-:W-:Y:S01]  /*7d70*/  SEL R5, RZ, 0xffffffff, P2 ;  /* 0xffffffffff057807 */ /* 0x000fe20001000000 */
[----:B------:R-:W-:Y:S01]  /*7d80*/  IMAD.MOV.U32 R184, RZ, RZ, 0x1 ;  /* 0x00000001ffb87424 */ /* 0x000fe200078e00ff */
[----:B------:R-:W-:Y:S01]  /*7d90*/  LOP3.LUT P3, RZ, R167, 0xff, RZ, 0xc0, !PT ;  /* 0x000000ffa7ff7812 */ /* 0x000fe2000786c0ff */
[----:B------:R-:W-:Y:S01]  /*7da0*/  IMAD.IADD R71, R69, 0x1, R2 ;  /* 0x0000000145477824 */ /* 0x000fe200078e0202 */
[----:B------:R-:W-:Y:S02]  /*7db0*/  @P1 SEL R4, RZ, 0xffffffff, P4 ;  /* 0xffffffffff041807 */ /* 0x000fe40002000000 */
[----:B------:R-:W-:Y:S02]  /*7dc0*/  CS2R R150, SRZ ;  /* 0x0000000000967805 */ /* 0x000fe4000001ff00 */
[----:B------:R-:W-:Y:S02]  /*7dd0*/  LEA R0, R160, UR49, 0x3 ;  /* 0x00000031a0007c11 */ /* 0x000fe4000f8e18ff */
[----:B------:R-:W-:Y:S02]  /*7de0*/  CS2R R148, SRZ ;  /* 0x0000000000947805 */ /* 0x000fe4000001ff00 */
[----:B------:R-:W-:Y:S02]  /*7df0*/  @P0 SEL R4, R5, R4, !P3 ;  /* 0x0000000405040207 */ /* 0x000fe40005800000 */
[----:B------:R-:W-:Y:S02]  /*7e00*/  CS2R R146, SRZ ;  /* 0x0000000000927805 */ /* 0x000fe4000001ff00 */
[----:B------:R-:W-:Y:S02]  /*7e10*/  LEA R180, R68, UR49, 0x3 ;  /* 0x0000003144b47c11 */ /* 0x000fe4000f8e18ff */
[----:B------:R-:W-:Y:S02]  /*7e20*/  CS2R R144, SRZ ;  /* 0x0000000000907805 */ /* 0x000fe4000001ff00 */
[----:B------:R-:W-:Y:S02]  /*7e30*/  @P1 LOP3.LUT R4, R4, 0x1, RZ, 0xc0, !PT ;  /* 0x0000000104041812 */ /* 0x000fe400078ec0ff */
[----:B------:R-:W-:Y:S02]  /*7e40*/  CS2R R142, SRZ ;  /* 0x00000000008e7805 */ /* 0x000fe4000001ff00 */
[----:B------:R-:W-:Y:S02]  /*7e50*/  SHF.L.U32 R3, R162, 0x1f, RZ ;  /* 0x0000001fa2037819 */ /* 0x000fe400000006ff */
[----:B------:R-:W-:Y:S02]  /*7e60*/  CS2R R140, SRZ ;  /* 0x00000000008c7805 */ /* 0x000fe4000001ff00 */
[----:B------:R-:W-:Y:S02]  /*7e70*/  ISETP.NE.U32.OR P6, PT, R4, 0x1, !P1 ;  /* 0x000000010400780c */ /* 0x000fe40004fc5470 */
[----:B------:R-:W-:Y:S02]  /*7e80*/  CS2R R138, SRZ ;  /* 0x00000000008a7805 */ /* 0x000fe4000001ff00 */
[----:B------:R-:W-:Y:S02]  /*7e90*/  PLOP3.LUT P2, PT, PT, PT, UP1, 0x80, 0x8 ;  /* 0x000000000008781c */ /* 0x000fe40003f4f018 */
[----:B------:R-:W-:Y:S02]  /*7ea0*/  CS2R R136, SRZ ;  /* 0x0000000000887805 */ /* 0x000fe4000001ff00 */
[----:B------:R-:W-:Y:S02]  /*7eb0*/  SEL R4, RZ, 0xffffffff, P4 ;  /* 0xffffffffff047807 */ /* 0x000fe40002000000 */
[----:B------:R-:W-:Y:S03]  /*7ec0*/  P2R R156, PR, RZ, 0x40 ;  /* 0x00000040ff9c7803 */ /* 0x000fe60000000000 */
[----:B------:R-:W-:Y:S04]  /*7ed0*/  @P6 SHF.L.U32 R7, R135, 0x1f, RZ ;  /* 0x0000001f87076819 */ /* 0x000fe800000006ff */
[----:B------:R-:W-:Y:S01]  /*7ee0*/  @P2 SEL R4, R5, R4, !P3 ;  /* 0x0000000405042207 */ /* 0x000fe20005800000 */
[----:B------:R-:W1:Y:S03]  /*7ef0*/  @P6 SYNCS.PHASECHK.TRANS64.TRYWAIT P1, [R0+URZ+0x200], R7 ;  /* 0x00020007000065a7 */ /* 0x000e6600080211ff */
[----:B------:R-:W-:Y:S04]  /*7f00*/  LOP3.LUT R4, R4, 0x1, RZ, 0xc0, !PT ;  /* 0x0000000104047812 */ /* 0x000fe800078ec0ff */
[----:B------:R-:W-:Y:S04]  /*7f10*/  ISETP.NE.U32.AND P5, PT, R4, 0x1, PT ;  /* 0x000000010400780c */ /* 0x000fe80003fa5070 */
[----:B------:R-:W-:Y:S01]  /*7f20*/  P2R R185, PR, RZ, 0x20 ;  /* 0x00000020ffb97803 */ /* 0x000fe20000000000 */
[----:B------:R3:W4:Y:S01]  /*7f30*/  SYNCS.PHASECHK.TRANS64.TRYWAIT P0, [R180+URZ+0x240], R3 ;  /* 0x00024003b40075a7 */ /* 0x00072200080011ff */
[----:B-1----:R-:W-:Y:S01]  /*7f40*/  @P6 SEL R184, RZ, 0x1, !P1 ;  /* 0x00000001ffb86807 */ /* 0x002fe20004800000 */
[----:B---3--:R-:W-:Y:S06]  /*7f50*/  @!P6 BRA `(.L_x_127) ;  /* 0x00000000009ce947 */ /* 0x008fec0003800000 */
[----:B------:R-:W-:Y:S01]  /*7f60*/  @P5 IMAD R8, R160, 0x2000, R177 ;  /* 0x00002000a0085824 */ /* 0x000fe200078e02b1 */
[----:B------:R-:W1:Y:S01]  /*7f70*/  S2R R2, SR_CgaCtaId ;  /* 0x0000000000027919 */ /* 0x000e620000008800 */
[----:B------:R-:W-:Y:S01]  /*7f80*/  ISETP.NE.AND P1, PT, R184, RZ, PT ;  /* 0x000000ffb800720c */ /* 0x000fe20003f25270 */
[----:B------:R-:W-:Y:S01]  /*7f90*/  BSSY B0, `(.L_x_128) ;  /* 0x0000010000007945 */ /* 0x000fe20003800000 */
[--C-:B------:R-:W-:Y:S01]  /*7fa0*/  @P5 IMAD R7, R165, -0x10, R8.reuse ;  /* 0xfffffff0a5075824 */ /* 0x100fe200078e0208 */
[----:B------:R-:W-:Y:S01]  /*7fb0*/  CS2R R138, SRZ ;  /* 0x00000000008a7805 */ /* 0x000fe2000001ff00 */
[----:B------:R-:W-:Y:S01]  /*7fc0*/  @P5 IMAD R6, R164, -0x10, R8 ;  /* 0xfffffff0a4065824 */ /* 0x000fe200078e0208 */
[----:B------:R-:W-:Y:S01]  /*7fd0*/  CS2R R136, SRZ ;  /* 0x0000000000887805 */ /* 0x000fe2000001ff00 */
[----:B------:R-:W-:Y:S01]  /*7fe0*/  @P5 IMAD R4, R176, 0x10, R7 ;  /* 0x00000010b0045824 */ /* 0x000fe200078e0207 */
[----:B------:R-:W-:Y:S02]  /*7ff0*/  CS2R R146, SRZ ;  /* 0x0000000000927805 */ /* 0x000fe4000001ff00 */
[----:B------:R-:W-:Y:S02]  /*8000*/  CS2R R144, SRZ ;  /* 0x0000000000907805 */ /* 0x000fe4000001ff00 */
[----:B------:R-:W-:Y:S02]  /*8010*/  CS2R R142, SRZ ;  /* 0x00000000008e7805 */ /* 0x000fe4000001ff00 */
[----:B------:R-:W-:Y:S02]  /*8020*/  CS2R R140, SRZ ;  /* 0x00000000008c7805 */ /* 0x000fe4000001ff00 */
[----:B------:R-:W-:Y:S02]  /*8030*/  CS2R R150, SRZ ;  /* 0x0000000000967805 */ /* 0x000fe4000001ff00 */
[----:B------:R-:W-:Y:S01]  /*8040*/  CS2R R148, SRZ ;  /* 0x0000000000947805 */ /* 0x000fe2000001ff00 */
[----:B------:R-:W-:Y:S06]  /*8050*/  @P1 BRA `(.L_x_129) ;  /* 0x00000000000c1947 */ /* 0x000fec0003800000 */
[----:B------:R-:W-:Y:S04]  /*8060*/  SHF.L.U32 R5, R135, 0x1f, RZ ;  /* 0x0000001f87057819 */ /* 0x000fe800000006ff */
[----:B------:R-:W3:Y:S02]  /*8070*/  SYNCS.PHASECHK.TRANS64.TRYWAIT P1, [R0+URZ+0x200], R5 ;  /* 0x00020005000075a7 */ /* 0x000ee400080211ff */
[----:B---3--:R-:W-:Y:S05]  /*8080*/  @!P1 BRA `(.L_x_130) ;  /* 0x0000003c00a89947 */ /* 0x008fea0003800000 */
.L_x_129:
[----:B------:R-:W-:Y:S05]  /*8090*/  BSYNC B0 ;  /* 0x0000000000007941 */ /* 0x000fea0003800000 */
.L_x_128:
[----:B------:R-:W-:Y:S01]  /*80a0*/  ISETP.NE.AND P1, PT, R185, RZ, PT ;  /* 0x000000ffb900720c */ /* 0x000fe20003f25270 */
[----:B---3--:R-:W-:Y:S02]  /*80b0*/  VIADD R5, R0, 0x210 ;  /* 0x0000021000057836 */ /* 0x008fe40000000000 */
[----:B------:R-:W-:Y:S03]  /*80c0*/  VIADD R160, R160, 0x1 ;  /* 0x00000001a0a07836 */ /* 0x000fe60000000000 */
[----:B-1----:R-:W-:Y:S07]  /*80d0*/  PRMT R2, R2, 0x654, R5 ;  /* 0x0000065402027816 */ /* 0x002fee0000000005 */
[----:B------:R1:W3:Y:S04]  /*80e0*/  @P1 LDS.128 R136, [R8] ;  /* 0x0000000008881984 */ /* 0x0002e80000000c00 */
[----:B------:R1:W1:Y:S04]  /*80f0*/  @P1 LDS.128 R144, [R6+0x20] ;  /* 0x0000200006901984 */ /* 0x0002680000000c00 */
[----:B------:R1:W1:Y:S04]  /*8100*/  @P1 LDS.128 R140, [R7+0x10] ;  /* 0x00001000078c1984 */ /* 0x0002680000000c00 */
[----:B------:R1:W1:Y:S01]  /*8110*/  @P1 LDS.128 R148, [R4+0x10] ;  /* 0x0000100004941984 */ /* 0x0002620000000c00 */
[C---:B------:R-:W-:Y:S01]  /*8120*/  ISETP.NE.AND P1, PT, R160.reuse, 0x2, PT ;  /* 0x00000002a000780c */ /* 0x040fe20003f25270 */
[----:B------:R-:W-:Y:S01]  /*8130*/  @!PT LDS RZ, [RZ] ;  /* 0x00000000fffff984 */ /* 0x000fe20000000800 */
[----:B------:R-:W-:Y:S01]  /*8140*/  @!PT LDS RZ, [RZ] ;  /* 0x00000000fffff984 */ /* 0x000fe20000000800 */
[----:B------:R-:W-:Y:S01]  /*8150*/  @!PT LDS RZ, [RZ] ;  /* 0x00000000fffff984 */ /* 0x000fe20000000800 */
[----:B------:R-:W-:Y:S01]  /*8160*/  @!PT LDS RZ, [RZ] ;  /* 0x00000000fffff984 */ /* 0x000fe20000000800 */
[----:B------:R5:W-:Y:S06]  /*8170*/  MEMBAR.ALL.CTA ;  /* 0x0000000000007992 */ /* 0x000bec0000008000 */
[----:B-----5:R-:W5:Y:S01]  /*8180*/  FENCE.VIEW.ASYNC.S ;  /* 0x00000000000073c6 */ /* 0x020f620000000000 */
[----:B------:R-:W-:Y:S02]  /*8190*/  SEL R0, RZ, 0x1, P1 ;  /* 0x00000001ff007807 */ /* 0x000fe40000800000 */
[----:B------:R-:W-:Y:S02]  /*81a0*/  SEL R160, R160, RZ, P1 ;  /* 0x000000ffa0a07207 */ /* 0x000fe40000800000 */
[----:B------:R-:W-:Y:S01]  /*81b0*/  LOP3.LUT R135, R135, R0, RZ, 0x3c, !PT ;  /* 0x0000000087877212 */ /* 0x000fe200078e3cff */
[----:B-----5:R1:W-:Y:S06]  /*81c0*/  SYNCS.ARRIVE.TRANS64.RED.A1T0 RZ, [R2+URZ], RZ ;  /* 0x000000ff02ff79a7 */ /* 0x0203ec00081004ff */
.L_x_127:
[----:B------:R-:W-:Y:S05]  /*81d0*/  BSYNC B1 ;  /* 0x0000000000017941 */ /* 0x000fea0003800000 */
.L_x_126:
[----:B------:R-:W-:Y:S04]  /*81e0*/  SHF.R.U32.HI R5, RZ, 0x15, R71 ;  /* 0x00000015ff057819 */ /* 0x000fe80000011647 */
[----:B------:R-:W-:Y:S01]  /*81f0*/  LOP3.LUT P1, RZ, R5, 0x3, R168, 0x48, !PT ;  /* 0x0000000305ff7812 */ /* 0x000fe200078248a8 */
[----:B------:R-:W-:Y:S01]  /*8200*/  @!UPT UIADD3 URZ, UPT, UPT, URZ, URZ, URZ ;  /* 0x000000fffffff290 */ /* 0x000fe2000fffe0ff */
[----:B----4-:R-:W-:Y:S11]  /*8210*/  @P0 BRA `(.L_x_131) ;  /* 0x0000000000080947 */ /* 0x010ff60003800000 */
[----:B------:R-:W4:Y:S02]  /*8220*/  SYNCS.PHASECHK.TRANS64.TRYWAIT P0, [R180+URZ+0x240], R3 ;  /* 0x00024003b40075a7 */ /* 0x000f2400080011ff */
[----:B----4-:R-:W-:Y:S05]  /*8230*/  @!P0 BRA `(.L_x_132) ;  /* 0x0000003c00508947 */ /* 0x010fea0003800000 */
.L_x_131:
[----:B------:R-:W-:Y:S04]  /*8240*/  BSSY.RECONVERGENT B6, `(.L_x_133) ;  /* 0x0000012000067945 */ /* 0x000fe80003800200 */
[----:B------:R-:W-:Y:S05]  /*8250*/  @!P1 BRA `(.L_x_134) ;  /* 0x0000000000409947 */ /* 0x000fea0003800000 */
[----:B------:R-:W5:Y:S01]  /*8260*/  LDCU.64 UR8, c[0x4][0x70] ;  /* 0x01000e00ff0877ac */ /* 0x000f620008000a00 */
[----:B----4-:R-:W-:Y:S01]  /*8270*/  MOV R3, 0x0 ;  /* 0x0000000000037802 */ /* 0x010fe20000000f00 */
[----:B------:R-:W-:Y:S02]  /*8280*/  HFMA2 R12, -RZ, RZ, 0, 5.9604644775390625e-08 ;  /* 0x00000001ff0c7431 */ /* 0x000fe400000001ff */
[----:B-1----:R-:W-:Y:S02]  /*8290*/  IMAD.MOV.U32 R8, RZ, RZ, 0x192 ;  /* 0x00000192ff087424 */ /* 0x002fe400078e00ff */
[----:B------:R-:W-:Y:S01]  /*82a0*/  IMAD.MOV.U32 R13, RZ, RZ, RZ ;  /* 0x000000ffff0d7224 */ /* 0x000fe200078e00ff */
[----:B------:R-:W1:Y:S01]  /*82b0*/  LDCU.64 UR6, c[0x4][0x78] ;  /* 0x01000f00ff0677ac */ /* 0x000e620008000a00 */
[----:B------:R-:W4:Y:S01]  /*82c0*/  LDC.64 R2, c[0x4][R3] ;  /* 0x0100000003027b82 */ /* 0x000f220000000a00 */
[----:B------:R-:W2:Y:S01]  /*82d0*/  LDCU.64 UR4, c[0x4][0x10] ;  /* 0x01000200ff0477ac */ /* 0x000ea20008000a00 */
[----:B-----5:R-:W-:Y:S01]  /*82e0*/  MOV R5, UR9 ;  /* 0x0000000900057c02 */ /* 0x020fe20008000f00 */
[----:B------:R-:W-:Y:S01]  /*82f0*/  IMAD.U32 R4, RZ, RZ, UR8 ;  /* 0x00000008ff047e24 */ /* 0x000fe2000f8e00ff */
[----:B-1----:R-:W-:Y:S01]  /*8300*/  MOV R7, UR7 ;  /* 0x0000000700077c02 */ /* 0x002fe20008000f00 */
[----:B------:R-:W-:Y:S01]  /*8310*/  IMAD.U32 R6, RZ, RZ, UR6 ;  /* 0x00000006ff067e24 */ /* 0x000fe2000f8e00ff */
[----:B--2---:R-:W-:Y:S01]  /*8320*/  MOV R11, UR5 ;  /* 0x00000005000b7c02 */ /* 0x004fe20008000f00 */
[----:B------:R-:W-:Y:S02]  /*8330*/  IMAD.U32 R10, RZ, RZ, UR4 ;  /* 0x00000004ff0a7e24 */ /* 0x000fe4000f8e00ff */
[----:B------:R-:W-:Y:S07]  /*8340*/  LEPC R20, `(.L_x_134) ;  /* 0x000000001014794e */ /* 0x000fee0000000000 */
[----:B---34-:R-:W-:Y:S05]  /*8350*/  CALL.ABS.NOINC R2 ;  /* 0x0000000002007343 */ /* 0x018fea0003c00000 */
.L_x_134:
[----:B------:R-:W-:Y:S05]  /*8360*/  BSYNC.RECONVERGENT B6 ;  /* 0x0000000000067941 */ /* 0x000fea0003800200 */
.L_x_133:
[-C--:B---3--:R-:W-:Y:S01]  /*8370*/  F2FP.F16.E4M3.UNPACK_B R74, R136.reuse ;  /* 0x00000088ff4a723e */ /* 0x088fe200020006ff */
[----:B------:R-:W-:Y:S05]  /*8380*/  WARPSYNC.ALL ;  /* 0x0000000000007948 */ /* 0x000fea0003800000 */
[----:B------:R-:W-:Y:S01]  /*8390*/  R2UR UR4, R71 ;  /* 0x00000000470472ca */ /* 0x000fe200000e0000 */
[--C-:B------:R-:W-:Y:S01]  /*83a0*/  HADD2.F32 R72, -RZ, R74.reuse.H0_H0 ;  /* 0x2000004aff487230 */ /* 0x100fe20000004100 */
[----:B------:R-:W-:Y:S01]  /*83b0*/  F2FP.F16.E4M3.UNPACK_B R76, R136.H1 ;  /* 0x00000088ff4c723e */ /* 0x000fe200030006ff */
[----:B------:R-:W-:Y:S01]  /*83c0*/  HADD2.F32 R75, -RZ, R74.H1_H1 ;  /* 0x3000004aff4b7230 */ /* 0x000fe20000004100 */
[-C--:B------:R-:W-:Y:S01]  /*83d0*/  F2FP.F16.E4M3.UNPACK_B R78, R137.reuse ;  /* 0x00000089ff4e723e */ /* 0x080fe200020006ff */
[----:B------:R-:W-:Y:S01]  /*83e0*/  BSSY.RECONVERGENT B0, `(.L_x_135) ;  /* 0x000011d000007945 */ /* 0x000fe20003800200 */
[----:B------:R-:W-:Y:S01]  /*83f0*/  F2FP.F16.E4M3.UNPACK_B R80, R137.H1 ;  /* 0x00000089ff50723e */ /* 0x000fe200030006ff */
[--C-:B------:R-:W-:Y:S01]  /*8400*/  HADD2.F32 R74, -RZ, R76.reuse.H0_H0 ;  /* 0x2000004cff4a7230 */ /* 0x100fe20000004100 */
[-C--:B------:R-:W-:Y:S01]  /*8410*/  F2FP.F16.E4M3.UNPACK_B R82, R138.reuse ;  /* 0x0000008aff52723e */ /* 0x080fe200020006ff */
[----:B------:R-:W-:Y:S01]  /*8420*/  HADD2.F32 R76, -RZ, R76.H1_H1 ;  /* 0x3000004cff4c7230 */ /* 0x000fe20000004100 */
[----:B------:R-:W-:Y:S01]  /*8430*/  F2FP.F16.E4M3.UNPACK_B R84, R138.H1 ;  /* 0x0000008aff54723e */ /* 0x000fe200030006ff */
[--C-:B------:R-:W-:Y:S01]  /*8440*/  HADD2.F32 R77, -RZ, R78.reuse.H0_H0 ;  /* 0x2000004eff4d7230 */ /* 0x100fe20000004100 */
[-C--:B------:R-:W-:Y:S01]  /*8450*/  F2FP.F16.E4M3.UNPACK_B R86, R139.reuse ;  /* 0x0000008bff56723e */ /* 0x080fe200020006ff */
[----:B-1----:R-:W2:Y:S01]  /*8460*/  LDTM.x64 R4, tmem[UR4] ;  /* 0x00000004000479ee */ /* 0x002ea20008340000 */
[----:B------:R-:W-:Y:S01]  /*8470*/  F2FP.F16.E4M3.UNPACK_B R88, R139.H1 ;  /* 0x0000008bff58723e */ /* 0x000fe200030006ff */
[----:B------:R-:W-:Y:S01]  /*8480*/  HADD2.F32 R78, -RZ, R78.H1_H1 ;  /* 0x3000004eff4e7230 */ /* 0x000fe20000004100 */
[-C--:B------:R-:W-:Y:S01]  /*8490*/  F2FP.F16.E4M3.UNPACK_B R90, R140.reuse ;  /* 0x0000008cff5a723e */ /* 0x080fe200020006ff */
[----:B------:R-:W-:Y:S01]  /*84a0*/  HADD2.F32 R79, -RZ, R80.H0_H0 ;  /* 0x20000050ff4f7230 */ /* 0x000fe20000004100 */
[----:B------:R-:W-:Y:S01]  /*84b0*/  F2FP.F16.E4M3.UNPACK_B R92, R140.H1 ;  /* 0x0000008cff5c723e */ /* 0x000fe200030006ff */
[--C-:B------:R-:W-:Y:S01]  /*84c0*/  HADD2.F32 R81, -RZ, R82.reuse.H0_H0 ;  /* 0x20000052ff517230 */ /* 0x100fe20000004100 */
[----:B------:R-:W-:Y:S01]  /*84d0*/  ISETP.NE.AND P6, PT, R156, RZ, PT ;  /* 0x000000ff9c00720c */ /* 0x000fe20003fc5270 */
[----:B------:R-:W-:Y:S01]  /*84e0*/  HADD2.F32 R82, -RZ, R82.H1_H1 ;  /* 0x30000052ff527230 */ /* 0x000fe20000004100 */
[----:B------:R-:W-:Y:S01]  /*84f0*/  SHF.L.U32 R186, R175, 0x4, RZ ;  /* 0x00000004afba7819 */ /* 0x000fe200000006ff */
[--C-:B------:R-:W-:Y:S01]  /*8500*/  HADD2.F32 R85, -RZ, R86.reuse.H0_H0 ;  /* 0x20000056ff557230 */ /* 0x100fe20000004100 */
[----:B------:R-:W-:Y:S01]  /*8510*/  SHF.L.U32 R198, R174, 0x4, RZ ;  /* 0x00000004aec67819 */ /* 0x000fe200000006ff */
[----:B------:R-:W-:Y:S01]  /*8520*/  HADD2.F32 R86, -RZ, R86.H1_H1 ;  /* 0x30000056ff567230 */ /* 0x000fe20000004100 */
[----:B------:R-:W-:Y:S01]  /*8530*/  SHF.L.U32 R196, R176, 0x4, RZ ;  /* 0x00000004b0c47819 */ /* 0x000fe200000006ff */
[--C-:B------:R-:W-:Y:S01]  /*8540*/  HADD2.F32 R89, -RZ, R90.reuse.H0_H0 ;  /* 0x2000005aff597230 */ /* 0x100fe20000004100 */
[----:B------:R-:W-:Y:S01]  /*8550*/  F2FP.F16.E4M3.UNPACK_B R94, R141 ;  /* 0x0000008dff5e723e */ /* 0x000fe200020006ff */
[----:B------:R-:W-:Y:S01]  /*8560*/  HADD2.F32 R90, -RZ, R90.H1_H1 ;  /* 0x3000005aff5a7230 */ /* 0x000fe20000004100 */
[----:B------:R-:W-:Y:S01]  /*8570*/  F2FP.F16.E4M3.UNPACK_B R98, R142 ;  /* 0x0000008eff62723e */ /* 0x000fe200020006ff */
[----:B------:R-:W-:Y:S01]  /*8580*/  HADD2.F32 R80, -RZ, R80.H1_H1 ;  /* 0x30000050ff507230 */ /* 0x000fe20000004100 */
[----:B------:R-:W-:Y:S01]  /*8590*/  F2FP.F16.E4M3.UNPACK_B R102, R143 ;  /* 0x0000008fff66723e */ /* 0x000fe200020006ff */
[--C-:B------:R-:W-:Y:S01]  /*85a0*/  HADD2.F32 R93, -RZ, R94.reuse.H0_H0 ;  /* 0x2000005eff5d7230 */ /* 0x100fe20000004100 */
[----:B------:R-:W-:Y:S01]  /*85b0*/  F2FP.F16.E4M3.UNPACK_B R106, R144 ;  /* 0x00000090ff6a723e */ /* 0x000fe200020006ff */
[----:B------:R-:W-:Y:S01]  /*85c0*/  HADD2.F32 R94, -RZ, R94.H1_H1 ;  /* 0x3000005eff5e7230 */ /* 0x000fe20000004100 */
[----:B------:R-:W-:Y:S01]  /*85d0*/  F2FP.F16.E4M3.UNPACK_B R110, R145 ;  /* 0x00000091ff6e723e */ /* 0x000fe200020006ff */
[C---:B--2---:R-:W-:Y:S01]  /*85e0*/  FMUL R0, R70.reuse, R4 ;  /* 0x0000000446007220 */ /* 0x044fe20000400000 */
[C---:B------:R-:W-:Y:S01]  /*85f0*/  FMUL R2, R70.reuse, R5 ;  /* 0x0000000546027220 */ /* 0x040fe20000400000 */
[C---:B------:R-:W-:Y:S01]  /*8600*/  FMUL R4, R70.reuse, R8 ;  /* 0x0000000846047220 */ /* 0x040fe20000400000 */
[C---:B------:R-:W-:Y:S01]  /*8610*/  FMUL R5, R70.reuse, R9 ;  /* 0x0000000946057220 */ /* 0x040fe20000400000 */
[C---:B------:R-:W-:Y:S01]  /*8620*/  FFMA R0, R73.reuse, R72, R0 ;  /* 0x0000004849007223 */ /* 0x040fe20000000000 */
[C---:B------:R-:W-:Y:S01]  /*8630*/  FFMA R2, R73.reuse, R75, R2 ;  /* 0x0000004b49027223 */ /* 0x040fe20000000002 */
[C---:B------:R-:W-:Y:S01]  /*8640*/  FMUL R8, R70.reuse, R12 ;  /* 0x0000000c46087220 */ /* 0x040fe20000400000 */
[C---:B------:R-:W-:Y:S01]  /*8650*/  FMUL R9, R70.reuse, R13 ;  /* 0x0000000d46097220 */ /* 0x040fe20000400000 */
[C---:B------:R-:W-:Y:S01]  /*8660*/  FMUL R12, R70.reuse, R16 ;  /* 0x00000010460c7220 */ /* 0x040fe20000400000 */
[C---:B------:R-:W-:Y:S01]  /*8670*/  FMUL R13, R70.reuse, R17 ;  /* 0x00000011460d7220 */ /* 0x040fe20000400000 */
[C---:B------:R-:W-:Y:S01]  /*8680*/  FMUL R16, R70.reuse, R20 ;  /* 0x0000001446107220 */ /* 0x040fe20000400000 */
[C---:B------:R-:W-:Y:S01]  /*8690*/  FMUL R17, R70.reuse, R21 ;  /* 0x0000001546117220 */ /* 0x040fe20000400000 */
[C---:B------:R-:W-:Y:S01]  /*86a0*/  FMUL R20, R70.reuse, R24 ;  /* 0x0000001846147220 */ /* 0x040fe20000400000 */
[C---:B------:R-:W-:Y:S01]  /*86b0*/  FMUL R21, R70.reuse, R25 ;  /* 0x0000001946157220 */ /* 0x040fe20000400000 */
[--C-:B------:R-:W-:Y:S02]  /*86c0*/  HADD2.F32 R97, -RZ, R98.reuse.H0_H0 ;  /* 0x20000062ff617230 */ /* 0x100fe40000004100 */
[C---:B------:R-:W-:Y:S01]  /*86d0*/  FMUL R24, R70.reuse, R28 ;  /* 0x0000001c46187220 */ /* 0x040fe20000400000 */
[----:B------:R-:W-:Y:S02]  /*86e0*/  HADD2.F32 R98, -RZ, R98.H1_H1 ;  /* 0x30000062ff627230 */ /* 0x000fe40000004100 */
[C---:B------:R-:W-:Y:S01]  /*86f0*/  FMUL R25, R70.reuse, R29 ;  /* 0x0000001d46197220 */ /* 0x040fe20000400000 */
[--C-:B------:R-:W-:Y:S02]  /*8700*/  HADD2.F32 R101, -RZ, R102.reuse.H0_H0 ;  /* 0x20000066ff657230 */ /* 0x100fe40000004100 */
[C---:B------:R-:W-:Y:S01]  /*8710*/  FMUL R28, R70.reuse, R32 ;  /* 0x00000020461c7220 */ /* 0x040fe20000400000 */
[----:B------:R-:W-:Y:S02]  /*8720*/  HADD2.F32 R102, -RZ, R102.H1_H1 ;  /* 0x30000066ff667230 */ /* 0x000fe40000004100 */
[C---:B------:R-:W-:Y:S01]  /*8730*/  FMUL R29, R70.reuse, R33 ;  /* 0x00000021461d7220 */ /* 0x040fe20000400000 */
[--C-:B------:R-:W-:Y:S02]  /*8740*/  HADD2.F32 R105, -RZ, R106.reuse.H0_H0 ;  /* 0x2000006aff697230 */ /* 0x100fe40000004100 */
[C---:B------:R-:W-:Y:S01]  /*8750*/  FMUL R32, R70.reuse, R36 ;  /* 0x0000002446207220 */ /* 0x040fe20000400000 */
[----:B------:R-:W-:Y:S01]  /*8760*/  F2FP.F16.E4M3.UNPACK_B R96, R141.H1 ;  /* 0x0000008dff60723e */ /* 0x000fe200030006ff */
[----:B------:R-:W-:Y:S02]  /*8770*/  HADD2.F32 R106, -RZ, R106.H1_H1 ;  /* 0x3000006aff6a7230 */ /* 0x000fe40000004100 */
[C---:B------:R-:W-:Y:S01]  /*8780*/  FMUL R33, R70.reuse, R37 ;  /* 0x0000002546217220 */ /* 0x040fe20000400000 */
[--C-:B------:R-:W-:Y:S02]  /*8790*/  HADD2.F32 R109, -RZ, R110.reuse.H0_H0 ;  /* 0x2000006eff6d7230 */ /* 0x100fe40000004100 */
[C---:B------:R-:W-:Y:S01]  /*87a0*/  FMUL R36, R70.reuse, R40 ;  /* 0x0000002846247220 */ /* 0x040fe20000400000 */
[----:B------:R-:W-:Y:S01]  /*87b0*/  F2FP.F16.E4M3.UNPACK_B R100, R142.H1 ;  /* 0x0000008eff64723e */ /* 0x000fe200030006ff */
[----:B------:R-:W-:Y:S02]  /*87c0*/  HADD2.F32 R110, -RZ, R110.H1_H1 ;  /* 0x3000006eff6e7230 */ /* 0x000fe40000004100 */
[C---:B------:R-:W-:Y:S01]  /*87d0*/  FMUL R37, R70.reuse, R41 ;  /* 0x0000002946257220 */ /* 0x040fe20000400000 */
[C---:B------:R-:W-:Y:S01]  /*87e0*/  FMUL R40, R70.reuse, R44 ;  /* 0x0000002c46287220 */ /* 0x040fe20000400000 */
[----:B------:R-:W-:Y:S01]  /*87f0*/  F2FP.F16.E4M3.UNPACK_B R104, R143.H1 ;  /* 0x0000008fff68723e */ /* 0x000fe200030006ff */
        /* <DEDUP_REMOVED lines=8> */
[----:B------:R-:W-:Y:S01]  /*8880*/  F2FP.F16.E4M3.UNPACK_B R114, R146 ;  /* 0x00000092ff72723e */ /* 0x000fe200020006ff */
[C---:B------:R-:W-:Y:S01]  /*8890*/  FMUL R53, R70.reuse, R57 ;  /* 0x0000003946357220 */ /* 0x040fe20000400000 */
[C---:B------:R-:W-:Y:S01]  /*88a0*/  FMUL R56, R70.reuse, R60 ;  /* 0x0000003c46387220 */ /* 0x040fe20000400000 */
[----:B------:R-:W-:Y:S01]  /*88b0*/  F2FP.F16.E4M3.UNPACK_B R116, R146.H1 ;  /* 0x00000092ff74723e */ /* 0x000fe200030006ff */
[C---:B------:R-:W-:Y:S01]  /*88c0*/  FMUL R57, R70.reuse, R61 ;  /* 0x0000003d46397220 */ /* 0x040fe20000400000 */
[--C-:B------:R-:W-:Y:S02]  /*88d0*/  HADD2.F32 R113, -RZ, R114.reuse.H0_H0 ;  /* 0x20000072ff717230 */ /* 0x100fe40000004100 */
[C---:B------:R-:W-:Y:S01]  /*88e0*/  FMUL R60, R70.reuse, R64 ;  /* 0x00000040463c7220 */ /* 0x040fe20000400000 */
[----:B------:R-:W-:Y:S01]  /*88f0*/  F2FP.F16.E4M3.UNPACK_B R118, R147 ;  /* 0x00000093ff76723e */ /* 0x000fe200020006ff */
[----:B------:R-:W-:Y:S02]  /*8900*/  HADD2.F32 R114, -RZ, R114.H1_H1 ;  /* 0x30000072ff727230 */ /* 0x000fe40000004100 */
[C---:B------:R-:W-:Y:S01]  /*8910*/  FMUL R61, R70.reuse, R65 ;  /* 0x00000041463d7220 */ /* 0x040fe20000400000 */
[C---:B----4-:R-:W-:Y:S01]  /*8920*/  FMUL R3, R70.reuse, R6 ;  /* 0x0000000646037220 */ /* 0x050fe20000400000 */
[----:B------:R-:W-:Y:S01]  /*8930*/  F2FP.F16.E4M3.UNPACK_B R120, R147.H1 ;  /* 0x00000093ff78723e */ /* 0x000fe200030006ff */
[--C-:B------:R-:W-:Y:S02]  /*8940*/  HADD2.F32 R117, -RZ, R118.reuse.H0_H0 ;  /* 0x20000076ff757230 */ /* 0x100fe40000004100 */
[C---:B------:R-:W-:Y:S01]  /*8950*/  FMUL R7, R70.reuse, R7 ;  /* 0x0000000746077220 */ /* 0x040fe20000400000 */
[C---:B------:R-:W-:Y:S01]  /*8960*/  FFMA R3, R73.reuse, R74, R3 ;  /* 0x0000004a49037223 */ /* 0x040fe20000000003 */
[----:B------:R-:W-:Y:S01]  /*8970*/  F2FP.F16.E4M3.UNPACK_B R122, R148 ;  /* 0x00000094ff7a723e */ /* 0x000fe200020006ff */
[----:B------:R-:W-:Y:S02]  /*8980*/  HADD2.F32 R118, -RZ, R118.H1_H1 ;  /* 0x30000076ff767230 */ /* 0x000fe40000004100 */
[C---:B------:R-:W-:Y:S01]  /*8990*/  FFMA R7, R73.reuse, R76, R7 ;  /* 0x0000004c49077223 */ /* 0x040fe20000000007 */
[C---:B------:R-:W-:Y:S01]  /*89a0*/  FFMA R4, R73.reuse, R77, R4 ;  /* 0x0000004d49047223 */ /* 0x040fe20000000004 */
[----:B------:R-:W-:Y:S01]  /*89b0*/  F2FP.F16.E4M3.UNPACK_B R124, R148.H1 ;  /* 0x00000094ff7c723e */ /* 0x000fe200030006ff */
[----:B------:R-:W-:Y:S01]  /*89c0*/  FFMA R5, R73, R78, R5 ;  /* 0x0000004e49057223 */ /* 0x000fe20000000005 */
[--C-:B------:R-:W-:Y:S01]  /*89d0*/  HADD2.F32 R121, -RZ, R122.reuse.H0_H0 ;  /* 0x2000007aff797230 */ /* 0x100fe20000004100 */
[----:B------:R-:W-:Y:S01]  /*89e0*/  F2FP.SATFINITE.E4M3.F32.PACK_AB_MERGE_C R159, R7, R3, RZ ;  /* 0x00000003079f723e */ /* 0x000fe200048070ff */
[----:B------:R-:W-:Y:S02]  /*89f0*/  HADD2.F32 R122, -RZ, R122.H1_H1 ;  /* 0x3000007aff7a7230 */ /* 0x000fe40000004100 */
[C---:B------:R-:W-:Y:S01]  /*8a00*/  FMUL R6, R70.reuse, R10 ;  /* 0x0000000a46067220 */ /* 0x040fe20000400000 */
[----:B------:R-:W-:Y:S01]  /*8a10*/  FMUL R11, R70, R11 ;  /* 0x0000000b460b7220 */ /* 0x000fe20000400000 */
[--C-:B------:R-:W-:Y:S01]  /*8a20*/  HADD2.F32 R83, -RZ, R84.reuse.H0_H0 ;  /* 0x20000054ff537230 */ /* 0x100fe20000004100 */
[----:B------:R-:W-:Y:S01]  /*8a30*/  F2FP.SATFINITE.E4M3.F32.PACK_AB_MERGE_C R156, R2, R0, R159 ;  /* 0x00000000029c723e */ /* 0x000fe2000480709f */
[C---:B------:R-:W-:Y:S01]  /*8a40*/  FFMA R6, R73.reuse, R79, R6 ;  /* 0x0000004f49067223 */ /* 0x040fe20000000006 */
[C---:B------:R-:W-:Y:S01]  /*8a50*/  FFMA R11, R73.reuse, R80, R11 ;  /* 0x00000050490b7223 */ /* 0x040fe2000000000b */
[C---:B------:R-:W-:Y:S01]  /*8a60*/  FFMA R8, R73.reuse, R81, R8 ;  /* 0x0000005149087223 */ /* 0x040fe20000000008 */
[----:B------:R-:W-:Y:S01]  /*8a70*/  F2FP.F16.E4M3.UNPACK_B R126, R149 ;  /* 0x00000095ff7e723e */ /* 0x000fe200020006ff */
[----:B------:R-:W-:Y:S01]  /*8a80*/  FFMA R9, R73, R82, R9 ;  /* 0x0000005249097223 */ /* 0x000fe20000000009 */
[----:B------:R-:W-:Y:S01]  /*8a90*/  HADD2.F32 R84, -RZ, R84.H1_H1 ;  /* 0x30000054ff547230 */ /* 0x000fe20000004100 */
[----:B------:R-:W-:Y:S01]  /*8aa0*/  F2FP.SATFINITE.E4M3.F32.PACK_AB_MERGE_C R157, R11, R6, RZ ;  /* 0x000000060b9d723e */ /* 0x000fe200048070ff */
[C---:B------:R-:W-:Y:S01]  /*8ab0*/  FMUL R10, R70.reuse, R14 ;  /* 0x0000000e460a7220 */ /* 0x040fe20000400000 */
[----:B------:R-:W-:Y:S02]  /*8ac0*/  HADD2.F32 R125, -RZ, R126.H0_H0 ;  /* 0x2000007eff7d7230 */ /* 0x000fe40000004100 */
[C---:B------:R-:W-:Y:S01]  /*8ad0*/  FMUL R15, R70.reuse, R15 ;  /* 0x0000000f460f7220 */ /* 0x040fe20000400000 */
[----:B------:R-:W-:Y:S01]  /*8ae0*/  HADD2.F32 R87, -RZ, R88.H0_H0 ;  /* 0x20000058ff577230 */ /* 0x000fe20000004100 */
[----:B------:R-:W-:Y:S01]  /*8af0*/  F2FP.SATFINITE.E4M3.F32.PACK_AB_MERGE_C R157, R5, R4, R157 ;  /* 0x00000004059d723e */ /* 0x000fe2000480709d */
[C---:B------:R-:W-:Y:S01]  /*8b00*/  FFMA R10, R73.reuse, R83, R10 ;  /* 0x00000053490a7223 */ /* 0x040fe2000000000a */
[C---:B------:R-:W-:Y:S01]  /*8b10*/  FFMA R15, R73.reuse, R84, R15 ;  /* 0x00000054490f7223 */ /* 0x040fe2000000000f */
[C---:B------:R-:W-:Y:S01]  /*8b20*/  FFMA R12, R73.reuse, R85, R12 ;  /* 0x00000055490c7223 */ /* 0x040fe2000000000c */
[----:B------:R-:W-:Y:S01]  /*8b30*/  F2FP.F16.E4M3.UNPACK_B R128, R149.H1 ;  /* 0x00000095ff80723e */ /* 0x000fe200030006ff */
[----:B------:R-:W-:Y:S01]  /*8b40*/  FFMA R13, R73, R86, R13 ;  /* 0x00000056490d7223 */ /* 0x000fe2000000000d */
[----:B------:R-:W-:Y:S01]  /*8b50*/  HADD2.F32 R126, -RZ, R126.H1_H1 ;  /* 0x3000007eff7e7230 */ /* 0x000fe20000004100 */
[----:B------:R-:W-:Y:S01]  /*8b60*/  F2FP.SATFINITE.E4M3.F32.PACK_AB_MERGE_C R158, R15, R10, RZ ;  /* 0x0000000a0f9e723e */ /* 0x000fe200048070ff */
[----:B------:R-:W-:Y:S02]  /*8b70*/  HADD2.F32 R88, -RZ, R88.H1_H1 ;  /* 0x30000058ff587230 */ /* 0x000fe40000004100 */
[C---:B------:R-:W-:Y:S01]  /*8b80*/  FMUL R14, R70.reuse, R18 ;  /* 0x00000012460e7220 */ /* 0x040fe20000400000 */
[C---:B------:R-:W-:Y:S01]  /*8b90*/  FMUL R19, R70.reuse, R19 ;  /* 0x0000001346137220 */ /* 0x040fe20000400000 */
[----:B------:R-:W-:Y:S01]  /*8ba0*/  F2FP.SATFINITE.E4M3.F32.PACK_AB_MERGE_C R158, R9, R8, R158 ;  /* 0x00000008099e723e */ /* 0x000fe2000480709e */
[--C-:B------:R-:W-:Y:S02]  /*8bb0*/  HADD2.F32 R91, -RZ, R92.reuse.H0_H0 ;  /* 0x2000005cff5b7230 */ /* 0x100fe40000004100 */
        /* <DEDUP_REMOVED lines=10> */
[----:B------:R-:W-:Y:S01]  /*8c60*/  F2FP.SATFINITE.E4M3.F32.PACK_AB_MERGE_C R159, R13, R12, R159 ;  /* 0x0000000c0d9f723e */ /* 0x000fe2000480709f */
[----:B------:R-:W-:Y:S02]  /*8c70*/  HADD2.F32 R95, -RZ, R96.H0_H0 ;  /* 0x20000060ff5f7230 */ /* 0x000fe40000004100 */
[C---:B------:R-:W-:Y:S01]  /*8c80*/  FFMA R18, R73.reuse, R91, R18 ;  /* 0x0000005b49127223 */ /* 0x040fe20000000012 */
[C---:B------:R-:W-:Y:S01]  /*8c90*/  FFMA R23, R73.reuse, R92, R23 ;  /* 0x0000005c49177223 */ /* 0x040fe20000000017 */
[C---:B------:R-:W-:Y:S01]  /*8ca0*/  FFMA R20, R73.reuse, R93, R20 ;  /* 0x0000005d49147223 */ /* 0x040fe20000000014 */
[----:B------:R-:W-:Y:S01]  /*8cb0*/  F2FP.F16.E4M3.UNPACK_B R132, R150.H1 ;  /* 0x00000096ff84723e */ /* 0x000fe200030006ff */
[----:B------:R1:W-:Y:S01]  /*8cc0*/  STS.128 [R163+UR49+0x4400], R156 ;  /* 0x0044009ca3007988 */ /* 0x0003e20008000c31 */
[----:B------:R-:W-:Y:S01]  /*8cd0*/  FFMA R21, R73, R94, R21 ;  /* 0x0000005e49157223 */ /* 0x000fe20000000015 */
[----:B------:R-:W-:Y:S01]  /*8ce0*/  F2FP.SATFINITE.E4M3.F32.PACK_AB_MERGE_C R181, R23, R18, RZ ;  /* 0x0000001217b5723e */ /* 0x000fe200048070ff */
[----:B------:R-:W-:Y:S02]  /*8cf0*/  HADD2.F32 R130, -RZ, R130.H1_H1 ;  /* 0x30000082ff827230 */ /* 0x000fe40000004100 */
[C---:B------:R-:W-:Y:S01]  /*8d00*/  FMUL R22, R70.reuse, R26 ;  /* 0x0000001a46167220 */ /* 0x040fe20000400000 */
[----:B------:R-:W-:Y:S02]  /*8d10*/  HADD2.F32 R96, -RZ, R96.H1_H1 ;  /* 0x30000060ff607230 */ /* 0x000fe40000004100 */
[C---:B------:R-:W-:Y:S01]  /*8d20*/  FMUL R27, R70.reuse, R27 ;  /* 0x0000001b461b7220 */ /* 0x040fe20000400000 */
[----:B------:R-:W-:Y:S02]  /*8d30*/  HADD2.F32 R99, -RZ, R100.H0_H0 ;  /* 0x20000064ff637230 */ /* 0x000fe40000004100 */
[C---:B------:R-:W-:Y:S01]  /*8d40*/  FFMA R22, R73.reuse, R95, R22 ;  /* 0x0000005f49167223 */ /* 0x040fe20000000016 */
[----:B------:R-:W-:Y:S01]  /*8d50*/  F2FP.F16.E4M3.UNPACK_B R134, R151 ;  /* 0x00000097ff86723e */ /* 0x000fe200020006ff */
        /* <DEDUP_REMOVED lines=8> */
[----:B------:R-:W-:Y:S02]  /*8de0*/  HADD2.F32 R100, -RZ, R100.H1_H1 ;  /* 0x30000064ff647230 */ /* 0x000fe40000004100 */
[----:B------:R-:W-:Y:S01]  /*8df0*/  FMUL R31, R70, R31 ;  /* 0x0000001f461f7220 */ /* 0x000fe20000400000 */
[--C-:B------:R-:W-:Y:S02]  /*8e00*/  HADD2.F32 R103, -RZ, R104.reuse.H0_H0 ;  /* 0x20000068ff677230 */ /* 0x100fe40000004100 */
[C---:B------:R-:W-:Y:S01]  /*8e10*/  FFMA R26, R73.reuse, R99, R26 ;  /* 0x00000063491a7223 */ /* 0x040fe2000000001a */
[----:B------:R-:W-:Y:S01]  /*8e20*/  ISETP.NE.AND P0, PT, R166, RZ, PT ;  /* 0x000000ffa600720c */ /* 0x000fe20003f05270 */
[C---:B------:R-:W-:Y:S01]  /*8e30*/  FFMA R31, R73.reuse, R100, R31 ;  /* 0x00000064491f7223 */ /* 0x040fe2000000001f */
[C---:B------:R-:W-:Y:S01]  /*8e40*/  FFMA R28, R73.reuse, R101, R28 ;  /* 0x00000065491c7223 */ /* 0x040fe2000000001c */
[----:B------:R-:W-:Y:S01]  /*8e50*/  LEA R187, R160, UR49, 0x3 ;  /* 0x00000031a0bb7c11 */ /* 0x000fe2000f8e18ff */
[----:B------:R-:W-:Y:S01]  /*8e60*/  FFMA R29, R73, R102, R29 ;  /* 0x00000066491d7223 */ /* 0x000fe2000000001d */
[----:B------:R-:W-:Y:S01]  /*8e70*/  HADD2.F32 R104, -RZ, R104.H1_H1 ;  /* 0x30000068ff687230 */ /* 0x000fe20000004100 */
[----:B------:R-:W-:Y:S01]  /*8e80*/  F2FP.SATFINITE.E4M3.F32.PACK_AB_MERGE_C R183, R31, R26, RZ ;  /* 0x0000001a1fb7723e */ /* 0x000fe200048070ff */
[C---:B------:R-:W-:Y:S01]  /*8e90*/  FMUL R30, R70.reuse, R34 ;  /* 0x00000022461e7220 */ /* 0x040fe20000400000 */
[----:B------:R-:W-:Y:S01]  /*8ea0*/  FMUL R35, R70, R35 ;  /* 0x0000002346237220 */ /* 0x000fe20000400000 */
[--C-:B------:R-:W-:Y:S01]  /*8eb0*/  HADD2.F32 R107, -RZ, R108.reuse.H0_H0 ;  /* 0x2000006cff6b7230 */ /* 0x100fe20000004100 */
[----:B-1----:R-:W-:Y:S01]  /*8ec0*/  F2FP.SATFINITE.E4M3.F32.PACK_AB_MERGE_C R156, R17, R16, R181 ;  /* 0x00000010119c723e */ /* 0x002fe200048070b5 */
[----:B------:R-:W-:Y:S01]  /*8ed0*/  FFMA R30, R73, R103, R30 ;  /* 0x00000067491e7223 */ /* 0x000fe2000000001e */
[----:B------:R-:W-:Y:S01]  /*8ee0*/  F2FP.SATFINITE.E4M3.F32.PACK_AB_MERGE_C R157, R21, R20, R182 ;  /* 0x00000014159d723e */ /* 0x000fe200048070b6 */
[----:B------:R-:W-:Y:S01]  /*8ef0*/  FFMA R35, R73, R104, R35 ;  /* 0x0000006849237223 */ /* 0x000fe20000000023 */
[----:B------:R-:W-:Y:S01]  /*8f00*/  F2FP.SATFINITE.E4M3.F32.PACK_AB_MERGE_C R158, R25, R24, R183 ;  /* 0x00000018199e723e */ /* 0x000fe200048070b7 */
[----:B------:R-:W-:Y:S01]  /*8f10*/  FFMA R32, R73, R105, R32 ;  /* 0x0000006949207223 */ /* 0x000fe20000000020 */
[----:B------:R-:W-:Y:S01]  /*8f20*/  IADD3 R181, PT, PT, R177, R186, RZ ;  /* 0x000000bab1b57210 */ /* 0x000fe20007ffe0ff */
[----:B------:R-:W-:Y:S01]  /*8f30*/  FFMA R33, R73, R106, R33 ;  /* 0x0000006a49217223 */ /* 0x000fe20000000021 */
[----:B------:R-:W-:Y:S01]  /*8f40*/  IADD3 R182, PT, PT, R177, R198, RZ ;  /* 0x000000c6b1b67210 */ /* 0x000fe20007ffe0ff */
[----:B------:R-:W-:Y:S01]  /*8f50*/  HADD2.F32 R108, -RZ, R108.H1_H1 ;  /* 0x3000006cff6c7230 */ /* 0x000fe20000004100 */
[----:B------:R-:W-:Y:S01]  /*8f60*/  IADD3 R183, PT, PT, R196, R181, RZ ;  /* 0x000000b5c4b77210 */ /* 0x000fe20007ffe0ff */
[C---:B------:R-:W-:Y:S01]  /*8f70*/  FMUL R34, R70.reuse, R38 ;  /* 0x0000002646227220 */ /* 0x040fe20000400000 */
[----:B------:R-:W-:Y:S01]  /*8f80*/  F2FP.SATFINITE.E4M3.F32.PACK_AB_MERGE_C R159, R35, R30, RZ ;  /* 0x0000001e239f723e */ /* 0x000fe200048070ff */
[C---:B------:R-:W-:Y:S01]  /*8f90*/  FMUL R39, R70.reuse, R39 ;  /* 0x0000002746277220 */ /* 0x040fe20000400000 */
[--C-:B------:R-:W-:Y:S02]  /*8fa0*/  HADD2.F32 R111, -RZ, R112.reuse.H0_H0 ;  /* 0x20000070ff6f7230 */ /* 0x100fe40000004100 */
[----:B------:R-:W-:Y:S01]  /*8fb0*/  FFMA R34, R73, R107, R34 ;  /* 0x0000006b49227223 */ /* 0x000fe20000000022 */
[----:B------:R-:W-:Y:S01]  /*8fc0*/  F2FP.SATFINITE.E4M3.F32.PACK_AB_MERGE_C R159, R29, R28, R159 ;  /* 0x0000001c1d9f723e */ /* 0x000fe2000480709f */
[C---:B------:R-:W-:Y:S01]  /*8fd0*/  FFMA R39, R73.reuse, R108, R39 ;  /* 0x0000006c49277223 */ /* 0x040fe20000000027 */
[C---:B------:R-:W-:Y:S01]  /*8fe0*/  FFMA R36, R73.reuse, R109, R36 ;  /* 0x0000006d49247223 */ /* 0x040fe20000000024 */
[----:B------:R-:W-:Y:S01]  /*8ff0*/  FFMA R37, R73, R110, R37 ;  /* 0x0000006e49257223 */ /* 0x000fe20000000025 */
[----:B------:R-:W-:Y:S01]  /*9000*/  HADD2.F32 R112, -RZ, R112.H1_H1 ;  /* 0x30000070ff707230 */ /* 0x000fe20000004100 */
[----:B------:R1:W-:Y:S01]  /*9010*/  STS.128 [R181+0x4010], R156 ;  /* 0x0040109cb5007388 */ /* 0x0003e20000000c00 */
[----:B------:R-:W-:Y:S01]  /*9020*/  F2FP.SATFINITE.E4M3.F32.PACK_AB_MERGE_C R188, R39, R34, RZ ;  /* 0x0000002227bc723e */ /* 0x000fe200048070ff */
[C---:B------:R-:W-:Y:S01]  /*9030*/  FMUL R38, R70.reuse, R42 ;  /* 0x0000002a46267220 */ /* 0x040fe20000400000 */
[C---:B------:R-:W-:Y:S01]  /*9040*/  FMUL R43, R70.reuse, R43 ;  /* 0x0000002b462b7220 */ /* 0x040fe20000400000 */
[--C-:B------:R-:W-:Y:S01]  /*9050*/  HADD2.F32 R115, -RZ, R116.reuse.H0_H0 ;  /* 0x20000074ff737230 */ /* 0x100fe20000004100 */
[----:B------:R-:W-:Y:S01]  /*9060*/  F2FP.SATFINITE.E4M3.F32.PACK_AB_MERGE_C R188, R33, R32, R188 ;  /* 0x0000002021bc723e */ /* 0x000fe200048070bc */
[C---:B------:R-:W-:Y:S01]  /*9070*/  FFMA R38, R73.reuse, R111, R38 ;  /* 0x0000006f49267223 */ /* 0x040fe20000000026 */
[C---:B------:R-:W-:Y:S01]  /*9080*/  FFMA R43, R73.reuse, R112, R43 ;  /* 0x00000070492b7223 */ /* 0x040fe2000000002b */
[C---:B------:R-:W-:Y:S01]  /*9090*/  FFMA R40, R73.reuse, R113, R40 ;  /* 0x0000007149287223 */ /* 0x040fe20000000028 */
[----:B------:R-:W-:Y:S01]  /*90a0*/  FFMA R41, R73, R114, R41 ;  /* 0x0000007249297223 */ /* 0x000fe20000000029 */
[----:B------:R-:W-:Y:S02]  /*90b0*/  HADD2.F32 R116, -RZ, R116.H1_H1 ;  /* 0x30000074ff747230 */ /* 0x000fe40000004100 */
        /* <DEDUP_REMOVED lines=8> */
[C---:B------:R-:W-:Y:S01]  /*9140*/  FFMA R45, R73.reuse, R118, R45 ;  /* 0x00000076492d7223 */ /* 0x040fe2000000002d */
[----:B------:R-:W-:Y:S02]  /*9150*/  HADD2.F32 R120, -RZ, R120.H1_H1 ;  /* 0x30000078ff787230 */ /* 0x000fe40000004100 */
[C---:B------:R-:W-:Y:S01]  /*9160*/  FMUL R46, R70.reuse, R50 ;  /* 0x00000032462e7220 */ /* 0x040fe20000400000 */
[C---:B------:R-:W-:Y:S01]  /*9170*/  FMUL R51, R70.reuse, R51 ;  /* 0x0000003346337220 */ /* 0x040fe20000400000 */
[--C-:B------:R-:W-:Y:S02]  /*9180*/  HADD2.F32 R123, -RZ, R124.reuse.H0_H0 ;  /* 0x2000007cff7b7230 */ /* 0x100fe40000004100 */
[C---:B------:R-:W-:Y:S01]  /*9190*/  FMUL R50, R70.reuse, R54 ;  /* 0x0000003646327220 */ /* 0x040fe20000400000 */
[C---:B------:R-:W-:Y:S01]  /*91a0*/  FFMA R46, R73.reuse, R119, R46 ;  /* 0x00000077492e7223 */ /* 0x040fe2000000002e */
[----:B------:R-:W-:Y:S02]  /*91b0*/  HADD2.F32 R124, -RZ, R124.H1_H1 ;  /* 0x3000007cff7c7230 */ /* 0x000fe40000004100 */
[C---:B------:R-:W-:Y:S01]  /*91c0*/  FFMA R51, R73.reuse, R120, R51 ;  /* 0x0000007849337223 */ /* 0x040fe20000000033 */
[C---:B------:R-:W-:Y:S01]  /*91d0*/  FMUL R55, R70.reuse, R55 ;  /* 0x0000003746377220 */ /* 0x040fe20000400000 */
[C---:B------:R-:W-:Y:S01]  /*91e0*/  FFMA R48, R73.reuse, R121, R48 ;  /* 0x0000007949307223 */ /* 0x040fe20000000030 */
[C---:B------:R-:W-:Y:S01]  /*91f0*/  FFMA R49, R73.reuse, R122, R49 ;  /* 0x0000007a49317223 */ /* 0x040fe20000000031 */
[--C-:B------:R-:W-:Y:S02]  /*9200*/  HADD2.F32 R127, -RZ, R128.reuse.H0_H0 ;  /* 0x20000080ff7f7230 */ /* 0x100fe40000004100 */
[C---:B------:R-:W-:Y:S01]  /*9210*/  FFMA R50, R73.reuse, R123, R50 ;  /* 0x0000007b49327223 */ /* 0x040fe20000000032 */
[----:B------:R-:W-:Y:S02]  /*9220*/  HADD2.F32 R128, -RZ, R128.H1_H1 ;  /* 0x30000080ff807230 */ /* 0x000fe40000004100 */
[C---:B------:R-:W-:Y:S01]  /*9230*/  FMUL R54, R70.reuse, R58 ;  /* 0x0000003a46367220 */ /* 0x040fe20000400000 */
        /* <DEDUP_REMOVED lines=16> */
[----:B------:R-:W-:Y:S01]  /*9340*/  FFMA R63, R73, R132, R63 ;  /* 0x00000084493f7223 */ /* 0x000fe2000000003f */
[----:B------:R-:W-:Y:S01]  /*9350*/  FMUL R67, R70, R67 ;  /* 0x0000004346437220 */ /* 0x000fe20000400000 */
[----:B------:R-:W-:Y:S01]  /*9360*/  F2FP.SATFINITE.E4M3.F32.PACK_AB_MERGE_C R190, R47, R42, RZ ;  /* 0x0000002a2fbe723e */ /* 0x000fe200048070ff */
[----:B------:R-:W-:Y:S01]  /*9370*/  FFMA R60, R73, R133, R60 ;  /* 0x00000085493c7223 */ /* 0x000fe2000000003c */
[----:B------:R-:W-:Y:S01]  /*9380*/  F2FP.SATFINITE.E4M3.F32.PACK_AB_MERGE_C R191, R51, R46, RZ ;  /* 0x0000002e33bf723e */ /* 0x000fe200048070ff */
[C---:B------:R-:W-:Y:S01]  /*9390*/  FFMA R61, R73.reuse, R134, R61 ;  /* 0x00000086493d7223 */ /* 0x040fe2000000003d */
[C---:B------:R-:W-:Y:S01]  /*93a0*/  FFMA R62, R73.reuse, R75, R62 ;  /* 0x0000004b493e7223 */ /* 0x040fe2000000003e */
[----:B------:R-:W-:Y:S01]  /*93b0*/  FFMA R67, R73, R72, R67 ;  /* 0x0000004849437223 */ /* 0x000fe20000000043 */
[----:B------:R-:W-:Y:S02]  /*93c0*/  F2FP.SATFINITE.E4M3.F32.PACK_AB_MERGE_C R190, R41, R40, R190 ;  /* 0x0000002829be723e */ /* 0x000fe400048070be */
[----:B------:R-:W-:Y:S02]  /*93d0*/  F2FP.SATFINITE.E4M3.F32.PACK_AB_MERGE_C R191, R45, R44, R191 ;  /* 0x0000002c2dbf723e */ /* 0x000fe400048070bf */
[----:B------:R-:W-:Y:S02]  /*93e0*/  F2FP.SATFINITE.E4M3.F32.PACK_AB_MERGE_C R192, R55, R50, RZ ;  /* 0x0000003237c0723e */ /* 0x000fe400048070ff */
[----:B------:R-:W-:Y:S01]  /*93f0*/  F2FP.SATFINITE.E4M3.F32.PACK_AB_MERGE_C R193, R59, R54, RZ ;  /* 0x000000363bc1723e */ /* 0x000fe200048070ff */
[----:B------:R1:W-:Y:S01]  /*9400*/  STS.128 [R182+0x4020], R188 ;  /* 0x004020bcb6007388 */ /* 0x0003e20000000c00 */
[----:B------:R-:W-:Y:S02]  /*9410*/  F2FP.SATFINITE.E4M3.F32.PACK_AB_MERGE_C R194, R63, R58, RZ ;  /* 0x0000003a3fc2723e */ /* 0x000fe400048070ff */
[----:B------:R-:W-:Y:S02]  /*9420*/  F2FP.SATFINITE.E4M3.F32.PACK_AB_MERGE_C R195, R67, R62, RZ ;  /* 0x0000003e43c3723e */ /* 0x000fe400048070ff */
[----:B------:R-:W-:Y:S02]  /*9430*/  F2FP.SATFINITE.E4M3.F32.PACK_AB_MERGE_C R192, R49, R48, R192 ;  /* 0x0000003031c0723e */ /* 0x000fe400048070c0 */
[----:B------:R-:W-:Y:S02]  /*9440*/  F2FP.SATFINITE.E4M3.F32.PACK_AB_MERGE_C R193, R53, R52, R193 ;  /* 0x0000003435c1723e */ /* 0x000fe400048070c1 */
[----:B------:R-:W-:Y:S02]  /*9450*/  F2FP.SATFINITE.E4M3.F32.PACK_AB_MERGE_C R194, R57, R56, R194 ;  /* 0x0000003839c2723e */ /* 0x000fe400048070c2 */
[----:B------:R-:W-:Y:S02]  /*9460*/  F2FP.SATFINITE.E4M3.F32.PACK_AB_MERGE_C R195, R61, R60, R195 ;  /* 0x0000003c3dc3723e */ /* 0x000fe400048070c3 */
[----:B------:R-:W-:Y:S03]  /*9470*/  @P6 SHF.L.U32 R200, R135, 0x1f, RZ ;  /* 0x0000001f87c86819 */ /* 0x000fe600000006ff */
[----:B------:R1:W-:Y:S01]  /*9480*/  STS.128 [R183+0x4010], R192 ;  /* 0x004010c0b7007388 */ /* 0x0003e20000000c00 */
[----:B------:R-:W-:Y:S01]  /*9490*/  @!PT LDS RZ, [RZ] ;  /* 0x00000000fffff984 */ /* 0x000fe20000000800 */
[----:B------:R-:W-:Y:S01]  /*94a0*/  @!PT LDS RZ, [RZ] ;  /* 0x00000000fffff984 */ /* 0x000fe20000000800 */
[----:B------:R-:W-:Y:S01]  /*94b0*/  @!PT LDS RZ, [RZ] ;  /* 0x00000000fffff984 */ /* 0x000fe20000000800 */
[----:B------:R-:W-:Y:S01]  /*94c0*/  @!PT LDS RZ, [RZ] ;  /* 0x00000000fffff984 */ /* 0x000fe20000000800 */
[----:B------:R2:W-:Y:S07]  /*94d0*/  MEMBAR.ALL.CTA ;  /* 0x0000000000007992 */ /* 0x0005ee0000008000 */
[----:B--2---:R-:W2:Y:S02]  /*94e0*/  FENCE.VIEW.ASYNC.S ;  /* 0x00000000000073c6 */ /* 0x004ea40000000000 */
[----:B--2---:R-:W-:Y:S06]  /*94f0*/  BAR.SYNC.DEFER_BLOCKING 0x1, 0x80 ;  /* 0x0042000000007b1d */ /* 0x004fec0000010000 */
[----:B------:R-:W-:Y:S05]  /*9500*/  @P0 BRA `(.L_x_136) ;  /* 0x0000000000280947 */ /* 0x000fea0003800000 */
[----:B------:R-:W2:Y:S01]  /*9510*/  LDCU.64 UR6, c[0x0][0x348] ;  /* 0x00006900ff0677ac */ /* 0x000ea20008000a00 */
[----:B------:R-:W-:Y:S01]  /*9520*/  UIADD3 UR4, UPT, UPT, UR49, 0x4400, URZ ;  /* 0x0000440031047890 */ /* 0x000fe2000fffe0ff */
[----:B------:R-:W-:Y:S05]  /*9530*/  UMOV UR41, UR50 ;  /* 0x0000003200297c82 */ /* 0x000fea0008000000 */
[----:B------:R-:W-:Y:S04]  /*9540*/  MOV R178, UR4 ;  /* 0x0000000400b27c02 */ /* 0x000fe80008000f00 */
[----:B------:R-:W-:Y:S01]  /*9550*/  R2UR UR40, R178 ;  /* 0x00000000b22872ca */ /* 0x000fe200000e0000 */
[----:B--2---:R-:W-:Y:S04]  /*9560*/  UIADD3 UR4, UP0, UPT, UR6, 0x680, URZ ;  /* 0x0000068006047890 */ /* 0x004fe8000ff1e0ff */
[----:B------:R-:W-:Y:S09]  /*9570*/  UIADD3.X UR5, UPT, UPT, URZ, UR7, URZ, UP0, !UPT ;  /* 0x00000007ff057290 */ /* 0x000ff200087fe4ff */
[----:B------:R2:W-:Y:S01]  /*9580*/  UTMASTG.4D [UR40], [UR4] ;  /* 0x00000028040073b5 */ /* 0x0005e20008018000 */
[----:B------:R0:W-:Y:S01]  /*9590*/  UTMACMDFLUSH ;  /* 0x00000000000079b7 */ /* 0x0001e20000000000 */
[----:B--2---:R-:W-:Y:S04]  /*95a0*/  DEPBAR.LE SB0, 0x1 ;  /* 0x000080400000791a */ /* 0x004fe80000000000 */
.L_x_136:
[----:B------:R-:W-:Y:S05]  /*95b0*/  BSYNC.RECONVERGENT B0 ;  /* 0x0000000000007941 */ /* 0x000fea0003800200 */
.L_x_135:
[----:B------:R-:W-:Y:S06]  /*95c0*/  BAR.SYNC.DEFER_BLOCKING 0x1, 0x80 ;  /* 0x0042000000007b1d */ /* 0x000fec0000010000 */
[----:B------:R-:W2:Y:S01]  /*95d0*/  @P6 SYNCS.PHASECHK.TRANS64.TRYWAIT P0, [R187+URZ+0x200], R200 ;  /* 0x000200c8bb0065a7 */ /* 0x000ea200080011ff */
[----:B------:R-:W-:Y:S01]  /*95e0*/  BSSY B1, `(.L_x_137) ;  /* 0x0000023000017945 */ /* 0x000fe20003800000 */
[----:B--2---:R-:W-:Y:S03]  /*95f0*/  @P6 SEL R184, RZ, 0x1, !P0 ;  /* 0x00000001ffb86807 */ /* 0x004fe60004000000 */
[----:B------:R-:W-:Y:S05]  /*9600*/  @!P6 BRA `(.L_x_138) ;  /* 0x000000000080e947 */ /* 0x000fea0003800000 */
[----:B------:R-:W-:Y:S01]  /*9610*/  ISETP.NE.AND P1, PT, R185, RZ, PT ;  /* 0x000000ffb900720c */ /* 0x000fe20003f25270 */
[----:B------:R-:W2:Y:S01]  /*9620*/  S2R R0, SR_CgaCtaId ;  /* 0x0000000000007919 */ /* 0x000ea20000008800 */
[----:B------:R-:W-:Y:S01]  /*9630*/  ISETP.NE.AND P0, PT, R184, RZ, PT ;  /* 0x000000ffb800720c */ /* 0x000fe20003f05270 */
[----:B------:R-:W-:Y:S10]  /*9640*/  BSSY B0, `(.L_x_139) ;  /* 0x0000009000007945 */ /* 0x000ff40003800000 */
[----:B------:R-:W-:Y:S04]  /*9650*/  @P1 IMAD R3, R160, 0x2000, R177 ;  /* 0x00002000a0031824 */ /* 0x000fe800078e02b1 */
[C---:B------:R-:W-:Y:S01]  /*9660*/  @P1 IMAD.IADD R5, R3.reuse, 0x1, R186 ;  /* 0x0000000103051824 */ /* 0x040fe200078e02ba */
[----:B------:R-:W-:Y:S03]  /*9670*/  @P1 IADD3 R198, PT, PT, R3, R198, RZ ;  /* 0x000000c603c61210 */ /* 0x000fe60007ffe0ff */
[----:B------:R-:W-:Y:S01]  /*9680*/  @P1 IMAD.IADD R196, R196, 0x1, R5 ;  /* 0x00000001c4c41824 */ /* 0x000fe200078e0205 */
[----:B------:R-:W-:Y:S06]  /*9690*/  @P0 BRA `(.L_x_140) ;  /* 0x00000000000c0947 */ /* 0x000fec0003800000 */
[----:B------:R-:W-:Y:S04]  /*96a0*/  SHF.L.U32 R2, R135, 0x1f, RZ ;  /* 0x0000001f87027819 */ /* 0x000fe800000006ff */
[----:B------:R-:W3:Y:S02]  /*96b0*/  SYNCS.PHASECHK.TRANS64.TRYWAIT P0, [R187+URZ+0x200], R2 ;  /* 0x00020002bb0075a7 */ /* 0x000ee400080011ff */
[----:B---3--:R-:W-:Y:S05]  /*96c0*/  @!P0 BRA `(.L_x_141) ;  /* 0x0000002800408947 */ /* 0x008fea0003800000 */
.L_x_140:
[----:B------:R-:W-:Y:S05]  /*96d0*/  BSYNC B0 ;  /* 0x0000000000007941 */ /* 0x000fea0003800000 */
.L_x_139:
[----:B------:R-:W-:Y:S01]  /*96e0*/  ISETP.NE.AND P0, PT, R185, RZ, PT ;  /* 0x000000ffb900720c */ /* 0x000fe20003f05270 */
[----:B---3--:R-:W-:Y:S02]  /*96f0*/  VIADD R187, R187, 0x210 ;  /* 0x00000210bbbb7836 */ /* 0x008fe40000000000 */
[----:B------:R-:W-:Y:S03]  /*9700*/  VIADD R160, R160, 0x1 ;  /* 0x00000001a0a07836 */ /* 0x000fe60000000000 */
[----:B--2---:R-:W-:Y:S07]  /*9710*/  PRMT R0, R0, 0x654, R187 ;  /* 0x0000065400007816 */ /* 0x004fee00000000bb */
[----:B------:R2:W3:Y:S04]  /*9720*/  @P0 LDS.128 R136, [R3] ;  /* 0x0000000003880984 */ /* 0x0004e80000000c00 */
[----:B------:R2:W4:Y:S04]  /*9730*/  @P0 LDS.128 R140, [R5+0x10] ;  /* 0x00001000058c0984 */ /* 0x0005280000000c00 */
        /* <DEDUP_REMOVED lines=9> */
[----:B------:R-:W-:Y:S01]  /*97d0*/  SEL R160, R160, RZ, P0 ;  /* 0x000000ffa0a07207 */ /* 0x000fe20000000000 */
[----:B-----5:R5:W-:Y:S02]  /*97e0*/  SYNCS.ARRIVE.TRANS64.RED.A1T0 RZ, [R0+URZ], RZ ;  /* 0x000000ff00ff79a7 */ /* 0x020be400081004ff */
[----:B-----5:R-:W-:Y:S04]  /*97f0*/  SEL R0, RZ, 0x1, P0 ;  /* 0x00000001ff007807 */ /* 0x020fe80000000000 */
[----:B--234-:R-:W-:Y:S02]  /*9800*/  LOP3.LUT R135, R135, R0, RZ, 0x3c, !PT ;  /* 0x0000000087877212 */ /* 0x01cfe400078e3cff */
.L_x_138:
[----:B------:R-:W-:Y:S05]  /*9810*/  BSYNC B1 ;  /* 0x0000000000017941 */ /* 0x000fea0003800000 */
.L_x_137:
[----:B------:R-:W-:Y:S05]  /*9820*/  VIADD R3, R71, 0x40 ;  /* 0x0000004047037836 */ /* 0x000fea0000000000 */
[----:B------:R-:W-:Y:S04]  /*9830*/  SHF.R.U32.HI R3, RZ, 0x15, R3 ;  /* 0x00000015ff037819 */ /* 0x000fe80000011603 */
[----:B------:R-:W-:Y:S11]  /*9840*/  LOP3.LUT P0, RZ, R3, 0x3, R168, 0x48, !PT ;  /* 0x0000000303ff7812 */ /* 0x000ff600078048a8 */
[----:B------:R-:W-:Y:S02]  /*9850*/  @!UPT UIADD3 URZ, UPT, UPT, URZ, URZ, URZ ;  /* 0x000000fffffff290 */ /* 0x000fe4000fffe0ff */
[----:B------:R-:W-:Y:S05]  /*9860*/  @!P0 BRA `(.L_x_142) ;  /* 0x0000000000408947 */ /* 0x000fea0003800000 */
[----:B------:R-:W2:Y:S01]  /*9870*/  LDCU.64 UR8, c[0x4][0x70] ;  /* 0x01000e00ff0877ac */ /* 0x000ea20008000a00 */
[----:B------:R-:W-:Y:S01]  /*9880*/  MOV R3, 0x0 ;  /* 0x0000000000037802 */ /* 0x000fe20000000f00 */
[----:B------:R-:W-:Y:S02]  /*9890*/  HFMA2 R12, -RZ, RZ, 0, 5.9604644775390625e-08 ;  /* 0x00000001ff0c7431 */ /* 0x000fe400000001ff */
[----:B------:R-:W-:Y:S02]  /*98a0*/  IMAD.MOV.U32 R8, RZ, RZ, 0x192 ;  /* 0x00000192ff087424 */ /* 0x000fe400078e00ff */
[----:B------:R-:W-:Y:S01]  /*98b0*/  IMAD.MOV.U32 R13, RZ, RZ, RZ ;  /* 0x000000ffff0d7224 */ /* 0x000fe200078e00ff */
[----:B------:R-:W3:Y:S01]  /*98c0*/  LDCU.64 UR6, c[0x4][0x78] ;  /* 0x01000f00ff0677ac */ /* 0x000ee20008000a00 */
[----:B------:R-:W4:Y:S01]  /*98d0*/  LDC.64 R2, c[0x4][R3] ;  /* 0x0100000003027b82 */ /* 0x000f220000000a00 */
[----:B------:R-:W5:Y:S01]  /*98e0*/  LDCU.64 UR4, c[0x4][0x10] ;  /* 0x01000200ff0477ac */ /* 0x000f620008000a00 */
[----:B--2---:R-:W-:Y:S01]  /*98f0*/  MOV R5, UR9 ;  /* 0x0000000900057c02 */ /* 0x004fe20008000f00 */
[----:B------:R-:W-:Y:S01]  /*9900*/  IMAD.U32 R4, RZ, RZ, UR8 ;  /* 0x00000008ff047e24 */ /* 0x000fe2000f8e00ff */
[----:B---3--:R-:W-:Y:S01]  /*9910*/  MOV R7, UR7 ;  /* 0x0000000700077c02 */ /* 0x008fe20008000f00 */
[----:B------:R-:W-:Y:S01]  /*9920*/  IMAD.U32 R6, RZ, RZ, UR6 ;  /* 0x00000006ff067e24 */ /* 0x000fe2000f8e00ff */
[----:B-----5:R-:W-:Y:S01]  /*9930*/  MOV R11, UR5 ;  /* 0x00000005000b7c02 */ /* 0x020fe20008000f00 */
[----:B------:R-:W-:Y:S02]  /*9940*/  IMAD.U32 R10, RZ, RZ, UR4 ;  /* 0x00000004ff0a7e24 */ /* 0x000fe4000f8e00ff */
[----:B------:R-:W-:Y:S07]  /*9950*/  LEPC R20, `(.L_x_142) ;  /* 0x000000001014794e */ /* 0x000fee0000000000 */
[----:B-1--4-:R-:W-:Y:S05]  /*9960*/  CALL.ABS.NOINC R2 ;  /* 0x0000000002007343 */ /* 0x012fea0003c00000 */
.L_x_142:
[----:B------:R-:W-:Y:S01]  /*9970*/  ISETP.NE.AND P0, PT, R166, RZ, PT ;  /* 0x000000ffa600720c */ /* 0x000fe20003f05270 */
[----:B------:R-:W-:Y:S05]  /*9980*/  WARPSYNC.ALL ;  /* 0x0000000000007948 */ /* 0x000fea0003800000 */
[----:B------:R-:W-:Y:S01]  /*9990*/  R2UR UR4, R71 ;  /* 0x00000000470472ca */ /* 0x000fe200000e0000 */
[----:B------:R-:W-:Y:S01]  /*99a0*/  BSSY.RECONVERGENT B0, `(.L_x_143) ;  /* 0x000011b000007945 */ /* 0x000fe20003800200 */
[----:B------:R-:W-:Y:S02]  /*99b0*/  F2FP.F16.E4M3.UNPACK_B R11, R137 ;  /* 0x00000089ff0b723e */ /* 0x000fe400020006ff */
[----:B------:R-:W-:Y:S02]  /*99c0*/  F2FP.F16.E4M3.UNPACK_B R10, R138 ;  /* 0x0000008aff0a723e */ /* 0x000fe400020006ff */
[----:B------:R-:W-:Y:S01]  /*99d0*/  F2FP.F16.E4M3.UNPACK_B R9, R139 ;  /* 0x0000008bff09723e */ /* 0x000fe200020006ff */
[--C-:B------:R-:W-:Y:S01]  /*99e0*/  HADD2.F32 R74, -RZ, R11.reuse.H0_H0 ;  /* 0x2000000bff4a7230 */ /* 0x100fe20000004100 */
[----:B------:R-:W-:Y:S01]  /*99f0*/  F2FP.F16.E4M3.UNPACK_B R8, R140 ;  /* 0x0000008cff08723e */ /* 0x000fe200020006ff */
[----:B------:R-:W-:Y:S01]  /*9a00*/  HADD2.F32 R76, -RZ, R11.H1_H1 ;  /* 0x3000000bff4c7230 */ /* 0x000fe20000004100 */
[----:B------:R-:W-:Y:S01]  /*9a10*/  F2FP.F16.E4M3.UNPACK_B R7, R141 ;  /* 0x0000008dff07723e */ /* 0x000fe200020006ff */
[--C-:B------:R-:W-:Y:S01]  /*9a20*/  HADD2.F32 R77, -RZ, R10.reuse.H0_H0 ;  /* 0x2000000aff4d7230 */ /* 0x100fe20000004100 */
[----:B------:R-:W-:Y:S01]  /*9a30*/  F2FP.F16.E4M3.UNPACK_B R6, R142 ;  /* 0x0000008eff06723e */ /* 0x000fe200020006ff */
[----:B------:R-:W-:Y:S01]  /*9a40*/  HADD2.F32 R80, -RZ, R10.H1_H1 ;  /* 0x3000000aff507230 */ /* 0x000fe20000004100 */
[----:B------:R-:W-:Y:S01]  /*9a50*/  F2FP.F16.E4M3.UNPACK_B R5, R143 ;  /* 0x0000008fff05723e */ /* 0x000fe200020006ff */
[--C-:B------:R-:W-:Y:S01]  /*9a60*/  HADD2.F32 R81, -RZ, R9.reuse.H0_H0 ;  /* 0x20000009ff517230 */ /* 0x100fe20000004100 */
[----:B-1----:R-:W-:Y:S01]  /*9a70*/  F2FP.F16.E4M3.UNPACK_B R4, R144 ;  /* 0x00000090ff04723e */ /* 0x002fe200020006ff */
[----:B------:R-:W-:Y:S01]  /*9a80*/  HADD2.F32 R83, -RZ, R9.H1_H1 ;  /* 0x30000009ff537230 */ /* 0x000fe20000004100 */
[-C--:B------:R-:W-:Y:S01]  /*9a90*/  F2FP.F16.E4M3.UNPACK_B R2, R136.reuse ;  /* 0x00000088ff02723e */ /* 0x080fe200020006ff */
[--C-:B------:R-:W-:Y:S01]  /*9aa0*/  HADD2.F32 R86, -RZ, R8.reuse.H0_H0 ;  /* 0x20000008ff567230 */ /* 0x100fe20000004100 */
[----:B------:R-:W-:Y:S01]  /*9ab0*/  F2FP.F16.E4M3.UNPACK_B R136, R136.H1 ;  /* 0x00000088ff88723e */ /* 0x000fe200030006ff */
[----:B------:R-:W-:Y:S01]  /*9ac0*/  HADD2.F32 R87, -RZ, R8.H1_H1 ;  /* 0x30000008ff577230 */ /* 0x000fe20000004100 */
[----:B------:R-:W-:Y:S01]  /*9ad0*/  F2FP.F16.E4M3.UNPACK_B R137, R137.H1 ;  /* 0x00000089ff89723e */ /* 0x000fe200030006ff */
[--C-:B------:R-:W-:Y:S01]  /*9ae0*/  HADD2.F32 R90, -RZ, R7.reuse.H0_H0 ;  /* 0x20000007ff5a7230 */ /* 0x100fe20000004100 */
[----:B------:R-:W-:Y:S01]  /*9af0*/  F2FP.F16.E4M3.UNPACK_B R138, R138.H1 ;  /* 0x0000008aff8a723e */ /* 0x000fe200030006ff */
[----:B------:R-:W-:Y:S01]  /*9b00*/  HADD2.F32 R91, -RZ, R7.H1_H1 ;  /* 0x30000007ff5b7230 */ /* 0x000fe20000004100 */
[----:B------:R-:W-:Y:S01]  /*9b10*/  F2FP.F16.E4M3.UNPACK_B R139, R139.H1 ;  /* 0x0000008bff8b723e */ /* 0x000fe200030006ff */
[--C-:B------:R-:W-:Y:S01]  /*9b20*/  HADD2.F32 R94, -RZ, R6.reuse.H0_H0 ;  /* 0x20000006ff5e7230 */ /* 0x100fe20000004100 */
[----:B------:R-:W-:Y:S01]  /*9b30*/  IADD3 R180, PT, PT, R180, 0x250, RZ ;  /* 0x00000250b4b47810 */ /* 0x000fe20007ffe0ff */
[----:B------:R-:W-:Y:S01]  /*9b40*/  HADD2.F32 R95, -RZ, R6.H1_H1 ;  /* 0x30000006ff5f7230 */ /* 0x000fe20000004100 */
[----:B------:R-:W-:Y:S01]  /*9b50*/  F2FP.F16.E4M3.UNPACK_B R107, R145 ;  /* 0x00000091ff6b723e */ /* 0x000fe200020006ff */
[--C-:B------:R-:W-:Y:S01]  /*9b60*/  HADD2.F32 R98, -RZ, R5.reuse.H0_H0 ;  /* 0x20000005ff627230 */ /* 0x100fe20000004100 */
[----:B------:R-:W-:Y:S01]  /*9b70*/  LOP3.LUT R180, R180, 0xfefffff8, RZ, 0xc0, !PT ;  /* 0xfefffff8b4b47812 */ /* 0x000fe200078ec0ff */
[----:B------:R-:W-:Y:S01]  /*9b80*/  HADD2.F32 R99, -RZ, R5.H1_H1 ;  /* 0x30000005ff637230 */ /* 0x000fe20000004100 */
[----:B------:R-:W-:Y:S01]  /*9b90*/  F2FP.F16.E4M3.UNPACK_B R111, R146 ;  /* 0x00000092ff6f723e */ /* 0x000fe200020006ff */
[--C-:B------:R-:W-:Y:S01]  /*9ba0*/  HADD2.F32 R102, -RZ, R4.reuse.H0_H0 ;  /* 0x20000004ff667230 */ /* 0x100fe20000004100 */
[----:B------:R-:W-:Y:S01]  /*9bb0*/  F2FP.F16.E4M3.UNPACK_B R115, R147 ;  /* 0x00000093ff73723e */ /* 0x000fe200020006ff */
[----:B------:R-:W-:Y:S01]  /*9bc0*/  HADD2.F32 R103, -RZ, R4.H1_H1 ;  /* 0x30000004ff677230 */ /* 0x000fe20000004100 */
[----:B------:R-:W-:Y:S01]  /*9bd0*/  F2FP.F16.E4M3.UNPACK_B R119, R148 ;  /* 0x00000094ff77723e */ /* 0x000fe200020006ff */
[----:B------:R-:W1:Y:S01]  /*9be0*/  LDTM.x64 R4, tmem[UR4+0x40] ;  /* 0x00004004000479ee */ /* 0x000e620008340000 */
[--C-:B------:R-:W-:Y:S01]  /*9bf0*/  HADD2.F32 R0, -RZ, R2.reuse.H0_H0 ;  /* 0x20000002ff007230 */ /* 0x100fe20000004100 */
[----:B------:R-:W-:Y:S01]  /*9c00*/  NOP ;  /* 0x0000000000007918 */ /* 0x000fe20000000000 */
[----:B-1----:R1:W-:Y:S01]  /*9c10*/  SYNCS.ARRIVE.TRANS64.RED.A1T0 RZ, [R180+URZ], RZ ;  /* 0x000000ffb4ff79a7 */ /* 0x0023e200081004ff */
[----:B------:R-:W-:Y:S01]  /*9c20*/  HADD2.F32 R2, -RZ, R2.H1_H1 ;  /* 0x30000002ff027230 */ /* 0x000fe20000004100 */
[----:B------:R-:W-:Y:S01]  /*9c30*/  F2FP.F16.E4M3.UNPACK_B R123, R149 ;  /* 0x00000095ff7b723e */ /* 0x000fe200020006ff */
[----:B------:R-:W-:Y:S01]  /*9c40*/  HADD2.F32 R78, -RZ, R137.H1_H1 ;  /* 0x30000089ff4e7230 */ /* 0x000fe20000004100 */
[----:B------:R-:W-:Y:S01]  /*9c50*/  F2FP.F16.E4M3.UNPACK_B R127, R150 ;  /* 0x00000096ff7f723e */ /* 0x000fe200020006ff */
[--C-:B------:R-:W-:Y:S01]  /*9c60*/  HADD2.F32 R106, -RZ, R107.reuse.H0_H0 ;  /* 0x2000006bff6a7230 */ /* 0x100fe20000004100 */
[----:B------:R-:W-:Y:S01]  /*9c70*/  F2FP.F16.E4M3.UNPACK_B R130, R151 ;  /* 0x00000097ff82723e */ /* 0x000fe200020006ff */
[----:B------:R-:W-:Y:S01]  /*9c80*/  HADD2.F32 R107, -RZ, R107.H1_H1 ;  /* 0x3000006bff6b7230 */ /* 0x000fe20000004100 */
[----:B------:R-:W-:Y:S01]  /*9c90*/  F2FP.F16.E4M3.UNPACK_B R140, R140.H1 ;  /* 0x0000008cff8c723e */ /* 0x000fe200030006ff */
        /* <DEDUP_REMOVED lines=12> */
[C---:B------:R-:W-:Y:S01]  /*9d60*/  FMUL R4, R70.reuse, R4 ;  /* 0x0000000446047220 */ /* 0x040fe20000400000 */
[C---:B------:R-:W-:Y:S01]  /*9d70*/  FMUL R5, R70.reuse, R5 ;  /* 0x0000000546057220 */ /* 0x040fe20000400000 */
[--C-:B------:R-:W-:Y:S02]  /*9d80*/  HADD2.F32 R3, -RZ, R136.reuse.H0_H0 ;  /* 0x20000088ff037230 */ /* 0x100fe40000004100 */
        /* <DEDUP_REMOVED lines=9> */
[----:B------:R-:W-:Y:S02]  /*9e20*/  HADD2.F32 R122, -RZ, R123.H0_H0 ;  /* 0x2000007bff7a7230 */ /* 0x000fe40000004100 */
[C---:B------:R-:W-:Y:S01]  /*9e30*/  FMUL R6, R70.reuse, R6 ;  /* 0x0000000646067220 */ /* 0x040fe20000400000 */
[----:B------:R-:W-:Y:S02]  /*9e40*/  HADD2.F32 R72, -RZ, R136.H1_H1 ;  /* 0x30000088ff487230 */ /* 0x000fe40000004100 */
[C---:B------:R-:W-:Y:S01]  /*9e50*/  FMUL R7, R70.reuse, R7 ;  /* 0x0000000746077220 */ /* 0x040fe20000400000 */
[----:B------:R-:W-:Y:S02]  /*9e60*/  HADD2.F32 R75, -RZ, R137.H0_H0 ;  /* 0x20000089ff4b7230 */ /* 0x000fe40000004100 */
[C---:B------:R-:W-:Y:S01]  /*9e70*/  FFMA R6, R73.reuse, R3, R6 ;  /* 0x0000000349067223 */ /* 0x040fe20000000006 */
[----:B------:R-:W-:Y:S02]  /*9e80*/  HADD2.F32 R123, -RZ, R123.H1_H1 ;  /* 0x3000007bff7b7230 */ /* 0x000fe40000004100 */
[C---:B------:R-:W-:Y:S01]  /*9e90*/  FFMA R7, R73.reuse, R72, R7 ;  /* 0x0000004849077223 */ /* 0x040fe20000000007 */
[C---:B------:R-:W-:Y:S01]  /*9ea0*/  FFMA R8, R73.reuse, R74, R8 ;  /* 0x0000004a49087223 */ /* 0x040fe20000000008 */
[----:B------:R-:W-:Y:S01]  /*9eb0*/  FFMA R9, R73, R76, R9 ;  /* 0x0000004c49097223 */ /* 0x000fe20000000009 */
[--C-:B------:R-:W-:Y:S02]  /*9ec0*/  HADD2.F32 R126, -RZ, R127.reuse.H0_H0 ;  /* 0x2000007fff7e7230 */ /* 0x100fe40000004100 */
[C---:B------:R-:W-:Y:S01]  /*9ed0*/  FMUL R10, R70.reuse, R10 ;  /* 0x0000000a460a7220 */ /* 0x040fe20000400000 */
[----:B------:R-:W-:Y:S01]  /*9ee0*/  F2FP.SATFINITE.E4M3.F32.PACK_AB_MERGE_C R76, R7, R6, RZ ;  /* 0x00000006074c723e */ /* 0x000fe200048070ff */
[C---:B------:R-:W-:Y:S01]  /*9ef0*/  FMUL R7, R70.reuse, R20 ;  /* 0x0000001446077220 */ /* 0x040fe20000400000 */
[----:B------:R-:W-:Y:S02]  /*9f00*/  HADD2.F32 R127, -RZ, R127.H1_H1 ;  /* 0x3000007fff7f7230 */ /* 0x000fe40000004100 */
[C---:B------:R-:W-:Y:S01]  /*9f10*/  FFMA R10, R73.reuse, R75, R10 ;  /* 0x0000004b490a7223 */ /* 0x040fe2000000000a */
[----:B------:R-:W-:Y:S02]  /*9f20*/  HADD2.F32 R72, -RZ, R130.H0_H0 ;  /* 0x20000082ff487230 */ /* 0x000fe40000004100 */
[C---:B------:R-:W-:Y:S01]  /*9f30*/  FMUL R11, R70.reuse, R11 ;  /* 0x0000000b460b7220 */ /* 0x040fe20000400000 */
[--C-:B------:R-:W-:Y:S02]  /*9f40*/  HADD2.F32 R79, -RZ, R138.reuse.H0_H0 ;  /* 0x2000008aff4f7230 */ /* 0x100fe40000004100 */
[C---:B------:R-:W-:Y:S01]  /*9f50*/  FMUL R14, R70.reuse, R14 ;  /* 0x0000000e460e7220 */ /* 0x040fe20000400000 */
[----:B------:R-:W-:Y:S02]  /*9f60*/  HADD2.F32 R82, -RZ, R138.H1_H1 ;  /* 0x3000008aff527230 */ /* 0x000fe40000004100 */
[C---:B------:R-:W-:Y:S01]  /*9f70*/  FFMA R11, R73.reuse, R78, R11 ;  /* 0x0000004e490b7223 */ /* 0x040fe2000000000b */
[C---:B------:R-:W-:Y:S01]  /*9f80*/  FFMA R12, R73.reuse, R77, R12 ;  /* 0x0000004d490c7223 */ /* 0x040fe2000000000c */
[C---:B------:R-:W-:Y:S01]  /*9f90*/  FFMA R13, R73.reuse, R80, R13 ;  /* 0x00000050490d7223 */ /* 0x040fe2000000000d */
[----:B------:R-:W-:Y:S01]  /*9fa0*/  FFMA R14, R73, R79, R14 ;  /* 0x0000004f490e7223 */ /* 0x000fe2000000000e */
[----:B------:R-:W-:Y:S01]  /*9fb0*/  HADD2.F32 R75, -RZ, R130.H1_H1 ;  /* 0x30000082ff4b7230 */ /* 0x000fe20000004100 */
[----:B------:R-:W-:Y:S01]  /*9fc0*/  F2FP.SATFINITE.E4M3.F32.PACK_AB_MERGE_C R78, R11, R10, RZ ;  /* 0x0000000a0b4e723e */ /* 0x000fe200048070ff */
[C---:B------:R-:W-:Y:S01]  /*9fd0*/  FMUL R10, R70.reuse, R21 ;  /* 0x00000015460a7220 */ /* 0x040fe20000400000 */
[C---:B------:R-:W-:Y:S01]  /*9fe0*/  FMUL R21, R70.reuse, R28 ;  /* 0x0000001c46157220 */ /* 0x040fe20000400000 */
        /* <DEDUP_REMOVED lines=8> */
[C---:B------:R-:W-:Y:S01]  /*a070*/  FMUL R18, R70.reuse, R25 ;  /* 0x0000001946127220 */ /* 0x040fe20000400000 */
[----:B------:R-:W-:Y:S01]  /*a080*/  F2FP.SATFINITE.E4M3.F32.PACK_AB_MERGE_C R14, R15, R14, RZ ;  /* 0x0000000e0f0e723e */ /* 0x000fe200048070ff */
        /* <DEDUP_REMOVED lines=8> */
[C---:B------:R-:W-:Y:S01]  /*a110*/  FFMA R11, R73.reuse, R88, R11 ;  /* 0x00000058490b7223 */ /* 0x040fe2000000000b */
[----:B------:R-:W-:Y:S01]  /*a120*/  FMUL R22, R70, R29 ;  /* 0x0000001d46167220 */ /* 0x000fe20000400000 */
        /* <DEDUP_REMOVED lines=13> */
[----:B------:R-:W-:Y:S01]  /*a200*/  FMUL R20, R70, R27 ;  /* 0x0000001b46147220 */ /* 0x000fe20000400000 */
[--C-:B------:R-:W-:Y:S01]  /*a210*/  HADD2.F32 R96, -RZ, R142.reuse.H0_H0 ;  /* 0x2000008eff607230 */ /* 0x100fe20000004100 */
[----:B------:R-:W-:Y:S01]  /*a220*/  F2FP.SATFINITE.E4M3.F32.PACK_AB_MERGE_C R16, R10, R7, R16 ;  /* 0x000000070a10723e */ /* 0x000fe20004807010 */
[----:B------:R-:W-:Y:S02]  /*a230*/  HADD2.F32 R97, -RZ, R142.H1_H1 ;  /* 0x3000008eff617230 */ /* 0x000fe40000004100 */
[C---:B------:R-:W-:Y:S01]  /*a240*/  FFMA R20, R73.reuse, R93, R20 ;  /* 0x0000005d49147223 */ /* 0x040fe20000000014 */
[C---:B------:R-:W-:Y:S01]  /*a250*/  FFMA R21, R73.reuse, R94, R21 ;  /* 0x0000005e49157223 */ /* 0x040fe20000000015 */
[C---:B------:R-:W-:Y:S01]  /*a260*/  FFMA R22, R73.reuse, R95, R22 ;  /* 0x0000005f49167223 */ /* 0x040fe20000000016 */
[C---:B------:R-:W-:Y:S01]  /*a270*/  FMUL R23, R70.reuse, R30 ;  /* 0x0000001e46177220 */ /* 0x040fe20000400000 */
[----:B------:R-:W-:Y:S01]  /*a280*/  FMUL R30, R70, R37 ;  /* 0x00000025461e7220 */ /* 0x000fe20000400000 */
[----:B------:R-:W-:Y:S01]  /*a290*/  F2FP.SATFINITE.E4M3.F32.PACK_AB_MERGE_C R19, R20, R19, RZ ;  /* 0x000000131413723e */ /* 0x000fe200048070ff */
[C---:B------:R-:W-:Y:S01]  /*a2a0*/  FMUL R37, R70.reuse, R44 ;  /* 0x0000002c46257220 */ /* 0x040fe20000400000 */
[C---:B------:R-:W-:Y:S01]  /*a2b0*/  FFMA R23, R73.reuse, R96, R23 ;  /* 0x0000006049177223 */ /* 0x040fe20000000017 */
        /* <DEDUP_REMOVED lines=20> */
[----:B------:R-:W-:Y:S01]  /*a400*/  F2FP.F16.E4M3.UNPACK_B R147, R147.H1 ;  /* 0x00000093ff93723e */ /* 0x000fe200030006ff */
[----:B------:R-:W-:Y:S01]  /*a410*/  FMUL R38, R70, R45 ;  /* 0x0000002d46267220 */ /* 0x000fe20000400000 */
[----:B------:R-:W-:Y:S01]  /*a420*/  F2FP.SATFINITE.E4M3.F32.PACK_AB_MERGE_C R19, R28, R27, RZ ;  /* 0x0000001b1c13723e */ /* 0x000fe200048070ff */
[----:B------:R-:W-:Y:S01]  /*a430*/  FFMA R31, R73, R104, R31 ;  /* 0x00000068491f7223 */ /* 0x000fe2000000001f */
[C---:B------:R-:W-:Y:S01]  /*a440*/  FMUL R45, R70.reuse, R52 ;  /* 0x00000034462d7220 */ /* 0x040fe20000400000 */
[C---:B------:R-:W-:Y:S01]  /*a450*/  FMUL R52, R70.reuse, R59 ;  /* 0x0000003b46347220 */ /* 0x040fe20000400000 */
[----:B------:R-:W-:Y:S01]  /*a460*/  F2FP.F16.E4M3.UNPACK_B R148, R148.H1 ;  /* 0x00000094ff94723e */ /* 0x000fe200030006ff */
[C---:B------:R-:W-:Y:S01]  /*a470*/  FMUL R59, R70.reuse, R66 ;  /* 0x00000042463b7220 */ /* 0x040fe20000400000 */
[----:B------:R-:W-:Y:S01]  /*a480*/  F2FP.SATFINITE.E4M3.F32.PACK_AB_MERGE_C R66, R13, R12, R14 ;  /* 0x0000000c0d42723e */ /* 0x000fe2000480700e */
        /* <DEDUP_REMOVED lines=11> */
[C---:B------:R-:W-:Y:S01]  /*a540*/  FFMA R35, R73.reuse, R108, R35 ;  /* 0x0000006c49237223 */ /* 0x040fe20000000023 */
[C---:B------:R-:W-:Y:S01]  /*a550*/  FMUL R36, R70.reuse, R43 ;  /* 0x0000002b46247220 */ /* 0x040fe20000400000 */
[--C-:B------:R-:W-:Y:S02]  /*a560*/  HADD2.F32 R112, -RZ, R146.reuse.H0_H0 ;  /* 0x20000092ff707230 */ /* 0x100fe40000004100 */
[C---:B------:R-:W-:Y:S01]  /*a570*/  FMUL R39, R70.reuse, R46 ;  /* 0x0000002e46277220 */ /* 0x040fe20000400000 */
        /* <DEDUP_REMOVED lines=13> */
[C---:B------:R-:W-:Y:S01]  /*a650*/  FMUL R46, R70.reuse, R53 ;  /* 0x00000035462e7220 */ /* 0x040fe20000400000 */
[--C-:B------:R-:W-:Y:S02]  /*a660*/  HADD2.F32 R120, -RZ, R148.reuse.H0_H0 ;  /* 0x20000094ff787230 */ /* 0x100fe40000004100 */
[C---:B------:R-:W-:Y:S01]  /*a670*/  FMUL R50, R70.reuse, R57 ;  /* 0x0000003946327220 */ /* 0x040fe20000400000 */
[C---:B------:R-:W-:Y:S01]  /*a680*/  FMUL R51, R70.reuse, R58 ;  /* 0x0000003a46337220 */ /* 0x040fe20000400000 */
[C---:B------:R-:W-:Y:S01]  /*a690*/  FMUL R53, R70.reuse, R60 ;  /* 0x0000003c46357220 */ /* 0x040fe20000400000 */
[C---:B------:R-:W-:Y:S01]  /*a6a0*/  FFMA R43, R73.reuse, R116, R43 ;  /* 0x00000074492b7223 */ /* 0x040fe2000000002b */
[----:B------:R-:W-:Y:S02]  /*a6b0*/  HADD2.F32 R121, -RZ, R148.H1_H1 ;  /* 0x30000094ff797230 */ /* 0x000fe40000004100 */
[C---:B------:R-:W-:Y:S01]  /*a6c0*/  FMUL R47, R70.reuse, R54 ;  /* 0x00000036462f7220 */ /* 0x040fe20000400000 */
[C---:B------:R-:W-:Y:S01]  /*a6d0*/  FMUL R57, R70.reuse, R64 ;  /* 0x0000004046397220 */ /* 0x040fe20000400000 */
[C---:B------:R-:W-:Y:S01]  /*a6e0*/  FMUL R58, R70.reuse, R65 ;  /* 0x00000041463a7220 */ /* 0x040fe20000400000 */
[C---:B------:R-:W-:Y:S01]  /*a6f0*/  FMUL R60, R70.reuse, R67 ;  /* 0x00000043463c7220 */ /* 0x040fe20000400000 */
[----:B------:R-:W-:Y:S01]  /*a700*/  FFMA R44, R73, R117, R44 ;  /* 0x00000075492c7223 */ /* 0x000fe2000000002c */
[C---:B------:R-:W-:Y:S01]  /*a710*/  FMUL R48, R70.reuse, R55 ;  /* 0x0000003746307220 */ /* 0x040fe20000400000 */
[----:B------:R-:W-:Y:S01]  /*a720*/  F2FP.SATFINITE.E4M3.F32.PACK_AB_MERGE_C R64, R5, R4, R76 ;  /* 0x000000040540723e */ /* 0x000fe2000480704c */
[----:B------:R-:W-:Y:S01]  /*a730*/  FFMA R45, R73, R118, R45 ;  /* 0x00000076492d7223 */ /* 0x000fe2000000002d */
[----:B------:R-:W-:Y:S01]  /*a740*/  F2FP.SATFINITE.E4M3.F32.PACK_AB_MERGE_C R65, R9, R8, R78 ;  /* 0x000000080941723e */ /* 0x000fe2000480704e */
[----:B------:R-:W-:Y:S01]  /*a750*/  FMUL R49, R70, R56 ;  /* 0x0000003846317220 */ /* 0x000fe20000400000 */
[----:B------:R-:W-:Y:S01]  /*a760*/  F2FP.SATFINITE.E4M3.F32.PACK_AB_MERGE_C R67, R2, R0, R3 ;  /* 0x000000000243723e */ /* 0x000fe20004807003 */
[C---:B------:R-:W-:Y:S01]  /*a770*/  FFMA R46, R73.reuse, R119, R46 ;  /* 0x00000077492e7223 */ /* 0x040fe2000000002e */
[----:B------:R-:W-:Y:S01]  /*a780*/  F2FP.F16.E4M3.UNPACK_B R150, R150.H1 ;  /* 0x00000096ff96723e */ /* 0x000fe200030006ff */
[--C-:B------:R-:W-:Y:S02]  /*a790*/  HADD2.F32 R124, -RZ, R149.reuse.H0_H0 ;  /* 0x20000095ff7c7230 */ /* 0x100fe40000004100 */
[C---:B------:R-:W-:Y:S01]  /*a7a0*/  FFMA R47, R73.reuse, R120, R47 ;  /* 0x00000078492f7223 */ /* 0x040fe2000000002f */
[----:B------:R1:W-:Y:S01]  /*a7b0*/  STS.128 [R163+UR49+0x6400], R64 ;  /* 0x00640040a3007988 */ /* 0x0003e20008000c31 */
[----:B------:R-:W-:Y:S02]  /*a7c0*/  HADD2.F32 R125, -RZ, R149.H1_H1 ;  /* 0x30000095ff7d7230 */ /* 0x000fe40000004100 */
[C---:B------:R-:W-:Y:S01]  /*a7d0*/  FFMA R48, R73.reuse, R121, R48 ;  /* 0x0000007949307223 */ /* 0x040fe20000000030 */
[C---:B------:R-:W-:Y:S01]  /*a7e0*/  FFMA R49, R73.reuse, R122, R49 ;  /* 0x0000007a49317223 */ /* 0x040fe20000000031 */
[----:B------:R-:W-:Y:S01]  /*a7f0*/  F2FP.F16.E4M3.UNPACK_B R151, R151.H1 ;  /* 0x00000097ff97723e */ /* 0x000fe200030006ff */
[C---:B------:R-:W-:Y:S01]  /*a800*/  FFMA R50, R73.reuse, R123, R50 ;  /* 0x0000007b49327223 */ /* 0x040fe20000000032 */
[----:B------:R-:W-:Y:S01]  /*a810*/  FMUL R54, R70, R61 ;  /* 0x0000003d46367220 */ /* 0x000fe20000400000 */
[--C-:B------:R-:W-:Y:S01]  /*a820*/  HADD2.F32 R128, -RZ, R150.reuse.H0_H0 ;  /* 0x20000096ff807230 */ /* 0x100fe20000004100 */
[----:B------:R1:W-:Y:S01]  /*a830*/  STS.128 [R181+0x6010], R16 ;  /* 0x00601010b5007388 */ /* 0x0003e20000000c00 */
[----:B------:R-:W-:Y:S01]  /*a840*/  F2FP.SATFINITE.E4M3.F32.PACK_AB_MERGE_C R35, R36, R35, RZ ;  /* 0x000000232423723e */ /* 0x000fe200048070ff */
[C---:B------:R-:W-:Y:S01]  /*a850*/  FFMA R51, R73.reuse, R124, R51 ;  /* 0x0000007c49337223 */ /* 0x040fe20000000033 */
[----:B------:R-:W-:Y:S01]  /*a860*/  F2FP.SATFINITE.E4M3.F32.PACK_AB_MERGE_C R39, R40, R39, RZ ;  /* 0x000000272827723e */ /* 0x000fe200048070ff */
[----:B------:R-:W-:Y:S02]  /*a870*/  HADD2.F32 R129, -RZ, R150.H1_H1 ;  /* 0x30000096ff817230 */ /* 0x000fe40000004100 */
[C---:B------:R-:W-:Y:S01]  /*a880*/  FMUL R55, R70.reuse, R62 ;  /* 0x0000003e46377220 */ /* 0x040fe20000400000 */
[C---:B------:R-:W-:Y:S01]  /*a890*/  FFMA R52, R73.reuse, R125, R52 ;  /* 0x0000007d49347223 */ /* 0x040fe20000000034 */
[----:B------:R-:W-:Y:S01]  /*a8a0*/  FMUL R56, R70, R63 ;  /* 0x0000003f46387220 */ /* 0x000fe20000400000 */
[C---:B------:R-:W-:Y:S01]  /*a8b0*/  FFMA R53, R73.reuse, R126, R53 ;  /* 0x0000007e49357223 */ /* 0x040fe20000000035 */
[C---:B------:R-:W-:Y:S01]  /*a8c0*/  FFMA R54, R73.reuse, R127, R54 ;  /* 0x0000007f49367223 */ /* 0x040fe20000000036 */
[--C-:B------:R-:W-:Y:S02]  /*a8d0*/  HADD2.F32 R74, -RZ, R151.reuse.H0_H0 ;  /* 0x20000097ff4a7230 */ /* 0x100fe40000004100 */
[C---:B------:R-:W-:Y:S01]  /*a8e0*/  FFMA R55, R73.reuse, R128, R55 ;  /* 0x0000008049377223 */ /* 0x040fe20000000037 */
[----:B------:R-:W-:Y:S02]  /*a8f0*/  HADD2.F32 R131, -RZ, R151.H1_H1 ;  /* 0x30000097ff837230 */ /* 0x000fe40000004100 */
[C---:B------:R-:W-:Y:S01]  /*a900*/  FFMA R56, R73.reuse, R129, R56 ;  /* 0x0000008149387223 */ /* 0x040fe20000000038 */
[----:B------:R-:W-:Y:S01]  /*a910*/  F2FP.SATFINITE.E4M3.F32.PACK_AB_MERGE_C R43, R44, R43, RZ ;  /* 0x0000002b2c2b723e */ /* 0x000fe200048070ff */
[C---:B------:R-:W-:Y:S01]  /*a920*/  FFMA R57, R73.reuse, R72, R57 ;  /* 0x0000004849397223 */ /* 0x040fe20000000039 */
[C---:B------:R-:W-:Y:S01]  /*a930*/  FFMA R58, R73.reuse, R75, R58 ;  /* 0x0000004b493a7223 */ /* 0x040fe2000000003a */
[C---:B------:R-:W-:Y:S01]  /*a940*/  FFMA R59, R73.reuse, R74, R59 ;  /* 0x0000004a493b7223 */ /* 0x040fe2000000003b */
[----:B------:R-:W-:Y:S01]  /*a950*/  F2FP.SATFINITE.E4M3.F32.PACK_AB_MERGE_C R33, R34, R33, R35 ;  /* 0x000000212221723e */ /* 0x000fe20004807023 */
[----:B------:R-:W-:Y:S01]  /*a960*/  FFMA R60, R73, R131, R60 ;  /* 0x00000083493c7223 */ /* 0x000fe2000000003c */
[----:B------:R-:W-:Y:S02]  /*a970*/  F2FP.SATFINITE.E4M3.F32.PACK_AB_MERGE_C R32, R30, R29, R32 ;  /* 0x0000001d1e20723e */ /* 0x000fe40004807020 */
        /* <DEDUP_REMOVED lines=11> */
[----:B------:R-:W-:Y:S03]  /*aa30*/  IADD3 R68, PT, PT, R68, 0x1, RZ ;  /* 0x0000000144447810 */ /* 0x000fe60007ffe0ff */
        /* <DEDUP_REMOVED lines=10> */
[----:B------:R-:W-:Y:S02]  /*aae0*/  UIADD3 UR40, UPT, UPT, UR49, 0x6400, URZ ;  /* 0x0000640031287890 */ /* 0x000fe4000fffe0ff */
[----:B------:R-:W-:Y:S02]  /*aaf0*/  UIADD3 UR41, UPT, UPT, UR50, 0x40, URZ ;  /* 0x0000004032297890 */ /* 0x000fe4000fffe0ff */
[----:B--2---:R-:W-:Y:S04]  /*ab00*/  UIADD3 UR4, UP0, UPT, UR6, 0x680, URZ ;  /* 0x0000068006047890 */ /* 0x004fe8000ff1e0ff */
[----:B------:R-:W-:Y:S09]  /*ab10*/  UIADD3.X UR5, UPT, UPT, URZ, UR7, URZ, UP0, !UPT ;  /* 0x00000007ff057290 */ /* 0x000ff200087fe4ff */
[----:B------:R2:W-:Y:S01]  /*ab20*/  UTMASTG.4D [UR40], [UR4] ;  /* 0x00000028040073b5 */ /* 0x0005e20008018000 */
[----:B------:R0:W-:Y:S01]  /*ab30*/  UTMACMDFLUSH ;  /* 0x00000000000079b7 */ /* 0x0001e20000000000 */
[----:B--2---:R-:W-:Y:S04]  /*ab40*/  DEPBAR.LE SB0, 0x1 ;  /* 0x000080400000791a */ /* 0x004fe80000000000 */
.L_x_144:
[----:B------:R-:W-:Y:S05]  /*ab50*/  BSYNC.RECONVERGENT B0 ;  /* 0x0000000000007941 */ /* 0x000fea0003800200 */
.L_x_143:
[----:B------:R-:W-:Y:S01]  /*ab60*/  R2UR UR5, R171 ;  /* 0x00000000ab0572ca */ /* 0x000fe200000e0000 */
[----:B------:R-:W-:Y:S01]  /*ab70*/  BAR.SYNC.DEFER_BLOCKING 0x1, 0x80 ;  /* 0x0042000000007b1d */ /* 0x000fe20000010000 */
[----:B------:R-:W-:Y:S01]  /*ab80*/  R2UR UR4, R172 ;  /* 0x00000000ac0472ca */ /* 0x000fe200000e0000 */
[----:B------:R-:W-:Y:S01]  /*ab90*/  UISETP.NE.AND UP0, UPT, UR53, URZ, UPT ;  /* 0x000000ff3500728c */ /* 0x000fe2000bf05270 */
[C---:B------:R-:W-:Y:S02]  /*aba0*/  ISETP.NE.AND P0, PT, R68.reuse, 0x2, PT ;  /* 0x000000024400780c */ /* 0x040fe40003f05270 */
[----:B------:R-:W-:Y:S02]  /*abb0*/  LOP3.LUT R161, R161, 0x1, RZ, 0x3c, !PT ;  /* 0x00000001a1a17812 */ /* 0x000fe400078e3cff */
[----:B------:R-:W-:Y:S02]  /*abc0*/  SEL R3, RZ, 0x1, P0 ;  /* 0x00000001ff037807 */ /* 0x000fe40000000000 */
[----:B------:R-:W-:Y:S02]  /*abd0*/  SEL R68, R68, RZ, P0 ;  /* 0x000000ff44447207 */ /* 0x000fe40000000000 */
[----:B------:R-:W-:Y:S01]  /*abe0*/  LOP3.LUT R162, R162, R3, RZ, 0x3c, !PT ;  /* 0x00000003a2a27212 */ /* 0x000fe200078e3cff */
[----:B------:R-:W-:Y:S02]  /*abf0*/  UIADD3 UR26, UPT, UPT, UR36, UR5, URZ ;  /* 0x00000005241a7290 */ /* 0x000fe4000fffe0ff */
[----:B------:R-:W-:Y:S01]  /*ac00*/  UIADD3 UR29, UPT, UPT, UR37, UR4, URZ ;  /* 0x00000004251d7290 */ /* 0x000fe2000fffe0ff */
[----:B------:R-:W-:Y:S01]  /*ac10*/  UMOV UR51, UR62 ;  /* 0x0000003e00337c82 */ /* 0x000fe20008000000 */
[----:B------:R-:W-:Y:S10]  /*ac20*/  BRA.U UP0, `(.L_x_145) ;  /* 0xffffffc100707547 */ /* 0x000ff4000b83ffff */
[----:B------:R-:W-:Y:S05]  /*ac30*/  EXIT ;  /* 0x000000000000794d */ /* 0x000fea0003800000 */
.L_x_25:
[----:B------:R-:W-:Y:S07]  /*ac40*/  MOV R0, UR11 ;  /* 0x0000000b00007c02 */ /* 0x000fee0008000f00 */
.L_x_146:
[----:B--2---:R2:W3:Y:S02]  /*ac50*/  SYNCS.PHASECHK.TRANS64.TRYWAIT P0, [R0+URZ+0x100], R5 ;  /* 0x00010005000075a7 */ /* 0x0044e400080011ff */
[----:B---3--:R-:W-:Y:S05]  /*ac60*/  @!P0 NANOSLEEP.SYNCS 0x989680 ;  /* 0x009896800000895d */ /* 0x008fea0003900000 */
[----:B------:R-:W3:Y:S02]  /*ac70*/  @!P0 SYNCS.PHASECHK.TRANS64 P0, [R0+URZ+0x100], R5 ;  /* 0x00010005000085a7 */ /* 0x000ee400080010ff */
[----:B---3--:R-:W-:Y:S05]  /*ac80*/  @!P0 BRA `(.L_x_146) ;  /* 0xfffffffc00f08947 */ /* 0x008fea000383ffff */
[----:B------:R-:W-:Y:S05]  /*ac90*/  BRA `(.L_x_24) ;  /* 0xffffff74002c7947 */ /* 0x000fea000383ffff */
.L_x_32:
[----:B------:R-:W-:Y:S07]  /*aca0*/  MOV R0, UR21 ;  /* 0x0000001500007c02 */ /* 0x000fee0008000f00 */
.L_x_147:
[----:B--2---:R2:W3:Y:S02]  /*acb0*/  SYNCS.PHASECHK.TRANS64.TRYWAIT P0, [R0+URZ+0x100], R5 ;  /* 0x00010005000075a7 */ /* 0x0044e400080011ff */
[----:B---3--:R-:W-:Y:S05]  /*acc0*/  @!P0 NANOSLEEP.SYNCS 0x989680 ;  /* 0x009896800000895d */ /* 0x008fea0003900000 */
[----:B------:R-:W3:Y:S02]  /*acd0*/  @!P0 SYNCS.PHASECHK.TRANS64 P0, [R0+URZ+0x100], R5 ;  /* 0x00010005000085a7 */ /* 0x000ee400080010ff */
[----:B---3--:R-:W-:Y:S05]  /*ace0*/  @!P0 BRA `(.L_x_147) ;  /* 0xfffffffc00f08947 */ /* 0x008fea000383ffff */
[----:B------:R-:W-:Y:S05]  /*acf0*/  BRA `(.L_x_31) ;  /* 0xffffff7800587947 */ /* 0x000fea000383ffff */
.L_x_37:
[----:B------:R-:W-:-:S07]  /*ad00*/  MOV R0, UR24 ;  /* 0x0000001800007c02 */ /* 0x000fce0008000f00 */
.L_x_148:
[----:B--2---:R2:W3:Y:S02]  /*ad10*/  SYNCS.PHASECHK.TRANS64.TRYWAIT P0, [R0+URZ+0x230], R3 ;  /* 0x00023003000075a7 */ /* 0x0044e400080011ff */
[----:B---3--:R-:W-:Y:S05]  /*ad20*/  @!P0 NANOSLEEP.SYNCS 0x989680 ;  /* 0x009896800000895d */ /* 0x008fea0003900000 */
[----:B------:R-:W3:Y:S02]  /*ad30*/  @!P0 SYNCS.PHASECHK.TRANS64 P0, [R0+URZ+0x230], R3 ;  /* 0x00023003000085a7 */ /* 0x000ee400080010ff */
[----:B---3--:R-:W-:Y:S05]  /*ad40*/  @!P0 BRA `(.L_x_148) ;  /* 0xfffffffc00f08947 */ /* 0x008fea000383ffff */
[----:B------:R-:W-:Y:S05]  /*ad50*/  BRA `(.L_x_149) ;  /* 0xffffff7c00247947 */ /* 0x000fea000383ffff */
.L_x_41:
[----:B------:R-:W-:-:S07]  /*ad60*/  MOV R0, UR4 ;  /* 0x0000000400007c02 */ /* 0x000fce0008000f00 */
.L_x_150:
[----:B--2---:R2:W3:Y:S02]  /*ad70*/  SYNCS.PHASECHK.TRANS64.TRYWAIT P0, [R0+URZ], R3 ;  /* 0x00000003000075a7 */ /* 0x0044e400080011ff */
[----:B---3--:R-:W-:Y:S05]  /*ad80*/  @!P0 NANOSLEEP.SYNCS 0x989680 ;  /* 0x009896800000895d */ /* 0x008fea0003900000 */
[----:B------:R-:W3:Y:S02]  /*ad90*/  @!P0 SYNCS.PHASECHK.TRANS64 P0, [R0+URZ], R3 ;  /* 0x00000003000085a7 */ /* 0x000ee400080010ff */
[----:B---3--:R-:W-:Y:S05]  /*ada0*/  @!P0 BRA `(.L_x_150) ;  /* 0xfffffffc00f08947 */ /* 0x008fea000383ffff */
[----:B------:R-:W-:Y:S05]  /*adb0*/  BRA `(.L_x_151) ;  /* 0xffffff8000b87947 */ /* 0x000fea000383ffff */
.L_x_42:
[----:B------:R-:W-:-:S07]  /*adc0*/  MOV R0, UR5 ;  /* 0x0000000500007c02 */ /* 0x000fce0008000f00 */
.L_x_152:
[----:B--2---:R2:W3:Y:S02]  /*add0*/  SYNCS.PHASECHK.TRANS64.TRYWAIT P0, [R0+URZ], R3 ;  /* 0x00000003000075a7 */ /* 0x0044e400080011ff */
[----:B---3--:R-:W-:Y:S05]  /*ade0*/  @!P0 NANOSLEEP.SYNCS 0x989680 ;  /* 0x009896800000895d */ /* 0x008fea0003900000 */
[----:B------:R-:W3:Y:S02]  /*adf0*/  @!P0 SYNCS.PHASECHK.TRANS64 P0, [R0+URZ], R3 ;  /* 0x00000003000085a7 */ /* 0x000ee400080010ff */
[----:B---3--:R-:W-:Y:S05]  /*ae00*/  @!P0 BRA `(.L_x_152) ;  /* 0xfffffffc00f08947 */ /* 0x008fea000383ffff */
[----:B------:R-:W-:Y:S05]  /*ae10*/  BRA `(.L_x_153) ;  /* 0xffffff8000c87947 */ /* 0x000fea000383ffff */
.L_x_43:
[----:B------:R-:W-:-:S07]  /*ae20*/  MOV R0, UR5 ;  /* 0x0000000500007c02 */ /* 0x000fce0008000f00 */
.L_x_154:
[----:B--2---:R2:W3:Y:S02]  /*ae30*/  SYNCS.PHASECHK.TRANS64.TRYWAIT P0, [R0+URZ], R3 ;  /* 0x00000003000075a7 */ /* 0x0044e400080011ff */
[----:B---3--:R-:W-:Y:S05]  /*ae40*/  @!P0 NANOSLEEP.SYNCS 0x989680 ;  /* 0x009896800000895d */ /* 0x008fea0003900000 */
[----:B------:R-:W3:Y:S02]  /*ae50*/  @!P0 SYNCS.PHASECHK.TRANS64 P0, [R0+URZ], R3 ;  /* 0x00000003000085a7 */ /* 0x000ee400080010ff */
[----:B---3--:R-:W-:Y:S05]  /*ae60*/  @!P0 BRA `(.L_x_154) ;  /* 0xfffffffc00f08947 */ /* 0x008fea000383ffff */
[----:B------:R-:W-:Y:S05]  /*ae70*/  BRA `(.L_x_155) ;  /* 0xffffff8000d87947 */ /* 0x000fea000383ffff */
.L_x_44:
[----:B------:R-:W-:-:S07]  /*ae80*/  MOV R0, UR5 ;  /* 0x0000000500007c02 */ /* 0x000fce0008000f00 */
.L_x_156:
[----:B--2---:R2:W3:Y:S02]  /*ae90*/  SYNCS.PHASECHK.TRANS64.TRYWAIT P0, [R0+URZ], R3 ;  /* 0x00000003000075a7 */ /* 0x0044e400080011ff */
[----:B---3--:R-:W-:Y:S05]  /*aea0*/  @!P0 NANOSLEEP.SYNCS 0x989680 ;  /* 0x009896800000895d */ /* 0x008fea0003900000 */
[----:B------:R-:W3:Y:S02]  /*aeb0*/  @!P0 SYNCS.PHASECHK.TRANS64 P0, [R0+URZ], R3 ;  /* 0x00000003000085a7 */ /* 0x000ee400080010ff */
[----:B---3--:R-:W-:Y:S05]  /*aec0*/  @!P0 BRA `(.L_x_156) ;  /* 0xfffffffc00f08947 */ /* 0x008fea000383ffff */
[----:B------:R-:W-:Y:S05]  /*aed0*/  BRA `(.L_x_157) ;  /* 0xffffff8000e87947 */ /* 0x000fea000383ffff */
.L_x_45:
[----:B------:R-:W-:-:S07]  /*aee0*/  MOV R0, UR5 ;  /* 0x0000000500007c02 */ /* 0x000fce0008000f00 */
.L_x_158:
[----:B--2---:R2:W3:Y:S02]  /*aef0*/  SYNCS.PHASECHK.TRANS64.TRYWAIT P0, [R0+URZ], R3 ;  /* 0x00000003000075a7 */ /* 0x0044e400080011ff */
[----:B---3--:R-:W-:Y:S05]  /*af00*/  @!P0 NANOSLEEP.SYNCS 0x989680 ;  /* 0x009896800000895d */ /* 0x008fea0003900000 */
[----:B------:R-:W3:Y:S02]  /*af10*/  @!P0 SYNCS.PHASECHK.TRANS64 P0, [R0+URZ], R3 ;  /* 0x00000003000085a7 */ /* 0x000ee400080010ff */
[----:B---3--:R-:W-:Y:S05]  /*af20*/  @!P0 BRA `(.L_x_158) ;  /* 0xfffffffc00f08947 */ /* 0x008fea000383ffff */
[----:B------:R-:W-:Y:S05]  /*af30*/  BRA `(.L_x_159) ;  /* 0xffffff8000f87947 */ /* 0x000fea000383ffff */
.L_x_46:
[----:B------:R-:W-:-:S07]  /*af40*/  MOV R0, UR5 ;  /* 0x0000000500007c02 */ /* 0x000fce0008000f00 */
.L_x_160:
[----:B--2---:R2:W3:Y:S02]  /*af50*/  SYNCS.PHASECHK.TRANS64.TRYWAIT P0, [R0+URZ], R3 ;  /* 0x00000003000075a7 */ /* 0x0044e400080011ff */
[----:B---3--:R-:W-:Y:S05]  /*af60*/  @!P0 NANOSLEEP.SYNCS 0x989680 ;  /* 0x009896800000895d */ /* 0x008fea0003900000 */
[----:B------:R-:W3:Y:S02]  /*af70*/  @!P0 SYNCS.PHASECHK.TRANS64 P0, [R0+URZ], R3 ;  /* 0x00000003000085a7 */ /* 0x000ee400080010ff */
[----:B---3--:R-:W-:Y:S05]  /*af80*/  @!P0 BRA `(.L_x_160) ;  /* 0xfffffffc00f08947 */ /* 0x008fea000383ffff */
[----:B------:R-:W-:Y:S05]  /*af90*/  BRA `(.L_x_161) ;  /* 0xffffff8400087947 */ /* 0x000fea000383ffff */
.L_x_47:
[----:B------:R-:W-:-:S07]  /*afa0*/  MOV R0, UR5 ;  /* 0x0000000500007c02 */ /* 0x000fce0008000f00 */
.L_x_162:
[----:B--2---:R2:W3:Y:S02]  /*afb0*/  SYNCS.PHASECHK.TRANS64.TRYWAIT P0, [R0+URZ], R3 ;  /* 0x00000003000075a7 */ /* 0x0044e400080011ff */
[----:B---3--:R-:W-:Y:S05]  /*afc0*/  @!P0 NANOSLEEP.SYNCS 0x989680 ;  /* 0x009896800000895d */ /* 0x008fea0003900000 */
[----:B------:R-:W3:Y:S02]  /*afd0*/  @!P0 SYNCS.PHASECHK.TRANS64 P0, [R0+URZ], R3 ;  /* 0x00000003000085a7 */ /* 0x000ee400080010ff */
[----:B---3--:R-:W-:Y:S05]  /*afe0*/  @!P0 BRA `(.L_x_162) ;  /* 0xfffffffc00f08947 */ /* 0x008fea000383ffff */
[----:B------:R-:W-:Y:S05]  /*aff0*/  BRA `(.L_x_163) ;  /* 0xffffff8400187947 */ /* 0x000fea000383ffff */
.L_x_48:
[----:B------:R-:W-:-:S07]  /*b000*/  MOV R0, UR5 ;  /* 0x0000000500007c02 */ /* 0x000fce0008000f00 */
.L_x_164:
[----:B--2---:R2:W3:Y:S02]  /*b010*/  SYNCS.PHASECHK.TRANS64.TRYWAIT P0, [R0+URZ], R3 ;  /* 0x00000003000075a7 */ /* 0x0044e400080011ff */
[----:B---3--:R-:W-:Y:S05]  /*b020*/  @!P0 NANOSLEEP.SYNCS 0x989680 ;  /* 0x009896800000895d */ /* 0x008fea0003900000 */
[----:B------:R-:W3:Y:S02]  /*b030*/  @!P0 SYNCS.PHASECHK.TRANS64 P0, [R0+URZ], R3 ;  /* 0x00000003000085a7 */ /* 0x000ee400080010ff */
[----:B---3--:R-:W-:Y:S05]  /*b040*/  @!P0 BRA `(.L_x_164) ;  /* 0xfffffffc00f08947 */ /* 0x008fea000383ffff */
[----:B------:R-:W-:Y:S05]  /*b050*/  BRA `(.L_x_165) ;  /* 0xffffff8400287947 */ /* 0x000fea000383ffff */
.L_x_49:
[----:B------:R-:W-:-:S07]  /*b060*/  MOV R0, UR5 ;  /* 0x0000000500007c02 */ /* 0x000fce0008000f00 */
.L_x_166:
[----:B--2---:R2:W3:Y:S02]  /*b070*/  SYNCS.PHASECHK.TRANS64.TRYWAIT P0, [R0+URZ], R3 ;  /* 0x00000003000075a7 */ /* 0x0044e400080011ff */
[----:B---3--:R-:W-:Y:S05]  /*b080*/  @!P0 NANOSLEEP.SYNCS 0x989680 ;  /* 0x009896800000895d */ /* 0x008fea0003900000 */
[----:B------:R-:W3:Y:S02]  /*b090*/  @!P0 SYNCS.PHASECHK.TRANS64 P0, [R0+URZ], R3 ;  /* 0x00000003000085a7 */ /* 0x000ee400080010ff */
[----:B---3--:R-:W-:Y:S05]  /*b0a0*/  @!P0 BRA `(.L_x_166) ;  /* 0xfffffffc00f08947 */ /* 0x008fea000383ffff */
[----:B------:R-:W-:Y:S05]  /*b0b0*/  BRA `(.L_x_167) ;  /* 0xffffff8400387947 */ /* 0x000fea000383ffff */
.L_x_50:
[----:B------:R-:W-:-:S07]  /*b0c0*/  MOV R0, UR5 ;  /* 0x0000000500007c02 */ /* 0x000fce0008000f00 */
.L_x_168:
[----:B--2---:R2:W3:Y:S02]  /*b0d0*/  SYNCS.PHASECHK.TRANS64.TRYWAIT P0, [R0+URZ], R3 ;  /* 0x00000003000075a7 */ /* 0x0044e400080011ff */
[----:B---3--:R-:W-:Y:S05]  /*b0e0*/  @!P0 NANOSLEEP.SYNCS 0x989680 ;  /* 0x009896800000895d */ /* 0x008fea0003900000 */
[----:B------:R-:W3:Y:S02]  /*b0f0*/  @!P0 SYNCS.PHASECHK.TRANS64 P0, [R0+URZ], R3 ;  /* 0x00000003000085a7 */ /* 0x000ee400080010ff */
[----:B---3--:R-:W-:Y:S05]  /*b100*/  @!P0 BRA `(.L_x_168) ;  /* 0xfffffffc00f08947 */ /* 0x008fea000383ffff */
[----:B------:R-:W-:Y:S05]  /*b110*/  BRA `(.L_x_169) ;  /* 0xffffff8400487947 */ /* 0x000fea000383ffff */
.L_x_51:
[----:B------:R-:W-:-:S07]  /*b120*/  MOV R0, UR5 ;  /* 0x0000000500007c02 */ /* 0x000fce0008000f00 */
.L_x_170:
[----:B--2---:R2:W3:Y:S02]  /*b130*/  SYNCS.PHASECHK.TRANS64.TRYWAIT P0, [R0+URZ], R3 ;  /* 0x00000003000075a7 */ /* 0x0044e400080011ff */
[----:B---3--:R-:W-:Y:S05]  /*b140*/  @!P0 NANOSLEEP.SYNCS 0x989680 ;  /* 0x009896800000895d */ /* 0x008fea0003900000 */
[----:B------:R-:W3:Y:S02]  /*b150*/  @!P0 SYNCS.PHASECHK.TRANS64 P0, [R0+URZ], R3 ;  /* 0x00000003000085a7 */ /* 0x000ee400080010ff */
[----:B---3--:R-:W-:Y:S05]  /*b160*/  @!P0 BRA `(.L_x_170) ;  /* 0xfffffffc00f08947 */ /* 0x008fea000383ffff */
[----:B------:R-:W-:Y:S05]  /*b170*/  BRA `(.L_x_171) ;  /* 0xffffff8400587947 */ /* 0x000fea000383ffff */
.L_x_52:
[----:B------:R-:W-:-:S07]  /*b180*/  MOV R0, UR5 ;  /* 0x0000000500007c02 */ /* 0x000fce0008000f00 */
.L_x_172:
[----:B--2---:R2:W3:Y:S02]  /*b190*/  SYNCS.PHASECHK.TRANS64.TRYWAIT P0, [R0+URZ], R3 ;  /* 0x00000003000075a7 */ /* 0x0044e400080011ff */
[----:B---3--:R-:W-:Y:S05]  /*b1a0*/  @!P0 NANOSLEEP.SYNCS 0x989680 ;  /* 0x009896800000895d */ /* 0x008fea0003900000 */
[----:B------:R-:W3:Y:S02]  /*b1b0*/  @!P0 SYNCS.PHASECHK.TRANS64 P0, [R0+URZ], R3 ;  /* 0x00000003000085a7 */ /* 0x000ee400080010ff */
[----:B---3--:R-:W-:Y:S05]  /*b1c0*/  @!P0 BRA `(.L_x_172) ;  /* 0xfffffffc00f08947 */ /* 0x008fea000383ffff */
[----:B------:R-:W-:Y:S05]  /*b1d0*/  BRA `(.L_x_173) ;  /* 0xffffff8400687947 */ /* 0x000fea000383ffff */
.L_x_53:
[----:B------:R-:W-:-:S07]  /*b1e0*/  MOV R0, UR5 ;  /* 0x0000000500007c02 */ /* 0x000fce0008000f00 */
.L_x_174:
[----:B--2---:R2:W3:Y:S02]  /*b1f0*/  SYNCS.PHASECHK.TRANS64.TRYWAIT P0, [R0+URZ], R3 ;  /* 0x00000003000075a7 */ /* 0x0044e400080011ff */
[----:B---3--:R-:W-:Y:S05]  /*b200*/  @!P0 NANOSLEEP.SYNCS 0x989680 ;  /* 0x009896800000895d */ /* 0x008fea0003900000 */
[----:B------:R-:W3:Y:S02]  /*b210*/  @!P0 SYNCS.PHASECHK.TRANS64 P0, [R0+URZ], R3 ;  /* 0x00000003000085a7 */ /* 0x000ee400080010ff */
[----:B---3--:R-:W-:Y:S05]  /*b220*/  @!P0 BRA `(.L_x_174) ;  /* 0xfffffffc00f08947 */ /* 0x008fea000383ffff */
[----:B------:R-:W-:Y:S05]  /*b230*/  BRA `(.L_x_175) ;  /* 0xffffff8400787947 */ /* 0x000fea000383ffff */
.L_x_54:
[----:B------:R-:W-:-:S07]  /*b240*/  MOV R0, UR5 ;  /* 0x0000000500007c02 */ /* 0x000fce0008000f00 */
.L_x_176:
[----:B--2---:R2:W3:Y:S02]  /*b250*/  SYNCS.PHASECHK.TRANS64.TRYWAIT P0, [R0+URZ], R3 ;  /* 0x00000003000075a7 */ /* 0x0044e400080011ff */
[----:B---3--:R-:W-:Y:S05]  /*b260*/  @!P0 NANOSLEEP.SYNCS 0x989680 ;  /* 0x009896800000895d */ /* 0x008fea0003900000 */
[----:B------:R-:W3:Y:S02]  /*b270*/  @!P0 SYNCS.PHASECHK.TRANS64 P0, [R0+URZ], R3 ;  /* 0x00000003000085a7 */ /* 0x000ee400080010ff */
[----:B---3--:R-:W-:Y:S05]  /*b280*/  @!P0 BRA `(.L_x_176) ;  /* 0xfffffffc00f08947 */ /* 0x008fea000383ffff */
[----:B------:R-:W-:Y:S05]  /*b290*/  BRA `(.L_x_177) ;  /* 0xffffff8400887947 */ /* 0x000fea000383ffff */
.L_x_55:
[----:B------:R-:W-:-:S07]  /*b2a0*/  MOV R0, UR5 ;  /* 0x0000000500007c02 */ /* 0x000fce0008000f00 */
.L_x_178:
[----:B--2---:R2:W3:Y:S02]  /*b2b0*/  SYNCS.PHASECHK.TRANS64.TRYWAIT P0, [R0+URZ], R3 ;  /* 0x00000003000075a7 */ /* 0x0044e400080011ff */
[----:B---3--:R-:W-:Y:S05]  /*b2c0*/  @!P0 NANOSLEEP.SYNCS 0x989680 ;  /* 0x009896800000895d */ /* 0x008fea0003900000 */
[----:B------:R-:W3:Y:S02]  /*b2d0*/  @!P0 SYNCS.PHASECHK.TRANS64 P0, [R0+URZ], R3 ;  /* 0x00000003000085a7 */ /* 0x000ee400080010ff */
[----:B---3--:R-:W-:Y:S05]  /*b2e0*/  @!P0 BRA `(.L_x_178) ;  /* 0xfffffffc00f08947 */ /* 0x008fea000383ffff */
[----:B------:R-:W-:Y:S05]  /*b2f0*/  BRA `(.L_x_179) ;  /* 0xffffff8400987947 */ /* 0x000fea000383ffff */
.L_x_56:
[----:B------:R-:W-:-:S07]  /*b300*/  MOV R0, UR5 ;  /* 0x0000000500007c02 */ /* 0x000fce0008000f00 */
.L_x_180:
[----:B--2---:R2:W3:Y:S02]  /*b310*/  SYNCS.PHASECHK.TRANS64.TRYWAIT P0, [R0+URZ], R3 ;  /* 0x00000003000075a7 */ /* 0x0044e400080011ff */
[----:B---3--:R-:W-:Y:S05]  /*b320*/  @!P0 NANOSLEEP.SYNCS 0x989680 ;  /* 0x009896800000895d */ /* 0x008fea0003900000 */
[----:B------:R-:W3:Y:S02]  /*b330*/  @!P0 SYNCS.PHASECHK.TRANS64 P0, [R0+URZ], R3 ;  /* 0x00000003000085a7 */ /* 0x000ee400080010ff */
[----:B---3--:R-:W-:Y:S05]  /*b340*/  @!P0 BRA `(.L_x_180) ;  /* 0xfffffffc00f08947 */ /* 0x008fea000383ffff */
[----:B------:R-:W-:Y:S05]  /*b350*/  BRA `(.L_x_181) ;  /* 0xffffff8400a87947 */ /* 0x000fea000383ffff */
.L_x_57:
[----:B------:R-:W-:-:S07]  /*b360*/  MOV R0, UR5 ;  /* 0x0000000500007c02 */ /* 0x000fce0008000f00 */
.L_x_182:
[----:B--2---:R2:W3:Y:S02]  /*b370*/  SYNCS.PHASECHK.TRANS64.TRYWAIT P0, [R0+URZ], R3 ;  /* 0x00000003000075a7 */ /* 0x0044e400080011ff */
[----:B---3--:R-:W-:Y:S05]  /*b380*/  @!P0 NANOSLEEP.SYNCS 0x989680 ;  /* 0x009896800000895d */ /* 0x008fea0003900000 */
[----:B------:R-:W3:Y:S02]  /*b390*/  @!P0 SYNCS.PHASECHK.TRANS64 P0, [R0+URZ], R3 ;  /* 0x00000003000085a7 */ /* 0x000ee400080010ff */
[----:B---3--:R-:W-:Y:S05]  /*b3a0*/  @!P0 BRA `(.L_x_182) ;  /* 0xfffffffc00f08947 */ /* 0x008fea000383ffff */
[----:B------:R-:W-:Y:S05]  /*b3b0*/  BRA `(.L_x_183) ;  /* 0xffffff8400b87947 */ /* 0x000fea000383ffff */
.L_x_58:
[----:B------:R-:W-:-:S07]  /*b3c0*/  MOV R0, UR5 ;  /* 0x0000000500007c02 */ /* 0x000fce0008000f00 */
.L_x_184:
[----:B--2---:R2:W3:Y:S02]  /*b3d0*/  SYNCS.PHASECHK.TRANS64.TRYWAIT P0, [R0+URZ], R3 ;  /* 0x00000003000075a7 */ /* 0x0044e400080011ff */
[----:B---3--:R-:W-:Y:S05]  /*b3e0*/  @!P0 NANOSLEEP.SYNCS 0x989680 ;  /* 0x009896800000895d */ /* 0x008fea0003900000 */
[----:B------:R-:W3:Y:S02]  /*b3f0*/  @!P0 SYNCS.PHASECHK.TRANS64 P0, [R0+URZ], R3 ;  /* 0x00000003000085a7 */ /* 0x000ee400080010ff */
[----:B---3--:R-:W-:Y:S05]  /*b400*/  @!P0 BRA `(.L_x_184) ;  /* 0xfffffffc00f08947 */ /* 0x008fea000383ffff */
[----:B------:R-:W-:Y:S05]  /*b410*/  BRA `(.L_x_185) ;  /* 0xffffff8400c87947 */ /* 0x000fea000383ffff */
.L_x_59:
[----:B------:R-:W-:-:S07]  /*b420*/  MOV R0, UR5 ;  /* 0x0000000500007c02 */ /* 0x000fce0008000f00 */
.L_x_186:
[----:B--2---:R2:W3:Y:S02]  /*b430*/  SYNCS.PHASECHK.TRANS64.TRYWAIT P0, [R0+URZ], R3 ;  /* 0x00000003000075a7 */ /* 0x0044e400080011ff */
[----:B---3--:R-:W-:Y:S05]  /*b440*/  @!P0 NANOSLEEP.SYNCS 0x989680 ;  /* 0x009896800000895d */ /* 0x008fea0003900000 */
[----:B------:R-:W3:Y:S02]  /*b450*/  @!P0 SYNCS.PHASECHK.TRANS64 P0, [R0+URZ], R3 ;  /* 0x00000003000085a7 */ /* 0x000ee400080010ff */
[----:B---3--:R-:W-:Y:S05]  /*b460*/  @!P0 BRA `(.L_x_186) ;  /* 0xfffffffc00f08947 */ /* 0x008fea000383ffff */
[----:B------:R-:W-:Y:S05]  /*b470*/  BRA `(.L_x_187) ;  /* 0xffffff8400d87947 */ /* 0x000fea000383ffff */
.L_x_60:
[----:B------:R-:W-:-:S07]  /*b480*/  MOV R0, UR5 ;  /* 0x0000000500007c02 */ /* 0x000fce0008000f00 */
.L_x_188:
[----:B--2---:R2:W3:Y:S02]  /*b490*/  SYNCS.PHASECHK.TRANS64.TRYWAIT P0, [R0+URZ], R3 ;  /* 0x00000003000075a7 */ /* 0x0044e400080011ff */
[----:B---3--:R-:W-:Y:S05]  /*b4a0*/  @!P0 NANOSLEEP.SYNCS 0x989680 ;  /* 0x009896800000895d */ /* 0x008fea0003900000 */
[----:B------:R-:W3:Y:S02]  /*b4b0*/  @!P0 SYNCS.PHASECHK.TRANS64 P0, [R0+URZ], R3 ;  /* 0x00000003000085a7 */ /* 0x000ee400080010ff */
[----:B---3--:R-:W-:Y:S05]  /*b4c0*/  @!P0 BRA `(.L_x_188) ;  /* 0xfffffffc00f08947 */ /* 0x008fea000383ffff */
[----:B------:R-:W-:Y:S05]  /*b4d0*/  BRA `(.L_x_189) ;  /* 0xffffff8400e87947 */ /* 0x000fea000383ffff */
.L_x_61:
[----:B------:R-:W-:-:S07]  /*b4e0*/  MOV R0, UR5 ;  /* 0x0000000500007c02 */ /* 0x000fce0008000f00 */
.L_x_190:
[----:B--2---:R2:W3:Y:S02]  /*b4f0*/  SYNCS.PHASECHK.TRANS64.TRYWAIT P0, [R0+URZ], R3 ;  /* 0x00000003000075a7 */ /* 0x0044e400080011ff */
[----:B---3--:R-:W-:Y:S05]  /*b500*/  @!P0 NANOSLEEP.SYNCS 0x989680 ;  /* 0x009896800000895d */ /* 0x008fea0003900000 */
[----:B------:R-:W3:Y:S02]  /*b510*/  @!P0 SYNCS.PHASECHK.TRANS64 P0, [R0+URZ], R3 ;  /* 0x00000003000085a7 */ /* 0x000ee400080010ff */
[----:B---3--:R-:W-:Y:S05]  /*b520*/  @!P0 BRA `(.L_x_190) ;  /* 0xfffffffc00f08947 */ /* 0x008fea000383ffff */
[----:B------:R-:W-:Y:S05]  /*b530*/  BRA `(.L_x_191) ;  /* 0xffffff8400f87947 */ /* 0x000fea000383ffff */
.L_x_62:
[----:B------:R-:W-:-:S07]  /*b540*/  MOV R0, UR5 ;  /* 0x0000000500007c02 */ /* 0x000fce0008000f00 */
.L_x_192:
[----:B--2---:R2:W3:Y:S02]  /*b550*/  SYNCS.PHASECHK.TRANS64.TRYWAIT P0, [R0+URZ], R3 ;  /* 0x00000003000075a7 */ /* 0x0044e400080011ff */
[----:B---3--:R-:W-:Y:S05]  /*b560*/  @!P0 NANOSLEEP.SYNCS 0x989680 ;  /* 0x009896800000895d */ /* 0x008fea0003900000 */
[----:B------:R-:W3:Y:S02]  /*b570*/  @!P0 SYNCS.PHASECHK.TRANS64 P0, [R0+URZ], R3 ;  /* 0x00000003000085a7 */ /* 0x000ee400080010ff */
[----:B---3--:R-:W-:Y:S05]  /*b580*/  @!P0 BRA `(.L_x_192) ;  /* 0xfffffffc00f08947 */ /* 0x008fea000383ffff */
[----:B------:R-:W-:Y:S05]  /*b590*/  BRA `(.L_x_193) ;  /* 0xffffff8800087947 */ /* 0x000fea000383ffff */
.L_x_63:
[----:B------:R-:W-:-:S07]  /*b5a0*/  MOV R0, UR5 ;  /* 0x0000000500007c02 */ /* 0x000fce0008000f00 */
.L_x_194:
[----:B--2---:R2:W3:Y:S02]  /*b5b0*/  SYNCS.PHASECHK.TRANS64.TRYWAIT P0, [R0+URZ], R3 ;  /* 0x00000003000075a7 */ /* 0x0044e400080011ff */
[----:B---3--:R-:W-:Y:S05]  /*b5c0*/  @!P0 NANOSLEEP.SYNCS 0x989680 ;  /* 0x009896800000895d */ /* 0x008fea0003900000 */
[----:B------:R-:W3:Y:S02]  /*b5d0*/  @!P0 SYNCS.PHASECHK.TRANS64 P0, [R0+URZ], R3 ;  /* 0x00000003000085a7 */ /* 0x000ee400080010ff */
[----:B---3--:R-:W-:Y:S05]  /*b5e0*/  @!P0 BRA `(.L_x_194) ;  /* 0xfffffffc00f08947 */ /* 0x008fea000383ffff */
[----:B------:R-:W-:Y:S05]  /*b5f0*/  BRA `(.L_x_195) ;  /* 0xffffff8800187947 */ /* 0x000fea000383ffff */
.L_x_64:
[----:B------:R-:W-:-:S07]  /*b600*/  MOV R0, UR5 ;  /* 0x0000000500007c02 */ /* 0x000fce0008000f00 */
.L_x_196:
[----:B--2---:R2:W3:Y:S02]  /*b610*/  SYNCS.PHASECHK.TRANS64.TRYWAIT P0, [R0+URZ], R3 ;  /* 0x00000003000075a7 */ /* 0x0044e400080011ff */
[----:B---3--:R-:W-:Y:S05]  /*b620*/  @!P0 NANOSLEEP.SYNCS 0x989680 ;  /* 0x009896800000895d */ /* 0x008fea0003900000 */
[----:B------:R-:W3:Y:S02]  /*b630*/  @!P0 SYNCS.PHASECHK.TRANS64 P0, [R0+URZ], R3 ;  /* 0x00000003000085a7 */ /* 0x000ee400080010ff */
[----:B---3--:R-:W-:Y:S05]  /*b640*/  @!P0 BRA `(.L_x_196) ;  /* 0xfffffffc00f08947 */ /* 0x008fea000383ffff */
[----:B------:R-:W-:Y:S05]  /*b650*/  BRA `(.L_x_197) ;  /* 0xffffff8800287947 */ /* 0x000fea000383ffff */
.L_x_65:
[----:B------:R-:W-:-:S07]  /*b660*/  MOV R0, UR5 ;  /* 0x0000000500007c02 */ /* 0x000fce0008000f00 */
.L_x_198:
[----:B--2---:R2:W3:Y:S02]  /*b670*/  SYNCS.PHASECHK.TRANS64.TRYWAIT P0, [R0+URZ], R3 ;  /* 0x00000003000075a7 */ /* 0x0044e400080011ff */
[----:B---3--:R-:W-:Y:S05]  /*b680*/  @!P0 NANOSLEEP.SYNCS 0x989680 ;  /* 0x009896800000895d */ /* 0x008fea0003900000 */
[----:B------:R-:W3:Y:S02]  /*b690*/  @!P0 SYNCS.PHASECHK.TRANS64 P0, [R0+URZ], R3 ;  /* 0x00000003000085a7 */ /* 0x000ee400080010ff */
[----:B---3--:R-:W-:Y:S05]  /*b6a0*/  @!P0 BRA `(.L_x_198) ;  /* 0xfffffffc00f08947 */ /* 0x008fea000383ffff */
[----:B------:R-:W-:Y:S05]  /*b6b0*/  BRA `(.L_x_199) ;  /* 0xffffff8800387947 */ /* 0x000fea000383ffff */
.L_x_66:
[----:B------:R-:W-:-:S07]  /*b6c0*/  MOV R0, UR5 ;  /* 0x0000000500007c02 */ /* 0x000fce0008000f00 */
.L_x_200:
[----:B--2---:R2:W3:Y:S02]  /*b6d0*/  SYNCS.PHASECHK.TRANS64.TRYWAIT P0, [R0+URZ], R3 ;  /* 0x00000003000075a7 */ /* 0x0044e400080011ff */
[----:B---3--:R-:W-:Y:S05]  /*b6e0*/  @!P0 NANOSLEEP.SYNCS 0x989680 ;  /* 0x009896800000895d */ /* 0x008fea0003900000 */
[----:B------:R-:W3:Y:S02]  /*b6f0*/  @!P0 SYNCS.PHASECHK.TRANS64 P0, [R0+URZ], R3 ;  /* 0x00000003000085a7 */ /* 0x000ee400080010ff */
[----:B---3--:R-:W-:Y:S05]  /*b700*/  @!P0 BRA `(.L_x_200) ;  /* 0xfffffffc00f08947 */ /* 0x008fea000383ffff */
[----:B------:R-:W-:Y:S05]  /*b710*/  BRA `(.L_x_201) ;  /* 0xffffff8800487947 */ /* 0x000fea000383ffff */
.L_x_67:
[----:B------:R-:W-:-:S07]  /*b720*/  MOV R0, UR5 ;  /* 0x0000000500007c02 */ /* 0x000fce0008000f00 */
.L_x_202:
[----:B--2---:R2:W3:Y:S02]  /*b730*/  SYNCS.PHASECHK.TRANS64.TRYWAIT P0, [R0+URZ], R3 ;  /* 0x00000003000075a7 */ /* 0x0044e400080011ff */
[----:B---3--:R-:W-:Y:S05]  /*b740*/  @!P0 NANOSLEEP.SYNCS 0x989680 ;  /* 0x009896800000895d */ /* 0x008fea0003900000 */
[----:B------:R-:W3:Y:S02]  /*b750*/  @!P0 SYNCS.PHASECHK.TRANS64 P0, [R0+URZ], R3 ;  /* 0x00000003000085a7 */ /* 0x000ee400080010ff */
[----:B---3--:R-:W-:Y:S05]  /*b760*/  @!P0 BRA `(.L_x_202) ;  /* 0xfffffffc00f08947 */ /* 0x008fea000383ffff */
[----:B------:R-:W-:Y:S05]  /*b770*/  BRA `(.L_x_203) ;  /* 0xffffff8800587947 */ /* 0x000fea000383ffff */
.L_x_68:
[----:B------:R-:W-:-:S07]  /*b780*/  MOV R0, UR5 ;  /* 0x0000000500007c02 */ /* 0x000fce0008000f00 */
.L_x_204:
[----:B--2---:R2:W3:Y:S02]  /*b790*/  SYNCS.PHASECHK.TRANS64.TRYWAIT P0, [R0+URZ], R3 ;  /* 0x00000003000075a7 */ /* 0x0044e400080011ff */
[----:B---3--:R-:W-:Y:S05]  /*b7a0*/  @!P0 NANOSLEEP.SYNCS 0x989680 ;  /* 0x009896800000895d */ /* 0x008fea0003900000 */
[----:B------:R-:W3:Y:S02]  /*b7b0*/  @!P0 SYNCS.PHASECHK.TRANS64 P0, [R0+URZ], R3 ;  /* 0x00000003000085a7 */ /* 0x000ee400080010ff */
[----:B---3--:R-:W-:Y:S05]  /*b7c0*/  @!P0 BRA `(.L_x_204) ;  /* 0xfffffffc00f08947 */ /* 0x008fea000383ffff */
[----:B------:R-:W-:Y:S05]  /*b7d0*/  BRA `(.L_x_205) ;  /* 0xffffff8800687947 */ /* 0x000fea000383ffff */
.L_x_69:
[----:B------:R-:W-:-:S07]  /*b7e0*/  MOV R0, UR5 ;  /* 0x0000000500007c02 */ /* 0x000fce0008000f00 */
.L_x_206:
[----:B--2---:R2:W3:Y:S02]  /*b7f0*/  SYNCS.PHASECHK.TRANS64.TRYWAIT P0, [R0+URZ], R3 ;  /* 0x00000003000075a7 */ /* 0x0044e400080011ff */
[----:B---3--:R-:W-:Y:S05]  /*b800*/  @!P0 NANOSLEEP.SYNCS 0x989680 ;  /* 0x009896800000895d */ /* 0x008fea0003900000 */
[----:B------:R-:W3:Y:S02]  /*b810*/  @!P0 SYNCS.PHASECHK.TRANS64 P0, [R0+URZ], R3 ;  /* 0x00000003000085a7 */ /* 0x000ee400080010ff */
[----:B---3--:R-:W-:Y:S05]  /*b820*/  @!P0 BRA `(.L_x_206) ;  /* 0xfffffffc00f08947 */ /* 0x008fea000383ffff */
[----:B------:R-:W-:Y:S05]  /*b830*/  BRA `(.L_x_207) ;  /* 0xffffff8800787947 */ /* 0x000fea000383ffff */
.L_x_70:
[----:B------:R-:W-:-:S07]  /*b840*/  MOV R0, UR5 ;  /* 0x0000000500007c02 */ /* 0x000fce0008000f00 */
.L_x_208:
[----:B--2---:R2:W3:Y:S02]  /*b850*/  SYNCS.PHASECHK.TRANS64.TRYWAIT P0, [R0+URZ], R3 ;  /* 0x00000003000075a7 */ /* 0x0044e400080011ff */
[----:B---3--:R-:W-:Y:S05]  /*b860*/  @!P0 NANOSLEEP.SYNCS 0x989680 ;  /* 0x009896800000895d */ /* 0x008fea0003900000 */
[----:B------:R-:W3:Y:S02]  /*b870*/  @!P0 SYNCS.PHASECHK.TRANS64 P0, [R0+URZ], R3 ;  /* 0x00000003000085a7 */ /* 0x000ee400080010ff */
[----:B---3--:R-:W-:Y:S05]  /*b880*/  @!P0 BRA `(.L_x_208) ;  /* 0xfffffffc00f08947 */ /* 0x008fea000383ffff */
[----:B------:R-:W-:Y:S05]  /*b890*/  BRA `(.L_x_209) ;  /* 0xffffff8800887947 */ /* 0x000fea000383ffff */
.L_x_71:
[----:B------:R-:W-:-:S07]  /*b8a0*/  MOV R0, UR5 ;  /* 0x0000000500007c02 */ /* 0x000fce0008000f00 */
.L_x_210:
[----:B--2---:R2:W3:Y:S02]  /*b8b0*/  SYNCS.PHASECHK.TRANS64.TRYWAIT P0, [R0+URZ], R3 ;  /* 0x00000003000075a7 */ /* 0x0044e400080011ff */
[----:B---3--:R-:W-:Y:S05]  /*b8c0*/  @!P0 NANOSLEEP.SYNCS 0x989680 ;  /* 0x009896800000895d */ /* 0x008fea0003900000 */
[----:B------:R-:W3:Y:S02]  /*b8d0*/  @!P0 SYNCS.PHASECHK.TRANS64 P0, [R0+URZ], R3 ;  /* 0x00000003000085a7 */ /* 0x000ee400080010ff */
[----:B---3--:R-:W-:Y:S05]  /*b8e0*/  @!P0 BRA `(.L_x_210) ;  /* 0xfffffffc00f08947 */ /* 0x008fea000383ffff */
[----:B------:R-:W-:Y:S05]  /*b8f0*/  BRA `(.L_x_211) ;  /* 0xffffff8800987947 */ /* 0x000fea000383ffff */
.L_x_74:
[----:B------:R-:W-:-:S07]  /*b900*/  MOV R4, UR4 ;  /* 0x0000000400047c02 */ /* 0x000fce0008000f00 */
.L_x_212:
[----:B--2---:R2:W3:Y:S02]  /*b910*/  SYNCS.PHASECHK.TRANS64.TRYWAIT P1, [R4+URZ+0x238], R7 ;  /* 0x00023807040075a7 */ /* 0x0044e400080211ff */
[----:B---3--:R-:W-:Y:S05]  /*b920*/  @!P1 NANOSLEEP.SYNCS 0x989680 ;  /* 0x009896800000995d */ /* 0x008fea0003900000 */
[----:B------:R-:W3:Y:S02]  /*b930*/  @!P1 SYNCS.PHASECHK.TRANS64 P1, [R4+URZ+0x238], R7 ;  /* 0x00023807040095a7 */ /* 0x000ee400080210ff */
[----:B---3--:R-:W-:Y:S05]  /*b940*/  @!P1 BRA `(.L_x_212) ;  /* 0xfffffffc00f09947 */ /* 0x008fea000383ffff */
[----:B------:R-:W-:Y:S05]  /*b950*/  BRA `(.L_x_213) ;  /* 0xffffff8c00007947 */ /* 0x000fea000383ffff */
.L_x_75:
[----:B--2---:R-:W-:-:S07]  /*b960*/  MOV R4, UR4 ;  /* 0x0000000400047c02 */ /* 0x004fce0008000f00 */
.L_x_214:
[----:B--2---:R2:W3:Y:S02]  /*b970*/  SYNCS.PHASECHK.TRANS64.TRYWAIT P1, [R4+URZ+0x230], R5 ;  /* 0x00023005040075a7 */ /* 0x0044e400080211ff */
[----:B---3--:R-:W-:Y:S05]  /*b980*/  @!P1 NANOSLEEP.SYNCS 0x989680 ;  /* 0x009896800000995d */ /* 0x008fea0003900000 */
[----:B------:R-:W3:Y:S02]  /*b990*/  @!P1 SYNCS.PHASECHK.TRANS64 P1, [R4+URZ+0x230], R5 ;  /* 0x00023005040095a7 */ /* 0x000ee400080210ff */
[----:B---3--:R-:W-:Y:S05]  /*b9a0*/  @!P1 BRA `(.L_x_214) ;  /* 0xfffffffc00f09947 */ /* 0x008fea000383ffff */
[----:B------:R-:W-:Y:S05]  /*b9b0*/  BRA `(.L_x_215) ;  /* 0xffffff8c00087947 */ /* 0x000fea000383ffff */
.L_x_85:
[----:B--2---:R-:W-:-:S04]  /*b9c0*/  MOV R5, UR5 ;  /* 0x0000000500057c02 */ /* 0x004fc80008000f00 */
[----:B------:R2:W3:Y:S03]  /*b9d0*/  SYNCS.PHASECHK.TRANS64.TRYWAIT P0, [R5+URZ+0x8], R6 ;  /* 0x00000806050075a7 */ /* 0x0004e600080011ff */
[----:B---3--:R-:W-:Y:S05]  /*b9e0*/  @!P0 NANOSLEEP.SYNCS 0x989680 ;  /* 0x009896800000895d */ /* 0x008fea0003900000 */
[----:B------:R-:W3:Y:S02]  /*b9f0*/  @!P0 SYNCS.PHASECHK.TRANS64 P0, [R5+URZ+0x8], R6 ;  /* 0x00000806050085a7 */ /* 0x000ee400080010ff */
[----:B---3--:R-:W-:Y:S05]  /*ba00*/  @!P0 BRA `(.L_x_85) ;  /* 0xfffffffc00ec8947 */ /* 0x008fea000383ffff */
[----:B------:R-:W-:Y:S05]  /*ba10*/  BRA `(.L_x_84) ;  /* 0xffffff8c00d07947 */ /* 0x000fea000383ffff */
.L_x_87:
[----:B------:R-:W-:Y:S01]  /*ba20*/  BSSY B0, `(.L_x_216) ;  /* 0x0000006000007945 */ /* 0x000fe20003800000 */
[----:B------:R-:W-:-:S07]  /*ba30*/  MOV R15, 0xffffffff ;  /* 0xffffffff000f7802 */ /* 0x000fce0000000f00 */
[----:B-12--5:R-:W-:Y:S05]  /*ba40*/  WARPSYNC.COLLECTIVE R15, `(.L_x_217) ;  /* 0x000000000f0c7348 */ /* 0x026fea0003c00000 */
[----:B------:R-:W-:Y:S02]  /*ba50*/  ELECT P6, UR79, PT ;  /* 0x00000000004f782f */ /* 0x000fe400038c0000 */
[----:B------:R-:W-:Y:S01]  /*ba60*/  MOV R14, UR79 ;  /* 0x0000004f000e7c02 */ /* 0x000fe20008000f00 */
[----:B-12--5:R-:W-:Y:S10]  /*ba70*/  ENDCOLLECTIVE ;  /* 0x000000000000791b */ /* 0x026ff40003800000 */
.L_x_217:
[----:B------:R-:W-:Y:S05]  /*ba80*/  BSYNC B0 ;  /* 0x0000000000007941 */ /* 0x000fea0003800000 */
.L_x_216:
[----:B------:R-:W-:Y:S01]  /*ba90*/  PLOP3.LUT P0, PT, P6, PT, PT, 0x80, 0x8 ;  /* 0x000000000008781c */ /* 0x000fe2000370f070 */
[----:B------:R-:W-:-:S12]  /*baa0*/  BRA `(.L_x_218) ;  /* 0xffffff8c00fc7947 */ /* 0x000fd8000383ffff */
.L_x_89:
[----:B--2---:R-:W-:-:S04]  /*bab0*/  MOV R3, UR5 ;  /* 0x0000000500037c02 */ /* 0x004fc80008000f00 */
[----:B------:R2:W3:Y:S03]  /*bac0*/  SYNCS.PHASECHK.TRANS64.TRYWAIT P0, [R3+URZ+0x8], R4 ;  /* 0x00000804030075a7 */ /* 0x0004e600080011ff */
[----:B---3--:R-:W-:Y:S05]  /*bad0*/  @!P0 NANOSLEEP.SYNCS 0x989680 ;  /* 0x009896800000895d */ /* 0x008fea0003900000 */
[----:B------:R-:W3:Y:S02]  /*bae0*/  @!P0 SYNCS.PHASECHK.TRANS64 P0, [R3+URZ+0x8], R4 ;  /* 0x00000804030085a7 */ /* 0x000ee400080010ff */
[----:B---3--:R-:W-:Y:S05]  /*baf0*/  @!P0 BRA `(.L_x_89) ;  /* 0xfffffffc00ec8947 */ /* 0x008fea000383ffff */
[----:B------:R-:W-:Y:S05]  /*bb00*/  BRA `(.L_x_88) ;  /* 0xffffff9000007947 */ /* 0x000fea000383ffff */
.L_x_90:
[----:B------:R-:W-:-:S07]  /*bb10*/  MOV R4, UR15 ;  /* 0x0000000f00047c02 */ /* 0x000fce0008000f00 */
.L_x_219:
[----:B-1----:R1:W2:Y:S02]  /*bb20*/  SYNCS.PHASECHK.TRANS64.TRYWAIT P0, [R4+URZ+0x230], R5 ;  /* 0x00023005040075a7 */ /* 0x0022a400080011ff */
[----:B--2---:R-:W-:Y:S05]  /*bb30*/  @!P0 NANOSLEEP.SYNCS 0x989680 ;  /* 0x009896800000895d */ /* 0x004fea0003900000 */
[----:B------:R-:W2:Y:S02]  /*bb40*/  @!P0 SYNCS.PHASECHK.TRANS64 P0, [R4+URZ+0x230], R5 ;  /* 0x00023005040085a7 */ /* 0x000ea400080010ff */
[----:B--2---:R-:W-:Y:S05]  /*bb50*/  @!P0 BRA `(.L_x_219) ;  /* 0xfffffffc00f08947 */ /* 0x004fea000383ffff */
[----:B------:R-:W-:Y:S05]  /*bb60*/  BRA `(.L_x_220) ;  /* 0xffffff9000d47947 */ /* 0x000fea000383ffff */
.L_x_92:
[----:B------:R-:W-:-:S07]  /*bb70*/  MOV R4, UR20 ;  /* 0x0000001400047c02 */ /* 0x000fce0008000f00 */
.L_x_221:
[----:B-1----:R1:W2:Y:S02]  /*bb80*/  SYNCS.PHASECHK.TRANS64.TRYWAIT P0, [R4+URZ+0x250], R5 ;  /* 0x00025005040075a7 */ /* 0x0022a400080011ff */
[----:B--2---:R-:W-:Y:S05]  /*bb90*/  @!P0 NANOSLEEP.SYNCS 0x989680 ;  /* 0x009896800000895d */ /* 0x004fea0003900000 */
[----:B------:R-:W2:Y:S02]  /*bba0*/  @!P0 SYNCS.PHASECHK.TRANS64 P0, [R4+URZ+0x250], R5 ;  /* 0x00025005040085a7 */ /* 0x000ea400080010ff */
[----:B--2---:R-:W-:Y:S05]  /*bbb0*/  @!P0 BRA `(.L_x_221) ;  /* 0xfffffffc00f08947 */ /* 0x004fea000383ffff */
[----:B------:R-:W-:Y:S05]  /*bbc0*/  BRA `(.L_x_91) ;  /* 0xffffff9000f47947 */ /* 0x000fea000383ffff */
.L_x_96:
[----:B-1----:R-:W-:Y:S07]  /*bbd0*/  MOV R4, UR10 ;  /* 0x0000000a00047c02 */ /* 0x002fee0008000f00 */
.L_x_222:
[----:B-1----:R1:W2:Y:S02]  /*bbe0*/  SYNCS.PHASECHK.TRANS64.TRYWAIT P0, [R4+URZ], R7 ;  /* 0x00000007040075a7 */ /* 0x0022a400080011ff */
[----:B--2---:R-:W-:Y:S05]  /*bbf0*/  @!P0 NANOSLEEP.SYNCS 0x989680 ;  /* 0x009896800000895d */ /* 0x004fea0003900000 */
[----:B------:R-:W2:Y:S02]  /*bc00*/  @!P0 SYNCS.PHASECHK.TRANS64 P0, [R4+URZ], R7 ;  /* 0x00000007040085a7 */ /* 0x000ea400080010ff */
[----:B--2---:R-:W-:Y:S05]  /*bc10*/  @!P0 BRA `(.L_x_222) ;  /* 0xfffffffc00f08947 */ /* 0x004fea000383ffff */
[----:B------:R-:W-:Y:S05]  /*bc20*/  BRA `(.L_x_95) ;  /* 0xffffff94002c7947 */ /* 0x000fea000383ffff */
.L_x_100:
[----:B--2---:R-:W-:-:S07]  /*bc30*/  MOV R0, UR4 ;  /* 0x0000000400007c02 */ /* 0x004fce0008000f00 */
.L_x_223:
[----:B-1----:R1:W2:Y:S02]  /*bc40*/  SYNCS.PHASECHK.TRANS64.TRYWAIT P0, [R0+URZ], R5 ;  /* 0x00000005000075a7 */ /* 0x0022a400080011ff */
[----:B--2---:R-:W-:Y:S05]  /*bc50*/  @!P0 NANOSLEEP.SYNCS 0x989680 ;  /* 0x009896800000895d */ /* 0x004fea0003900000 */
[----:B------:R-:W2:Y:S02]  /*bc60*/  @!P0 SYNCS.PHASECHK.TRANS64 P0, [R0+URZ], R5 ;  /* 0x00000005000085a7 */ /* 0x000ea400080010ff */
[----:B--2---:R-:W-:Y:S05]  /*bc70*/  @!P0 BRA `(.L_x_223) ;  /* 0xfffffffc00f08947 */ /* 0x004fea000383ffff */
[----:B------:R-:W-:Y:S05]  /*bc80*/  BRA `(.L_x_224) ;  /* 0xffffff9400dc7947 */ /* 0x000fea000383ffff */
.L_x_103:
[----:B------:R-:W-:-:S07]  /*bc90*/  MOV R0, UR15 ;  /* 0x0000000f00007c02 */ /* 0x000fce0008000f00 */
.L_x_225:
[----:B-1----:R1:W2:Y:S02]  /*bca0*/  SYNCS.PHASECHK.TRANS64.TRYWAIT P1, [R0+URZ+0x260], R5 ;  /* 0x00026005000075a7 */ /* 0x0022a400080211ff */
[----:B--2---:R-:W-:Y:S05]  /*bcb0*/  @!P1 NANOSLEEP.SYNCS 0x989680 ;  /* 0x009896800000995d */ /* 0x004fea0003900000 */
[----:B------:R-:W2:Y:S02]  /*bcc0*/  @!P1 SYNCS.PHASECHK.TRANS64 P1, [R0+URZ+0x260], R5 ;  /* 0x00026005000095a7 */ /* 0x000ea400080210ff */
[----:B--2---:R-:W-:Y:S05]  /*bcd0*/  @!P1 BRA `(.L_x_225) ;  /* 0xfffffffc00f09947 */ /* 0x004fea000383ffff */
[----:B------:R-:W-:Y:S05]  /*bce0*/  BRA `(.L_x_226) ;  /* 0xffffff9800287947 */ /* 0x000fea000383ffff */
.L_x_108:
[----:B------:R-:W-:Y:S07]  /*bcf0*/  MOV R0, UR25 ;  /* 0x0000001900007c02 */ /* 0x000fee0008000f00 */
.L_x_227:
[----:B-1----:R1:W2:Y:S02]  /*bd00*/  SYNCS.PHASECHK.TRANS64.TRYWAIT P0, [R0+URZ+0x230], R3 ;  /* 0x00023003000075a7 */ /* 0x0022a400080011ff */
[----:B--2---:R-:W-:Y:S05]  /*bd10*/  @!P0 NANOSLEEP.SYNCS 0x989680 ;  /* 0x009896800000895d */ /* 0x004fea0003900000 */
[----:B------:R-:W2:Y:S02]  /*bd20*/  @!P0 SYNCS.PHASECHK.TRANS64 P0, [R0+URZ+0x230], R3 ;  /* 0x00023003000085a7 */ /* 0x000ea400080010ff */
[----:B--2---:R-:W-:Y:S05]  /*bd30*/  @!P0 BRA `(.L_x_227) ;  /* 0xfffffffc00f08947 */ /* 0x004fea000383ffff */
[----:B------:R-:W-:Y:S05]  /*bd40*/  BRA `(.L_x_228) ;  /* 0xffffff9c00b87947 */ /* 0x000fea000383ffff */
.L_x_111:
[----:B------:R-:W-:Y:S07]  /*bd50*/  MOV R3, UR25 ;  /* 0x0000001900037c02 */ /* 0x000fee0008000f00 */
.L_x_229:
[----:B-1----:R1:W2:Y:S02]  /*bd60*/  SYNCS.PHASECHK.TRANS64.TRYWAIT P1, [R3+URZ+0x228], R12 ;  /* 0x0002280c030075a7 */ /* 0x0022a400080211ff */
[----:B--2---:R-:W-:Y:S05]  /*bd70*/  @!P1 NANOSLEEP.SYNCS 0x989680 ;  /* 0x009896800000995d */ /* 0x004fea0003900000 */
[----:B------:R-:W2:Y:S02]  /*bd80*/  @!P1 SYNCS.PHASECHK.TRANS64 P1, [R3+URZ+0x228], R12 ;  /* 0x0002280c030095a7 */ /* 0x000ea400080210ff */
[----:B--2---:R-:W-:Y:S05]  /*bd90*/  @!P1 BRA `(.L_x_229) ;  /* 0xfffffffc00f09947 */ /* 0x004fea000383ffff */
[----:B------:R-:W-:Y:S05]  /*bda0*/  BRA `(.L_x_110) ;  /* 0xffffffa400147947 */ /* 0x000fea000383ffff */
.L_x_114:
[----:B------:R-:W-:Y:S07]  /*bdb0*/  MOV R0, UR25 ;  /* 0x0000001900007c02 */ /* 0x000fee0008000f00 */
.L_x_230:
[----:B-1----:R1:W2:Y:S02]  /*bdc0*/  SYNCS.PHASECHK.TRANS64.TRYWAIT P1, [R0+URZ+0x210], R9 ;  /* 0x00021009000075a7 */ /* 0x0022a400080211ff */
[----:B--2---:R-:W-:Y:S05]  /*bdd0*/  @!P1 NANOSLEEP.SYNCS 0x989680 ;  /* 0x009896800000995d */ /* 0x004fea0003900000 */
[----:B------:R-:W2:Y:S02]  /*bde0*/  @!P1 SYNCS.PHASECHK.TRANS64 P1, [R0+URZ+0x210], R9 ;  /* 0x00021009000095a7 */ /* 0x000ea400080210ff */
[----:B--2---:R-:W-:Y:S05]  /*bdf0*/  @!P1 BRA `(.L_x_230) ;  /* 0xfffffffc00f09947 */ /* 0x004fea000383ffff */
[----:B------:R-:W-:Y:S05]  /*be00*/  BRA `(.L_x_231) ;  /* 0xffffffa800387947 */ /* 0x000fea000383ffff */
.L_x_115:
[----:B------:R-:W-:Y:S07]  /*be10*/  MOV R0, UR25 ;  /* 0x0000001900007c02 */ /* 0x000fee0008000f00 */
.L_x_232:
[----:B-1----:R1:W2:Y:S02]  /*be20*/  SYNCS.PHASECHK.TRANS64.TRYWAIT P0, [R0+URZ+0x218], R9 ;  /* 0x00021809000075a7 */ /* 0x0022a400080011ff */
[----:B--2---:R-:W-:Y:S05]  /*be30*/  @!P0 NANOSLEEP.SYNCS 0x989680 ;  /* 0x009896800000895d */ /* 0x004fea0003900000 */
[----:B------:R-:W2:Y:S02]  /*be40*/  @!P0 SYNCS.PHASECHK.TRANS64 P0, [R0+URZ+0x218], R9 ;  /* 0x00021809000085a7 */ /* 0x000ea400080010ff */
[----:B--2---:R-:W-:Y:S05]  /*be50*/  @!P0 BRA `(.L_x_232) ;  /* 0xfffffffc00f08947 */ /* 0x004fea000383ffff */
[----:B------:R-:W-:Y:S05]  /*be60*/  BRA `(.L_x_233) ;  /* 0xffffffa800787947 */ /* 0x000fea000383ffff */
.L_x_117:
[----:B------:R-:W-:-:S07]  /*be70*/  MOV R0, UR25 ;  /* 0x0000001900007c02 */ /* 0x000fce0008000f00 */
.L_x_234:
[----:B--2---:R2:W3:Y:S02]  /*be80*/  SYNCS.PHASECHK.TRANS64.TRYWAIT P0, [R0+URZ+0x210], R3 ;  /* 0x00021003000075a7 */ /* 0x0044e400080011ff */
[----:B---3--:R-:W-:Y:S05]  /*be90*/  @!P0 NANOSLEEP.SYNCS 0x989680 ;  /* 0x009896800000895d */ /* 0x008fea0003900000 */
[----:B------:R-:W3:Y:S02]  /*bea0*/  @!P0 SYNCS.PHASECHK.TRANS64 P0, [R0+URZ+0x210], R3 ;  /* 0x00021003000085a7 */ /* 0x000ee400080010ff */
[----:B---3--:R-:W-:Y:S05]  /*beb0*/  @!P0 BRA `(.L_x_234) ;  /* 0xfffffffc00f08947 */ /* 0x008fea000383ffff */
[----:B------:R-:W-:Y:S05]  /*bec0*/  BRA `(.L_x_235) ;  /* 0xffffffa800e47947 */ /* 0x000fea000383ffff */
.L_x_119:
[----:B------:R-:W-:Y:S07]  /*bed0*/  MOV R0, UR49 ;  /* 0x0000003100007c02 */ /* 0x000fee0008000f00 */
.L_x_236:
[----:B-1----:R1:W2:Y:S02]  /*bee0*/  SYNCS.PHASECHK.TRANS64.TRYWAIT P0, [R0+URZ+0x230], R3 ;  /* 0x00023003000075a7 */ /* 0x0022a400080011ff */
[----:B--2---:R-:W-:Y:S05]  /*bef0*/  @!P0 NANOSLEEP.SYNCS 0x989680 ;  /* 0x009896800000895d */ /* 0x004fea0003900000 */
[----:B------:R-:W2:Y:S02]  /*bf00*/  @!P0 SYNCS.PHASECHK.TRANS64 P0, [R0+URZ+0x230], R3 ;  /* 0x00023003000085a7 */ /* 0x000ea400080010ff */
[----:B--2---:R-:W-:Y:S05]  /*bf10*/  @!P0 BRA `(.L_x_236) ;  /* 0xfffffffc00f08947 */ /* 0x004fea000383ffff */
[----:B------:R-:W-:Y:S05]  /*bf20*/  BRA `(.L_x_237) ;  /* 0xffffffac00bc7947 */ /* 0x000fea000383ffff */
.L_x_130:
[----:B---3--:R3:W1:Y:S02]  /*bf30*/  SYNCS.PHASECHK.TRANS64.TRYWAIT P1, [R0+URZ+0x200], R5 ;  /* 0x00020005000075a7 */ /* 0x00866400080211ff */
[----:B-1----:R-:W-:Y:S05]  /*bf40*/  @!P1 NANOSLEEP.SYNCS 0x989680 ;  /* 0x009896800000995d */ /* 0x002fea0003900000 */
[----:B------:R-:W1:Y:S02]  /*bf50*/  @!P1 SYNCS.PHASECHK.TRANS64 P1, [R0+URZ+0x200], R5 ;  /* 0x00020005000095a7 */ /* 0x000e6400080210ff */
[----:B-1----:R-:W-:Y:S05]  /*bf60*/  @!P1 BRA `(.L_x_130) ;  /* 0xfffffffc00f09947 */ /* 0x002fea000383ffff */
[----:B------:R-:W-:Y:S05]  /*bf70*/  BRA `(.L_x_129) ;  /* 0xffffffc000447947 */ /* 0x000fea000383ffff */
.L_x_132:
[----:B----4-:R4:W1:Y:S02]  /*bf80*/  SYNCS.PHASECHK.TRANS64.TRYWAIT P0, [R180+URZ+0x240], R3 ;  /* 0x00024003b40075a7 */ /* 0x01086400080011ff */
[----:B-1----:R-:W-:Y:S05]  /*bf90*/  @!P0 NANOSLEEP.SYNCS 0x989680 ;  /* 0x009896800000895d */ /* 0x002fea0003900000 */
[----:B------:R-:W1:Y:S02]  /*bfa0*/  @!P0 SYNCS.PHASECHK.TRANS64 P0, [R180+URZ+0x240], R3 ;  /* 0x00024003b40085a7 */ /* 0x000e6400080010ff */
[----:B-1----:R-:W-:Y:S05]  /*bfb0*/  @!P0 BRA `(.L_x_132) ;  /* 0xfffffffc00f08947 */ /* 0x002fea000383ffff */
[----:B------:R-:W-:Y:S05]  /*bfc0*/  BRA `(.L_x_131) ;  /* 0xffffffc0009c7947 */ /* 0x000fea000383ffff */
.L_x_141:
[----:B---3--:R3:W4:Y:S02]  /*bfd0*/  SYNCS.PHASECHK.TRANS64.TRYWAIT P0, [R187+URZ+0x200], R2 ;  /* 0x00020002bb0075a7 */ /* 0x00872400080011ff */
[----:B----4-:R-:W-:Y:S05]  /*bfe0*/  @!P0 NANOSLEEP.SYNCS 0x989680 ;  /* 0x009896800000895d */ /* 0x010fea0003900000 */
[----:B------:R-:W4:Y:S02]  /*bff0*/  @!P0 SYNCS.PHASECHK.TRANS64 P0, [R187+URZ+0x200], R2 ;  /* 0x00020002bb0085a7 */ /* 0x000f2400080010ff */
[----:B----4-:R-:W-:Y:S05]  /*c000*/  @!P0 BRA `(.L_x_141) ;  /* 0xfffffffc00f08947 */ /* 0x010fea000383ffff */
[----:B------:R-:W-:Y:S05]  /*c010*/  BRA `(.L_x_140) ;  /* 0xffffffd400ac7947 */ /* 0x000fea000383ffff */
        .weak           $__internal_0_$__cuda_sm10x_tcgen05_guardrail_trap_col_being_dealloced_not_returned_by_alloc
        .type           $__internal_0_$__cuda_sm10x_tcgen05_guardrail_trap_col_being_dealloced_not_returned_by_alloc,@function
        .size           $__internal_0_$__cuda_sm10x_tcgen05_guardrail_trap_col_being_dealloced_not_returned_by_alloc,($__internal_1_$__cuda_sm10x_tcgen05_guardrail_trap_phase_invalid_during_alloc - $__internal_0_$__cuda_sm10x_tcgen05_guardrail_trap_col_being_dealloced_not_returned_by_alloc)
$__internal_0_$__cuda_sm10x_tcgen05_guardrail_trap_col_being_dealloced_not_returned_by_alloc:
[----:B------:R-:W-:Y:S05]  /*c020*/  BPT.TRAP 0x1 ;  /* 0x000000040000795c */ /* 0x000fea0000300000 */
[----:B------:R-:W-:-:S04]  /*c030*/  HFMA2 R3, -RZ, RZ, 0, 0 ;  /* 0x00000000ff037431 */ /* 0x000fc800000001ff */
[----:B------:R-:W-:Y:S05]  /*c040*/  RET.REL.NODEC R2 `(_ZN7cutlass13device_kernelINS_4conv6kernel13ConvUniversalINS1_16ConvProblemShapeILNS1_8OperatorE2ELi2EEENS1_10collective14CollectiveConvINS1_47MainloopSm100TmaUmmaWarpSpecializedImplicitGemmILS5_2ELi32ELi2ELi1ELi2EN4cute5tupleIJNSA_1CILi2EEENSC_ILi1EEESE_EEEEENSB_IJNSC_ILi256EEENSB_IJNSC_ILi128EEEEEENSB_IJNSC_ILi32EEEEEEEEENS_12float_e4m3_tESN_NSA_8TiledMMAINSA_8MMA_AtomIJNSA_10MMA_TraitsINSA_25SM100_MMA_F8F6F4_2x1SM_SSEJSN_SN_fSH_SI_NSA_17integral_constantINSA_4UMMA5MajorELSU_1EEESV_NSS_INST_7ScaleInELSW_0EEESX_EEEEEENSA_6LayoutINSB_IJSE_SE_SE_EEENSB_IJNSC_ILi0EEES12_S12_EEEEENSB_IJNSA_10UnderscoreES15_S15_EEEEENS7_6detail27Sm100ImplicitGemmTileTraitsINSA_18SM100_TMA_2SM_LOADENSA_14ComposedLayoutINSA_7SwizzleILi3ELi4ELi3EEENSA_18smem_ptr_flag_bitsILi8EEENS10_INSB_IJSI_NSC_ILi8EEEEEENSB_IJSE_SI_EEEEEEEvEENS19_INSA_25SM100_TMA_2SM_LOAD_IM2COLENS1B_INS1C_ILi2ELi4ELi3EEES1F_NS10_INSB_IJNSC_ILi64EEES1G_EEENSB_IJSE_S1O_EEEEEEEvEEEENS_8epilogue10collective18CollectiveEpilogueINS1V_23Sm100TmaWarpSpecializedILi2ELi2ELi64ELb0ELb0EEEJNSB_IJSI_SJ_SL_EEENSB_IJNS10_ISI_SE_EENS10_IS1O_SE_EEEEESN_NSB_IJlNSB_IJSE_llEEES12_EEESN_S25_NS1V_6fusion15FusionCallbacksIS1Z_NS26_17LinearCombinationISN_fSN_fLNS_15FloatRoundStyleE2EEES20_S23_JEEENSA_5SM1004TMEM4LOAD26SM100_TMEM_LOAD_32dp32b64xENSA_13SM90_TMA_LOADENS1B_IS1N_S1F_NS10_INSB_IJS1G_S1O_EEENSB_IJS1O_SE_EEEEEEENSA_39AutoVectorizingCopyWithAssumedAlignmentILi128EEENSA_14SM90_TMA_STOREES2K_S2M_S2M_EEEvvEEEEvNT_6ParamsE) ;  /* 0xffffff3c02ec7950 */ /* 0x000fea0003c3ffff */
        .weak           $__internal_1_$__cuda_sm10x_tcgen05_guardrail_trap_phase_invalid_during_alloc
        .type           $__internal_1_$__cuda_sm10x_tcgen05_guardrail_trap_phase_invalid_during_alloc,@function
        .size           $__internal_1_$__cuda_sm10x_tcgen05_guardrail_trap_phase_invalid_during_alloc,($__internal_2_$__cuda_sm10x_tcgen05_guardrail_trap_unallocated_columns_being_dealloced - $__internal_1_$__cuda_sm10x_tcgen05_guardrail_trap_phase_invalid_during_alloc)
$__internal_1_$__cuda_sm10x_tcgen05_guardrail_trap_phase_invalid_during_alloc:
[----:B------:R-:W-:Y:S05]  /*c050*/  BPT.TRAP 0x1 ;  /* 0x000000040000795c */ /* 0x000fea0000300000 */
[----:B------:R-:W-:-:S04]  /*c060*/  MOV R5, 0x0 ;  /* 0x0000000000057802 */ /* 0x000fc80000000f00 */
[----:B------:R-:W-:Y:S05]  /*c070*/  RET.REL.NODEC R4 `(_ZN7cutlass13device_kernelINS_4conv6kernel13ConvUniversalINS1_16ConvProblemShapeILNS1_8OperatorE2ELi2EEENS1_10collective14CollectiveConvINS1_47MainloopSm100TmaUmmaWarpSpecializedImplicitGemmILS5_2ELi32ELi2ELi1ELi2EN4cute5tupleIJNSA_1CILi2EEENSC_ILi1EEESE_EEEEENSB_IJNSC_ILi256EEENSB_IJNSC_ILi128EEEEEENSB_IJNSC_ILi32EEEEEEEEENS_12float_e4m3_tESN_NSA_8TiledMMAINSA_8MMA_AtomIJNSA_10MMA_TraitsINSA_25SM100_MMA_F8F6F4_2x1SM_SSEJSN_SN_fSH_SI_NSA_17integral_constantINSA_4UMMA5MajorELSU_1EEESV_NSS_INST_7ScaleInELSW_0EEESX_EEEEEENSA_6LayoutINSB_IJSE_SE_SE_EEENSB_IJNSC_ILi0EEES12_S12_EEEEENSB_IJNSA_10UnderscoreES15_S15_EEEEENS7_6detail27Sm100ImplicitGemmTileTraitsINSA_18SM100_TMA_2SM_LOADENSA_14ComposedLayoutINSA_7SwizzleILi3ELi4ELi3EEENSA_18smem_ptr_flag_bitsILi8EEENS10_INSB_IJSI_NSC_ILi8EEEEEENSB_IJSE_SI_EEEEEEEvEENS19_INSA_25SM100_TMA_2SM_LOAD_IM2COLENS1B_INS1C_ILi2ELi4ELi3EEES1F_NS10_INSB_IJNSC_ILi64EEES1G_EEENSB_IJSE_S1O_EEEEEEEvEEEENS_8epilogue10collective18CollectiveEpilogueINS1V_23Sm100TmaWarpSpecializedILi2ELi2ELi64ELb0ELb0EEEJNSB_IJSI_SJ_SL_EEENSB_IJNS10_ISI_SE_EENS10_IS1O_SE_EEEEESN_NSB_IJlNSB_IJSE_llEEES12_EEESN_S25_NS1V_6fusion15FusionCallbacksIS1Z_NS26_17LinearCombinationISN_fSN_fLNS_15FloatRoundStyleE2EEES20_S23_JEEENSA_5SM1004TMEM4LOAD26SM100_TMEM_LOAD_32dp32b64xENSA_13SM90_TMA_LOADENS1B_IS1N_S1F_NS10_INSB_IJS1G_S1O_EEENSB_IJS1O_SE_EEEEEEENSA_39AutoVectorizingCopyWithAssumedAlignmentILi128EEENSA_14SM90_TMA_STOREES2K_S2M_S2M_EEEvvEEEEvNT_6ParamsE) ;  /* 0xffffff3c04e07950 */ /* 0x000fea0003c3ffff */
        .weak           $__internal_2_$__cuda_sm10x_tcgen05_guardrail_trap_unallocated_columns_being_dealloced
        .type           $__internal_2_$__cuda_sm10x_tcgen05_guardrail_trap_unallocated_columns_being_dealloced,@function
        .size           $__internal_2_$__cuda_sm10x_tcgen05_guardrail_trap_unallocated_columns_being_dealloced,(.L_x_239 - $__internal_2_$__cuda_sm10x_tcgen05_guardrail_trap_unallocated_columns_being_dealloced)
$__internal_2_$__cuda_sm10x_tcgen05_guardrail_trap_unallocated_columns_being_dealloced:
[----:B------:R-:W-:Y:S05]  /*c080*/  BPT.TRAP 0x1 ;  /* 0x000000040000795c */ /* 0x000fea0000300000 */
[----:B------:R-:W-:-:S04]  /*c090*/  HFMA2 R3, -RZ, RZ, 0, 0 ;  /* 0x00000000ff037431 */ /* 0x000fc800000001ff */
[----:B------:R-:W-:Y:S05]  /*c0a0*/  RET.REL.NODEC R2 `(_ZN7cutlass13device_kernelINS_4conv6kernel13ConvUniversalINS1_16ConvProblemShapeILNS1_8OperatorE2ELi2EEENS1_10collective14CollectiveConvINS1_47MainloopSm100TmaUmmaWarpSpecializedImplicitGemmILS5_2ELi32ELi2ELi1ELi2EN4cute5tupleIJNSA_1CILi2EEENSC_ILi1EEESE_EEEEENSB_IJNSC_ILi256EEENSB_IJNSC_ILi128EEEEEENSB_IJNSC_ILi32EEEEEEEEENS_12float_e4m3_tESN_NSA_8TiledMMAINSA_8MMA_AtomIJNSA_10MMA_TraitsINSA_25SM100_MMA_F8F6F4_2x1SM_SSEJSN_SN_fSH_SI_NSA_17integral_constantINSA_4UMMA5MajorELSU_1EEESV_NSS_INST_7ScaleInELSW_0EEESX_EEEEEENSA_6LayoutINSB_IJSE_SE_SE_EEENSB_IJNSC_ILi0EEES12_S12_EEEEENSB_IJNSA_10UnderscoreES15_S15_EEEEENS7_6detail27Sm100ImplicitGemmTileTraitsINSA_18SM100_TMA_2SM_LOADENSA_14ComposedLayoutINSA_7SwizzleILi3ELi4ELi3EEENSA_18smem_ptr_flag_bitsILi8EEENS10_INSB_IJSI_NSC_ILi8EEEEEENSB_IJSE_SI_EEEEEEEvEENS19_INSA_25SM100_TMA_2SM_LOAD_IM2COLENS1B_INS1C_ILi2ELi4ELi3EEES1F_NS10_INSB_IJNSC_ILi64EEES1G_EEENSB_IJSE_S1O_EEEEEEEvEEEENS_8epilogue10collective18CollectiveEpilogueINS1V_23Sm100TmaWarpSpecializedILi2ELi2ELi64ELb0ELb0EEEJNSB_IJSI_SJ_SL_EEENSB_IJNS10_ISI_SE_EENS10_IS1O_SE_EEEEESN_NSB_IJlNSB_IJSE_llEEES12_EEESN_S25_NS1V_6fusion15FusionCallbacksIS1Z_NS26_17LinearCombinationISN_fSN_fLNS_15FloatRoundStyleE2EEES20_S23_JEEENSA_5SM1004TMEM4LOAD26SM100_TMEM_LOAD_32dp32b64xENSA_13SM90_TMA_LOADENS1B_IS1N_S1F_NS10_INSB_IJS1G_S1O_EEENSB_IJS1O_SE_EEEEEEENSA_39AutoVectorizingCopyWithAssumedAlignmentILi128EEENSA_14SM90_TMA_STOREES2K_S2M_S2M_EEEvvEEEEvNT_6ParamsE) ;  /* 0xffffff3c02d47950 */ /* 0x000fea0003c3ffff */
.L_x_238:
[----:B------:R-:W-:-:S00]  /*c0b0*/  BRA `(.L_x_238) ;  /* 0xfffffffc00fc7947 */ /* 0x000fc0000383ffff */
[----:B------:R-:W-:-:S00]  /*c0c0*/  NOP ;  /* 0x0000000000007918 */ /* 0x000fc00000000000 */
        /* <DEDUP_REMOVED lines=11> */
.L_x_239:


//--------------------- .nv.global.init           --------------------------
	.section	.nv.global.init,"aw",@progbits
.nv.global.init:
	.type		$str$29,@object
	.size		$str$29,($str$30 - $str$29)
$str$29:
        /*0000*/ 	.byte	0x28, 0x61, 0x64, 0x64, 0x72, 0x65, 0x73, 0x73, 0x20, 0x26, 0x20, 0x6d, 0x61, 0x73, 0x6b, 0x29
        /*0010*/ 	.byte	0x20, 0x3d, 0x3d, 0x20, 0x30, 0x00
	.type		$str$30,@object
	.size		$str$30,($str$28 - $str$30)
$str$30:
        /*0016*/ 	.byte	0x2f, 0x74, 0x6d, 0x70, 0x2f, 0x63, 0x75, 0x74, 0x6c, 0x61, 0x73, 0x73, 0x5f, 0x73, 0x77, 0x65
        /*0026*/ 	.byte	0x65, 0x70, 0x5f, 0x73, 0x72, 0x63, 0x2f, 0x69, 0x6e, 0x63, 0x6c, 0x75, 0x64, 0x65, 0x2f, 0x63
        /*0036*/ 	.byte	0x75, 0x74, 0x65, 0x2f, 0x70, 0x6f, 0x69, 0x6e, 0x74, 0x65, 0x72, 0x5f, 0x66, 0x6c, 0x61, 0x67
        /*0046*/ 	.byte	0x67, 0x65, 0x64, 0x2e, 0x68, 0x70, 0x70, 0x00
	.type		$str$28,@object
	.size		$str$28,($str$27 - $str$28)
$str$28:
        /*004e*/ 	.byte	0x2f, 0x74, 0x6d, 0x70, 0x2f, 0x63, 0x75, 0x74, 0x6c, 0x61, 0x73, 0x73, 0x5f, 0x73, 0x77, 0x65
        /*005e*/ 	.byte	0x65, 0x70, 0x5f, 0x73, 0x72, 0x63, 0x2f, 0x69, 0x6e, 0x63, 0x6c, 0x75, 0x64, 0x65, 0x2f, 0x63
        /*006e*/ 	.byte	0x75, 0x74, 0x65, 0x2f, 0x61, 0x74, 0x6f, 0x6d, 0x2f, 0x63, 0x6f, 0x70, 0x79, 0x5f, 0x74, 0x72
        /*007e*/ 	.byte	0x61, 0x69, 0x74, 0x73, 0x5f, 0x73, 0x6d, 0x31, 0x30, 0x30, 0x2e, 0x68, 0x70, 0x70, 0x00
	.type		$str$27,@object
	.size		$str$27,(__unnamed_1 - $str$27)
$str$27:
        /*008d*/ 	.byte	0x28, 0x28, 0x75, 0x69, 0x6e, 0x74, 0x33, 0x32, 0x5f, 0x74, 0x28, 0x74, 0x68, 0x72, 0x65, 0x61
        /*009d*/ 	.byte	0x64, 0x49, 0x64, 0x78, 0x2e, 0x78, 0x29, 0x20, 0x2f, 0x20, 0x33, 0x32, 0x29, 0x20, 0x25, 0x20
        /*00ad*/ 	.byte	0x34, 0x29, 0x20, 0x3d, 0x3d, 0x20, 0x28, 0x28, 0x28, 0x74, 0x6d, 0x65, 0x6d, 0x5f, 0x61, 0x64
        /*00bd*/ 	.byte	0x64, 0x72, 0x20, 0x3e, 0x3e, 0x20, 0x31, 0x36, 0x29, 0x20, 0x2f, 0x20, 0x33, 0x32, 0x29, 0x20
        /*00cd*/ 	.byte	0x25, 0x20, 0x34, 0x29, 0x00
	.type		__unnamed_1,@object
	.size		__unnamed_1,(__unnamed_2 - __unnamed_1)
__unnamed_1:
        /*00d2*/ 	.byte	0x61, 0x75, 0x74, 0x6f, 0x20, 0x63, 0x75, 0x74, 0x65, 0x3a, 0x3a, 0x61, 0x73, 0x5f, 0x70, 0x6f
        /* <DEDUP_REMOVED lines=24> */
        /*0262*/ 	.byte	0x43, 0x3c, 0x38, 0x31, 0x39, 0x32, 0x3e, 0x3e, 0x3e, 0x3e, 0x5d, 0x00
	.type		__unnamed_2,@object
	.size		__unnamed_2,(.L_2 - __unnamed_2)
__unnamed_2:
        /* <DEDUP_REMOVED lines=42> */
        /*050e*/ 	.byte	0x3e, 0x3e, 0x3e, 0x3e, 0x5d, 0x00
.L_2:


//--------------------- .nv.shared._ZN7cutlass13device_kernelINS_4conv6kernel13ConvUniversalINS1_16ConvProblemShapeILNS1_8OperatorE2ELi2EEENS1_10collective14CollectiveConvINS1_47MainloopSm100TmaUmmaWarpSpecializedImplicitGemmILS5_2ELi32ELi2ELi1ELi2EN4cute5tupleIJNSA_1CILi2EEENSC_ILi1EEESE_EEEEENSB_IJNSC_ILi256EEENSB_IJNSC_ILi128EEEEEENSB_IJNSC_ILi32EEEEEEEEENS_12float_e4m3_tESN_NSA_8TiledMMAINSA_8MMA_AtomIJNSA_10MMA_TraitsINSA_25SM100_MMA_F8F6F4_2x1SM_SSEJSN_SN_fSH_SI_NSA_17integral_constantINSA_4UMMA5MajorELSU_1EEESV_NSS_INST_7ScaleInELSW_0EEESX_EEEEEENSA_6LayoutINSB_IJSE_SE_SE_EEENSB_IJNSC_ILi0EEES12_S12_EEEEENSB_IJNSA_10UnderscoreES15_S15_EEEEENS7_6detail27Sm100ImplicitGemmTileTraitsINSA_18SM100_TMA_2SM_LOADENSA_14ComposedLayoutINSA_7SwizzleILi3ELi4ELi3EEENSA_18smem_ptr_flag_bitsILi8EEENS10_INSB_IJSI_NSC_ILi8EEEEEENSB_IJSE_SI_EEEEEEEvEENS19_INSA_25SM100_TMA_2SM_LOAD_IM2COLENS1B_INS1C_ILi2ELi4ELi3EEES1F_NS10_INSB_IJNSC_ILi64EEES1G_EEENSB_IJSE_S1O_EEEEEEEvEEEENS_8epilogue10collective18CollectiveEpilogueINS1V_23Sm100TmaWarpSpecializedILi2ELi2ELi64ELb0ELb0EEEJNSB_IJSI_SJ_SL_EEENSB_IJNS10_ISI_SE_EENS10_IS1O_SE_EEEEESN_NSB_IJlNSB_IJSE_llEEES12_EEESN_S25_NS1V_6fusion15FusionCallbacksIS1Z_NS26_17LinearCombinationISN_fSN_fLNS_15FloatRoundStyleE2EEES20_S23_JEEENSA_5SM1004TMEM4LOAD26SM100_TMEM_LOAD_32dp32b64xENSA_13SM90_TMA_LOADENS1B_IS1N_S1F_NS10_INSB_IJS1G_S1O_EEENSB_IJS1O_SE_EEEEEEENSA_39AutoVectorizingCopyWithAssumedAlignmentILi128EEENSA_14SM90_TMA_STOREES2K_S2M_S2M_EEEvvEEEEvNT_6ParamsE --------------------------
	.section	.nv.shared._ZN7cutlass13device_kernelINS_4conv6kernel13ConvUniversalINS1_16ConvProblemShapeILNS1_8OperatorE2ELi2EEENS1_10collective14CollectiveConvINS1_47MainloopSm100TmaUmmaWarpSpecializedImplicitGemmILS5_2ELi32ELi2ELi1ELi2EN4cute5tupleIJNSA_1CILi2EEENSC_ILi1EEESE_EEEEENSB_IJNSC_ILi256EEENSB_IJNSC_ILi128EEEEEENSB_IJNSC_ILi32EEEEEEEEENS_12float_e4m3_tESN_NSA_8TiledMMAINSA_8MMA_AtomIJNSA_10MMA_TraitsINSA_25SM100_MMA_F8F6F4_2x1SM_SSEJSN_SN_fSH_SI_NSA_17integral_constantINSA_4UMMA5MajorELSU_1EEESV_NSS_INST_7ScaleInELSW_0EEESX_EEEEEENSA_6LayoutINSB_IJSE_SE_SE_EEENSB_IJNSC_ILi0EEES12_S12_EEEEENSB_IJNSA_10UnderscoreES15_S15_EEEEENS7_6detail27Sm100ImplicitGemmTileTraitsINSA_18SM100_TMA_2SM_LOADENSA_14ComposedLayoutINSA_7SwizzleILi3ELi4ELi3EEENSA_18smem_ptr_flag_bitsILi8EEENS10_INSB_IJSI_NSC_ILi8EEEEEENSB_IJSE_SI_EEEEEEEvEENS19_INSA_25SM100_TMA_2SM_LOAD_IM2COLENS1B_INS1C_ILi2ELi4ELi3EEES1F_NS10_INSB_IJNSC_ILi64EEES1G_EEENSB_IJSE_S1O_EEEEEEEvEEEENS_8epilogue10collective18CollectiveEpilogueINS1V_23Sm100TmaWarpSpecializedILi2ELi2ELi64ELb0ELb0EEEJNSB_IJSI_SJ_SL_EEENSB_IJNS10_ISI_SE_EENS10_IS1O_SE_EEEEESN_NSB_IJlNSB_IJSE_llEEES12_EEESN_S25_NS1V_6fusion15FusionCallbacksIS1Z_NS26_17LinearCombinationISN_fSN_fLNS_15FloatRoundStyleE2EEES20_S23_JEEENSA_5SM1004TMEM4LOAD26SM100_TMEM_LOAD_32dp32b64xENSA_13SM90_TMA_LOADENS1B_IS1N_S1F_NS10_INSB_IJS1G_S1O_EEENSB_IJS1O_SE_EEEEEEENSA_39AutoVectorizingCopyWithAssumedAlignmentILi128EEENSA_14SM90_TMA_STOREES2K_S2M_S2M_EEEvvEEEEvNT_6ParamsE,"aw",@nobits
	.sectionflags	@""
	.align	16
	.zero		1024


//--------------------- .nv.shared.reserved.0     --------------------------
	.section	.nv.shared.reserved.0,"aw",@nobits
	.weak		__nv_reservedSMEM_offset_0_alias
	.size		__nv_reservedSMEM_offset_0_alias, 0, 64
	.other		__nv_reservedSMEM_offset_0_alias,@"STO_CUDA_RESERVED_SHARED STV_DEFAULT"
__nv_reservedSMEM_offset_0_alias:
	.zero		0
.nv.shared.reserved.0:
	.zero		64
	.weak		__nv_reservedSMEM_tcgen05_partition
	.type		__nv_reservedSMEM_tcgen05_partition,@object
	.size		__nv_reservedSMEM_tcgen05_partition,(.L_0 - __nv_reservedSMEM_tcgen05_partition)
__nv_reservedSMEM_tcgen05_partition:
	.zero		32
.L_0:


//--------------------- .nv.global                --------------------------
	.section	.nv.global,"aw",@nobits
.nv.global:
	.type		_ZN39_INTERNAL_1448b9b4_4_k_cu_ea955542_47884cute1_E,@object
	.size		_ZN39_INTERNAL_1448b9b4_4_k_cu_ea955542_47884cute1_E,(_ZN39_INTERNAL_1448b9b4_4_k_cu_ea955542_47884cuda3std3__45__cpo6cbeginE - _ZN39_INTERNAL_1448b9b4_4_k_cu_ea955542_47884cute1_E)
_ZN39_INTERNAL_1448b9b4_4_k_cu_ea955542_47884cute1_E:
	.zero		1
	.type		_ZN39_INTERNAL_1448b9b4_4_k_cu_ea955542_47884cuda3std3__45__cpo6cbeginE,@object
	.size		_ZN39_INTERNAL_1448b9b4_4_k_cu_ea955542_47884cuda3std3__45__cpo6cbeginE,(_ZN39_INTERNAL_1448b9b4_4_k_cu_ea955542_47884cuda3std3__48in_placeE - _ZN39_INTERNAL_1448b9b4_4_k_cu_ea955542_47884cuda3std3__45__cpo6cbeginE)
_ZN39_INTERNAL_1448b9b4_4_k_cu_ea955542_47884cuda3std3__45__cpo6cbeginE:
	.zero		1
	.type		_ZN39_INTERNAL_1448b9b4_4_k_cu_ea955542_47884cuda3std3__48in_placeE,@object
	.size		_ZN39_INTERNAL_1448b9b4_4_k_cu_ea955542_47884cuda3std3__48in_placeE,(_ZN39_INTERNAL_1448b9b4_4_k_cu_ea955542_47884cuda3std6ranges3__45__cpo9iter_moveE - _ZN39_INTERNAL_1448b9b4_4_k_cu_ea955542_47884cuda3std3__48in_placeE)
_ZN39_INTERNAL_1448b9b4_4_k_cu_ea955542_47884cuda3std3__48in_placeE:
	.zero		1
	.type		_ZN39_INTERNAL_1448b9b4_4_k_cu_ea955542_47884cuda3std6ranges3__45__cpo9iter_moveE,@object
	.size		_ZN39_INTERNAL_1448b9b4_4_k_cu_ea955542_47884cuda3std6ranges3__45__cpo9iter_moveE,(_ZN39_INTERNAL_1448b9b4_4_k_cu_ea955542_47884cuda3std3__45__cpo5beginE - _ZN39_INTERNAL_1448b9b4_4_k_cu_ea955542_47884cuda3std6ranges3__45__cpo9iter_moveE)
_ZN39_INTERNAL_1448b9b4_4_k_cu_ea955542_47884cuda3std6ranges3__45__cpo9iter_moveE:
	.zero		1
	.type		_ZN39_INTERNAL_1448b9b4_4_k_cu_ea955542_47884cuda3std3__45__cpo5beginE,@object
	.size		_ZN39_INTERNAL_1448b9b4_4_k_cu_ea955542_47884cuda3std3__45__cpo5beginE,(_ZN39_INTERNAL_1448b9b4_4_k_cu_ea955542_47884cuda3std3__441_GLOBAL__N__1448b9b4_4_k_cu_ea955542_47886ignoreE - _ZN39_INTERNAL_1448b9b4_4_k_cu_ea955542_47884cuda3std3__45__cpo5beginE)
_ZN39_INTERNAL_1448b9b4_4_k_cu_ea955542_47884cuda3std3__45__cpo5beginE:
	.zero		1
	.type		_ZN39_INTERNAL_1448b9b4_4_k_cu_ea955542_47884cuda3std3__441_GLOBAL__N__1448b9b4_4_k_cu_ea955542_47886ignoreE,@object
	.size		_ZN39_INTERNAL_1448b9b4_4_k_cu_ea955542_47884cuda3std3__441_GLOBAL__N__1448b9b4_4_k_cu_ea955542_47886ignoreE,(_ZN39_INTERNAL_1448b9b4_4_k_cu_ea955542_47884cute7productE - _ZN39_INTERNAL_1448b9b4_4_k_cu_ea955542_47884cuda3std3__441_GLOBAL__N__1448b9b4_4_k_cu_ea955542_47886ignoreE)
_ZN39_INTERNAL_1448b9b4_4_k_cu_ea955542_47884cuda3std3__441_GLOBAL__N__1448b9b4_4_k_cu_ea955542_47886ignoreE:
	.zero		1
	.type		_ZN39_INTERNAL_1448b9b4_4_k_cu_ea955542_47884cute7productE,@object
	.size		_ZN39_INTERNAL_1448b9b4_4_k_cu_ea955542_47884cute7productE,(_ZN39_INTERNAL_1448b9b4_4_k_cu_ea955542_47884cuda3std3__45__cpo3endE - _ZN39_INTERNAL_1448b9b4_4_k_cu_ea955542_47884cute7productE)
_ZN39_INTERNAL_1448b9b4_4_k_cu_ea955542_47884cute7productE:
	.zero		1
	.type		_ZN39_INTERNAL_1448b9b4_4_k_cu_ea955542_47884cuda3std3__45__cpo3endE,@object
	.size		_ZN39_INTERNAL_1448b9b4_4_k_cu_ea955542_47884cuda3std3__45__cpo3endE,(_ZN39_INTERNAL_1448b9b4_4_k_cu_ea955542_47884cuda3std3__419piecewise_constructE - _ZN39_INTERNAL_1448b9b4_4_k_cu_ea955542_47884cuda3std3__45__cpo3endE)
_ZN39_INTERNAL_1448b9b4_4_k_cu_ea955542_47884cuda3std3__45__cpo3endE:
	.zero		1
	.type		_ZN39_INTERNAL_1448b9b4_4_k_cu_ea955542_47884cuda3std3__419piecewise_constructE,@object
	.size		_ZN39_INTERNAL_1448b9b4_4_k_cu_ea955542_47884cuda3std3__419piecewise_constructE,(_ZN39_INTERNAL_1448b9b4_4_k_cu_ea955542_47884cuda3std3__45__cpo4cendE - _ZN39_INTERNAL_1448b9b4_4_k_cu_ea955542_47884cuda3std3__419piecewise_constructE)
_ZN39_INTERNAL_1448b9b4_4_k_cu_ea955542_47884cuda3std3__419piecewise_constructE:
	.zero		1
	.type		_ZN39_INTERNAL_1448b9b4_4_k_cu_ea955542_47884cuda3std3__45__cpo4cendE,@object
	.size		_ZN39_INTERNAL_1448b9b4_4_k_cu_ea955542_47884cuda3std3__45__cpo4cendE,(_ZN39_INTERNAL_1448b9b4_4_k_cu_ea955542_47884cuda3std6ranges3__45__cpo4swapE - _ZN39_INTERNAL_1448b9b4_4_k_cu_ea955542_47884cuda3std3__45__cpo4cendE)
_ZN39_INTERNAL_1448b9b4_4_k_cu_ea955542_47884cuda3std3__45__cpo4cendE:
	.zero		1
	.type		_ZN39_INTERNAL_1448b9b4_4_k_cu_ea955542_47884cuda3std6ranges3__45__cpo4swapE,@object
	.size		_ZN39_INTERNAL_1448b9b4_4_k_cu_ea955542_47884cuda3std6ranges3__45__cpo4swapE,(.L_10 - _ZN39_INTERNAL_1448b9b4_4_k_cu_ea955542_47884cuda3std6ranges3__45__cpo4swapE)
_ZN39_INTERNAL_1448b9b4_4_k_cu_ea955542_47884cuda3std6ranges3__45__cpo4swapE:
	.zero		1
.L_10:


//--------------------- .nv.constant0._ZN7cutlass13device_kernelINS_4conv6kernel13ConvUniversalINS1_16ConvProblemShapeILNS1_8OperatorE2ELi2EEENS1_10collective14CollectiveConvINS1_47MainloopSm100TmaUmmaWarpSpecializedImplicitGemmILS5_2ELi32ELi2ELi1ELi2EN4cute5tupleIJNSA_1CILi2EEENSC_ILi1EEESE_EEEEENSB_IJNSC_ILi256EEENSB_IJNSC_ILi128EEEEEENSB_IJNSC_ILi32EEEEEEEEENS_12float_e4m3_tESN_NSA_8TiledMMAINSA_8MMA_AtomIJNSA_10MMA_TraitsINSA_25SM100_MMA_F8F6F4_2x1SM_SSEJSN_SN_fSH_SI_NSA_17integral_constantINSA_4UMMA5MajorELSU_1EEESV_NSS_INST_7ScaleInELSW_0EEESX_EEEEEENSA_6LayoutINSB_IJSE_SE_SE_EEENSB_IJNSC_ILi0EEES12_S12_EEEEENSB_IJNSA_10UnderscoreES15_S15_EEEEENS7_6detail27Sm100ImplicitGemmTileTraitsINSA_18SM100_TMA_2SM_LOADENSA_14ComposedLayoutINSA_7SwizzleILi3ELi4ELi3EEENSA_18smem_ptr_flag_bitsILi8EEENS10_INSB_IJSI_NSC_ILi8EEEEEENSB_IJSE_SI_EEEEEEEvEENS19_INSA_25SM100_TMA_2SM_LOAD_IM2COLENS1B_INS1C_ILi2ELi4ELi3EEES1F_NS10_INSB_IJNSC_ILi64EEES1G_EEENSB_IJSE_S1O_EEEEEEEvEEEENS_8epilogue10collective18CollectiveEpilogueINS1V_23Sm100TmaWarpSpecializedILi2ELi2ELi64ELb0ELb0EEEJNSB_IJSI_SJ_SL_EEENSB_IJNS10_ISI_SE_EENS10_IS1O_SE_EEEEESN_NSB_IJlNSB_IJSE_llEEES12_EEESN_S25_NS1V_6fusion15FusionCallbacksIS1Z_NS26_17LinearCombinationISN_fSN_fLNS_15FloatRoundStyleE2EEES20_S23_JEEENSA_5SM1004TMEM4LOAD26SM100_TMEM_LOAD_32dp32b64xENSA_13SM90_TMA_LOADENS1B_IS1N_S1F_NS10_INSB_IJS1G_S1O_EEENSB_IJS1O_SE_EEEEEEENSA_39AutoVectorizingCopyWithAssumedAlignmentILi128EEENSA_14SM90_TMA_STOREES2K_S2M_S2M_EEEvvEEEEvNT_6ParamsE --------------------------
	.section	.nv.constant0._ZN7cutlass13device_kernelINS_4conv6kernel13ConvUniversalINS1_16ConvProblemShapeILNS1_8OperatorE2ELi2EEENS1_10collective14CollectiveConvINS1_47MainloopSm100TmaUmmaWarpSpecializedImplicitGemmILS5_2ELi32ELi2ELi1ELi2EN4cute5tupleIJNSA_1CILi2EEENSC_ILi1EEESE_EEEEENSB_IJNSC_ILi256EEENSB_IJNSC_ILi128EEEEEENSB_IJNSC_ILi32EEEEEEEEENS_12float_e4m3_tESN_NSA_8TiledMMAINSA_8MMA_AtomIJNSA_10MMA_TraitsINSA_25SM100_MMA_F8F6F4_2x1SM_SSEJSN_SN_fSH_SI_NSA_17integral_constantINSA_4UMMA5MajorELSU_1EEESV_NSS_INST_7ScaleInELSW_0EEESX_EEEEEENSA_6LayoutINSB_IJSE_SE_SE_EEENSB_IJNSC_ILi0EEES12_S12_EEEEENSB_IJNSA_10UnderscoreES15_S15_EEEEENS7_6detail27Sm100ImplicitGemmTileTraitsINSA_18SM100_TMA_2SM_LOADENSA_14ComposedLayoutINSA_7SwizzleILi3ELi4ELi3EEENSA_18smem_ptr_flag_bitsILi8EEENS10_INSB_IJSI_NSC_ILi8EEEEEENSB_IJSE_SI_EEEEEEEvEENS19_INSA_25SM100_TMA_2SM_LOAD_IM2COLENS1B_INS1C_ILi2ELi4ELi3EEES1F_NS10_INSB_IJNSC_ILi64EEES1G_EEENSB_IJSE_S1O_EEEEEEEvEEEENS_8epilogue10collective18CollectiveEpilogueINS1V_23Sm100TmaWarpSpecializedILi2ELi2ELi64ELb0ELb0EEEJNSB_IJSI_SJ_SL_EEENSB_IJNS10_ISI_SE_EENS10_IS1O_SE_EEEEESN_NSB_IJlNSB_IJSE_llEEES12_EEESN_S25_NS1V_6fusion15FusionCallbacksIS1Z_NS26_17LinearCombinationISN_fSN_fLNS_15FloatRoundStyleE2EEES20_S23_JEEENSA_5SM1004TMEM4LOAD26SM100_TMEM_LOAD_32dp32b64xENSA_13SM90_TMA_LOADENS1B_IS1N_S1F_NS10_INSB_IJS1G_S1O_EEENSB_IJS1O_SE_EEEEEEENSA_39AutoVectorizingCopyWithAssumedAlignmentILi128EEENSA_14SM90_TMA_STOREES2K_S2M_S2M_EEEvvEEEEvNT_6ParamsE,"a",@progbits
	.sectionflags	@""
	.align	4
.nv.constant0._ZN7cutlass13device_kernelINS_4conv6kernel13ConvUniversalINS1_16ConvProblemShapeILNS1_8OperatorE2ELi2EEENS1_10collective14CollectiveConvINS1_47MainloopSm100TmaUmmaWarpSpecializedImplicitGemmILS5_2ELi32ELi2ELi1ELi2EN4cute5tupleIJNSA_1CILi2EEENSC_ILi1EEESE_EEEEENSB_IJNSC_ILi256EEENSB_IJNSC_ILi128EEEEEENSB_IJNSC_ILi32EEEEEEEEENS_12float_e4m3_tESN_NSA_8TiledMMAINSA_8MMA_AtomIJNSA_10MMA_TraitsINSA_25SM100_MMA_F8F6F4_2x1SM_SSEJSN_SN_fSH_SI_NSA_17integral_constantINSA_4UMMA5MajorELSU_1EEESV_NSS_INST_7ScaleInELSW_0EEESX_EEEEEENSA_6LayoutINSB_IJSE_SE_SE_EEENSB_IJNSC_ILi0EEES12_S12_EEEEENSB_IJNSA_10UnderscoreES15_S15_EEEEENS7_6detail27Sm100ImplicitGemmTileTraitsINSA_18SM100_TMA_2SM_LOADENSA_14ComposedLayoutINSA_7SwizzleILi3ELi4ELi3EEENSA_18smem_ptr_flag_bitsILi8EEENS10_INSB_IJSI_NSC_ILi8EEEEEENSB_IJSE_SI_EEEEEEEvEENS19_INSA_25SM100_TMA_2SM_LOAD_IM2COLENS1B_INS1C_ILi2ELi4ELi3EEES1F_NS10_INSB_IJNSC_ILi64EEES1G_EEENSB_IJSE_S1O_EEEEEEEvEEEENS_8epilogue10collective18CollectiveEpilogueINS1V_23Sm100TmaWarpSpecializedILi2ELi2ELi64ELb0ELb0EEEJNSB_IJSI_SJ_SL_EEENSB_IJNS10_ISI_SE_EENS10_IS1O_SE_EEEEESN_NSB_IJlNSB_IJSE_llEEES12_EEESN_S25_NS1V_6fusion15FusionCallbacksIS1Z_NS26_17LinearCombinationISN_fSN_fLNS_15FloatRoundStyleE2EEES20_S23_JEEENSA_5SM1004TMEM4LOAD26SM100_TMEM_LOAD_32dp32b64xENSA_13SM90_TMA_LOADENS1B_IS1N_S1F_NS10_INSB_IJS1G_S1O_EEENSB_IJS1O_SE_EEEEEEENSA_39AutoVectorizingCopyWithAssumedAlignmentILi128EEENSA_14SM90_TMA_STOREES2K_S2M_S2M_EEEvvEEEEvNT_6ParamsE:
	.zero		2944


//--------------------- SYMBOLS --------------------------

	.type		.nv.reservedSmem.offset0,@object
	.size		.nv.reservedSmem.offset0,0x4
	.type		.nv.reservedSmem.cap,@object
	.size		.nv.reservedSmem.cap,0x4
	.type		__assertfail,@function
